//
// Generated by NVIDIA NVVM Compiler
//
// Compiler Build ID: CL-36424714
// Cuda compilation tools, release 13.0, V13.0.88
// Based on NVVM 20.0.0
//

.version 9.0
.target sm_100
.address_size 64

	// .globl	ecm_stage1_kernel

.visible .entry ecm_stage1_kernel(
	.param .u64 .ptr .align 1 ecm_stage1_kernel_param_0
)
{
	.local .align 4 .b8 	__local_depot0[712];
	.reg .b64 	%SP;
	.reg .b64 	%SPL;
	.reg .pred 	%p<3758>;
	.reg .b16 	%rs<81>;
	.reg .b32 	%r<18856>;
	.reg .b64 	%rd<36820>;

	mov.u64 	%SPL, __local_depot0;
	ld.param.u64 	%rd3177, [ecm_stage1_kernel_param_0];
	cvta.to.global.u64 	%rd3178, %rd3177;
	add.u64 	%rd1, %SPL, 384;
	add.u64 	%rd2, %SPL, 548;
	add.u64 	%rd3, %SPL, 0;
	add.u64 	%rd4, %SPL, 32;
	add.u64 	%rd5, %SPL, 384;
	add.u64 	%rd6, %SPL, 548;
	add.u64 	%rd7, %SPL, 0;
	add.u64 	%rd8, %SPL, 32;
	add.u64 	%rd9, %SPL, 64;
	add.u64 	%rd10, %SPL, 96;
	add.u64 	%rd36401, %SPL, 0;
	add.u64 	%rd36409, %SPL, 32;
	add.u64 	%rd36417, %SPL, 64;
	add.u64 	%rd36425, %SPL, 96;
	add.u64 	%rd36433, %SPL, 128;
	add.u64 	%rd36448, %SPL, 160;
	add.u64 	%rd36593, %SPL, 192;
	add.u64 	%rd36621, %SPL, 224;
	add.u64 	%rd36487, %SPL, 256;
	add.u64 	%rd36510, %SPL, 288;
	add.u64 	%rd36555, %SPL, 320;
	add.u64 	%rd36518, %SPL, 352;
	add.u64 	%rd23, %SPL, 384;
	add.u64 	%rd36585, %SPL, 420;
	add.u64 	%rd36613, %SPL, 452;
	add.u64 	%rd26, %SPL, 484;
	add.u64 	%rd36629, %SPL, 516;
	add.u64 	%rd28, %SPL, 548;
	add.u64 	%rd29, %SPL, 584;
	add.u64 	%rd30, %SPL, 616;
	add.u64 	%rd36393, %SPL, 680;
	mov.u32 	%r10404, %ctaid.x;
	mov.u32 	%r10405, %ntid.x;
	mov.u32 	%r10406, %tid.x;
	mad.lo.s32 	%r1, %r10404, %r10405, %r10406;
	ld.global.u32 	%r2, [%rd3178+16];
	ld.global.u32 	%r10407, [%rd3178+20];
	setp.ge.u32 	%p17, %r1, %r10407;
	@%p17 bra 	$L__BB0_3535;
	ld.param.u64 	%rd35546, [ecm_stage1_kernel_param_0];
	cvta.to.global.u64 	%rd3210, %rd35546;
	ld.global.u32 	%r3, [%rd3210+36];
	ld.global.u32 	%r10408, [%rd3210+32];
	ld.global.u32 	%r10409, [%rd3210+28];
	ld.global.u32 	%r10410, [%rd3210+24];
	ld.global.u32 	%r4, [%rd3210+48];
	ld.global.u32 	%r5, [%rd3210+52];
	ld.global.u32 	%r6, [%rd3210+56];
	ld.global.u32 	%r7, [%rd3210+60];
	ld.global.u32 	%r8, [%rd3210+64];
	ld.global.u32 	%r9, [%rd3210+68];
	ld.global.u32 	%r10, [%rd3210+72];
	ld.global.u32 	%r11, [%rd3210+76];
	ld.global.u32 	%r12, [%rd3210+80];
	ld.global.u32 	%r13, [%rd3210+84];
	ld.global.u32 	%r14, [%rd3210+88];
	ld.global.u32 	%r15, [%rd3210+92];
	ld.global.u32 	%r16, [%rd3210+96];
	ld.global.u32 	%r17, [%rd3210+100];
	ld.global.u32 	%r18, [%rd3210+104];
	ld.global.u32 	%r19, [%rd3210+108];
	ld.global.u32 	%r20, [%rd3210+112];
	ld.global.u32 	%r21, [%rd3210+116];
	ld.global.u32 	%r22, [%rd3210+120];
	ld.global.u32 	%r23, [%rd3210+124];
	ld.global.u32 	%r24, [%rd3210+128];
	ld.global.u32 	%r25, [%rd3210+132];
	ld.global.u32 	%r26, [%rd3210+136];
	ld.global.u32 	%r27, [%rd3210+140];
	ld.global.u32 	%r28, [%rd3210+144];
	mad.lo.s32 	%r10411, %r1, 12, %r2;
	add.s32 	%r29, %r10411, 40;
	xor.b32  	%r10412, %r10410, %r10408;
	xor.b32  	%r10414, %r10412, %r1;
	mul.lo.s32 	%r10415, %r1, -1640531527;
	xor.b32  	%r10416, %r10409, %r10415;
	mul.wide.u32 	%rd3211, %r10414, 1284865837;
	{ .reg .b32 tmp; mov.b64 {tmp, %r10417}, %rd3211; }
	mul.lo.s32 	%r10418, %r10416, 1284865837;
	and.b64  	%rd3212, %rd3211, 4294967295;
	add.s64 	%rd3213, %rd3212, 4150755663;
	cvt.u32.u64 	%r10419, %rd3213;
	{ .reg .b32 tmp; mov.b64 {tmp, %r10420}, %rd3213; }
	mad.lo.s32 	%r10421, %r10414, 1481765933, %r10418;
	add.s32 	%r10422, %r10421, %r10417;
	add.s32 	%r10423, %r10422, %r10420;
	add.s32 	%r30, %r10423, 335903614;
	and.b64  	%rd3214, %rd3213, 4294967295;
	mul.lo.s64 	%rd3215, %rd3214, 1284865837;
	{ .reg .b32 tmp; mov.b64 {tmp, %r10425}, %rd3215; }
	mul.lo.s32 	%r10426, %r30, 1284865837;
	and.b64  	%rd3216, %rd3215, 4294967295;
	add.s64 	%rd3217, %rd3216, 4150755663;
	cvt.u32.u64 	%r31, %rd3217;
	{ .reg .b32 tmp; mov.b64 {tmp, %r10427}, %rd3217; }
	mad.lo.s32 	%r10428, %r10419, 1481765933, %r10426;
	add.s32 	%r10429, %r10428, %r10425;
	add.s32 	%r10430, %r10429, %r10427;
	add.s32 	%r32, %r10430, 335903614;
	and.b64  	%rd3218, %rd3217, 4294967295;
	mul.lo.s64 	%rd3219, %rd3218, 1284865837;
	{ .reg .b32 tmp; mov.b64 {tmp, %r10432}, %rd3219; }
	mul.lo.s32 	%r10433, %r32, 1284865837;
	and.b64  	%rd3220, %rd3219, 4294967295;
	add.s64 	%rd3221, %rd3220, 4150755663;
	cvt.u32.u64 	%r33, %rd3221;
	{ .reg .b32 tmp; mov.b64 {tmp, %r10434}, %rd3221; }
	mad.lo.s32 	%r10435, %r31, 1481765933, %r10433;
	add.s32 	%r10436, %r10435, %r10432;
	add.s32 	%r10437, %r10436, %r10434;
	add.s32 	%r34, %r10437, 335903614;
	and.b64  	%rd3222, %rd3221, 4294967295;
	mul.lo.s64 	%rd3223, %rd3222, 1284865837;
	{ .reg .b32 tmp; mov.b64 {tmp, %r10438}, %rd3223; }
	mul.lo.s32 	%r10439, %r34, 1284865837;
	and.b64  	%rd3224, %rd3223, 4294967295;
	add.s64 	%rd32, %rd3224, 4150755663;
	cvt.u32.u64 	%r10440, %rd32;
	{ .reg .b32 tmp; mov.b64 {tmp, %r10441}, %rd32; }
	mad.lo.s32 	%r10442, %r33, 1481765933, %r10439;
	add.s32 	%r10443, %r10442, %r10438;
	add.s32 	%r10444, %r10443, %r10441;
	add.s32 	%r35, %r10444, 335903614;
	or.b32  	%r10445, %r30, %r10419;
	or.b32  	%r10446, %r10445, %r31;
	or.b32  	%r10447, %r32, %r10446;
	or.b32  	%r10448, %r10447, %r33;
	or.b32  	%r10449, %r34, %r10448;
	or.b32  	%r10450, %r10449, %r10440;
	or.b32  	%r10451, %r35, %r10450;
	setp.eq.s32 	%p18, %r10451, 0;
	selp.b32 	%r36, 6, %r10419, %p18;
	or.b32  	%r10452, %r35, %r10440;
	or.b32  	%r10453, %r10452, %r34;
	or.b32  	%r10454, %r10453, %r33;
	or.b32  	%r10455, %r10454, %r32;
	or.b32  	%r10456, %r10455, %r31;
	or.b32  	%r10457, %r10456, %r30;
	setp.ne.s32 	%p19, %r10457, 0;
	mov.u32 	%r15862, %r36;
	@%p19 bra 	$L__BB0_4;
	setp.eq.s32 	%p20, %r36, 0;
	mov.b32 	%r15862, 0;
	@%p20 bra 	$L__BB0_4;
	setp.eq.s32 	%p21, %r36, 1;
	selp.b32 	%r15862, 6, %r36, %p21;
$L__BB0_4:
	st.local.u32 	[%rd36393], %r15862;
	st.local.u32 	[%rd36393+4], %r30;
	st.local.u32 	[%rd36393+8], %r31;
	st.local.u32 	[%rd36393+12], %r32;
	st.local.u32 	[%rd36393+16], %r33;
	st.local.u32 	[%rd36393+20], %r34;
	st.local.u32 	[%rd36393+24], %rd32;
	st.local.u32 	[%rd36393+28], %r35;
	mov.b64 	%rd35551, 0;
	mov.b32 	%r15865, 0;
	mov.u64 	%rd35550, %rd36393;
	mov.u64 	%rd35552, %rd35551;
	mov.u64 	%rd35553, %rd35551;
	mov.u64 	%rd35554, %rd35551;
	mov.u64 	%rd35555, %rd35551;
	mov.u64 	%rd35556, %rd35551;
	mov.u64 	%rd35557, %rd35551;
	mov.u32 	%r15864, %r15865;
$L__BB0_5:
	ld.local.u32 	%r10460, [%rd35550];
	mul.wide.u32 	%rd3226, %r12, %r10460;
	shr.u64 	%rd3227, %rd3226, 32;
	and.b64  	%rd3228, %rd35557, 4294967295;
	and.b64  	%rd3229, %rd3226, 4294967295;
	add.s64 	%rd3230, %rd3229, %rd3228;
	shr.u64 	%rd3231, %rd3230, 32;
	cvt.u32.u64 	%r10461, %rd3230;
	add.s64 	%rd3232, %rd3231, %rd3227;
	mul.wide.u32 	%rd3233, %r13, %r10460;
	shr.u64 	%rd3234, %rd3233, 32;
	and.b64  	%rd3235, %rd35556, 4294967295;
	and.b64  	%rd3236, %rd3233, 4294967295;
	add.s64 	%rd3237, %rd3236, %rd3235;
	shr.u64 	%rd3238, %rd3237, 32;
	and.b64  	%rd3239, %rd3237, 4294967295;
	and.b64  	%rd3240, %rd3232, 4294967295;
	add.s64 	%rd3241, %rd3239, %rd3240;
	shr.u64 	%rd3242, %rd3241, 32;
	add.s64 	%rd3243, %rd3238, %rd3234;
	add.s64 	%rd3244, %rd3243, %rd3242;
	mul.wide.u32 	%rd3245, %r14, %r10460;
	shr.u64 	%rd3246, %rd3245, 32;
	and.b64  	%rd3247, %rd35555, 4294967295;
	and.b64  	%rd3248, %rd3245, 4294967295;
	add.s64 	%rd3249, %rd3248, %rd3247;
	shr.u64 	%rd3250, %rd3249, 32;
	and.b64  	%rd3251, %rd3249, 4294967295;
	and.b64  	%rd3252, %rd3244, 4294967295;
	add.s64 	%rd3253, %rd3251, %rd3252;
	shr.u64 	%rd3254, %rd3253, 32;
	add.s64 	%rd3255, %rd3250, %rd3246;
	add.s64 	%rd3256, %rd3255, %rd3254;
	mul.wide.u32 	%rd3257, %r15, %r10460;
	shr.u64 	%rd3258, %rd3257, 32;
	and.b64  	%rd3259, %rd35554, 4294967295;
	and.b64  	%rd3260, %rd3257, 4294967295;
	add.s64 	%rd3261, %rd3260, %rd3259;
	shr.u64 	%rd3262, %rd3261, 32;
	and.b64  	%rd3263, %rd3261, 4294967295;
	and.b64  	%rd3264, %rd3256, 4294967295;
	add.s64 	%rd3265, %rd3263, %rd3264;
	shr.u64 	%rd3266, %rd3265, 32;
	add.s64 	%rd3267, %rd3262, %rd3258;
	add.s64 	%rd3268, %rd3267, %rd3266;
	mul.wide.u32 	%rd3269, %r16, %r10460;
	shr.u64 	%rd3270, %rd3269, 32;
	and.b64  	%rd3271, %rd35553, 4294967295;
	and.b64  	%rd3272, %rd3269, 4294967295;
	add.s64 	%rd3273, %rd3272, %rd3271;
	shr.u64 	%rd3274, %rd3273, 32;
	and.b64  	%rd3275, %rd3273, 4294967295;
	and.b64  	%rd3276, %rd3268, 4294967295;
	add.s64 	%rd3277, %rd3275, %rd3276;
	shr.u64 	%rd3278, %rd3277, 32;
	add.s64 	%rd3279, %rd3274, %rd3270;
	add.s64 	%rd3280, %rd3279, %rd3278;
	mul.wide.u32 	%rd3281, %r17, %r10460;
	shr.u64 	%rd3282, %rd3281, 32;
	and.b64  	%rd3283, %rd35552, 4294967295;
	and.b64  	%rd3284, %rd3281, 4294967295;
	add.s64 	%rd3285, %rd3284, %rd3283;
	shr.u64 	%rd3286, %rd3285, 32;
	and.b64  	%rd3287, %rd3285, 4294967295;
	and.b64  	%rd3288, %rd3280, 4294967295;
	add.s64 	%rd3289, %rd3287, %rd3288;
	shr.u64 	%rd3290, %rd3289, 32;
	add.s64 	%rd3291, %rd3286, %rd3282;
	add.s64 	%rd3292, %rd3291, %rd3290;
	mul.wide.u32 	%rd3293, %r18, %r10460;
	shr.u64 	%rd3294, %rd3293, 32;
	and.b64  	%rd3295, %rd35551, 4294967295;
	and.b64  	%rd3296, %rd3293, 4294967295;
	add.s64 	%rd3297, %rd3296, %rd3295;
	shr.u64 	%rd3298, %rd3297, 32;
	and.b64  	%rd3299, %rd3297, 4294967295;
	and.b64  	%rd3300, %rd3292, 4294967295;
	add.s64 	%rd3301, %rd3299, %rd3300;
	shr.u64 	%rd3302, %rd3301, 32;
	add.s64 	%rd3303, %rd3298, %rd3294;
	add.s64 	%rd3304, %rd3303, %rd3302;
	mul.wide.u32 	%rd3305, %r19, %r10460;
	{ .reg .b32 tmp; mov.b64 {tmp, %r10462}, %rd3305; }
	cvt.u64.u32 	%rd3306, %r15865;
	and.b64  	%rd3307, %rd3305, 4294967295;
	add.s64 	%rd3308, %rd3307, %rd3306;
	{ .reg .b32 tmp; mov.b64 {tmp, %r10463}, %rd3308; }
	and.b64  	%rd3309, %rd3308, 4294967295;
	and.b64  	%rd3310, %rd3304, 4294967295;
	add.s64 	%rd3311, %rd3309, %rd3310;
	{ .reg .b32 tmp; mov.b64 {tmp, %r10464}, %rd3311; }
	add.s32 	%r10465, %r10463, %r10462;
	add.s32 	%r10466, %r10465, %r10464;
	mul.lo.s32 	%r10467, %r28, %r10461;
	mul.wide.u32 	%rd3312, %r4, %r10467;
	shr.u64 	%rd3313, %rd3312, 32;
	and.b64  	%rd3314, %rd3230, 4294967295;
	and.b64  	%rd3315, %rd3312, 4294967295;
	add.s64 	%rd3316, %rd3315, %rd3314;
	shr.u64 	%rd3317, %rd3316, 32;
	add.s64 	%rd3318, %rd3317, %rd3313;
	mul.wide.u32 	%rd3319, %r5, %r10467;
	shr.u64 	%rd3320, %rd3319, 32;
	and.b64  	%rd3321, %rd3241, 4294967295;
	and.b64  	%rd3322, %rd3319, 4294967295;
	add.s64 	%rd3323, %rd3322, %rd3321;
	shr.u64 	%rd3324, %rd3323, 32;
	and.b64  	%rd3325, %rd3323, 4294967295;
	and.b64  	%rd3326, %rd3318, 4294967295;
	add.s64 	%rd35557, %rd3325, %rd3326;
	shr.u64 	%rd3327, %rd35557, 32;
	add.s64 	%rd3328, %rd3324, %rd3320;
	add.s64 	%rd3329, %rd3328, %rd3327;
	mul.wide.u32 	%rd3330, %r6, %r10467;
	shr.u64 	%rd3331, %rd3330, 32;
	and.b64  	%rd3332, %rd3253, 4294967295;
	and.b64  	%rd3333, %rd3330, 4294967295;
	add.s64 	%rd3334, %rd3333, %rd3332;
	shr.u64 	%rd3335, %rd3334, 32;
	and.b64  	%rd3336, %rd3334, 4294967295;
	and.b64  	%rd3337, %rd3329, 4294967295;
	add.s64 	%rd35556, %rd3336, %rd3337;
	shr.u64 	%rd3338, %rd35556, 32;
	add.s64 	%rd3339, %rd3335, %rd3331;
	add.s64 	%rd3340, %rd3339, %rd3338;
	mul.wide.u32 	%rd3341, %r7, %r10467;
	shr.u64 	%rd3342, %rd3341, 32;
	and.b64  	%rd3343, %rd3265, 4294967295;
	and.b64  	%rd3344, %rd3341, 4294967295;
	add.s64 	%rd3345, %rd3344, %rd3343;
	shr.u64 	%rd3346, %rd3345, 32;
	and.b64  	%rd3347, %rd3345, 4294967295;
	and.b64  	%rd3348, %rd3340, 4294967295;
	add.s64 	%rd35555, %rd3347, %rd3348;
	shr.u64 	%rd3349, %rd35555, 32;
	add.s64 	%rd3350, %rd3346, %rd3342;
	add.s64 	%rd3351, %rd3350, %rd3349;
	mul.wide.u32 	%rd3352, %r8, %r10467;
	shr.u64 	%rd3353, %rd3352, 32;
	and.b64  	%rd3354, %rd3277, 4294967295;
	and.b64  	%rd3355, %rd3352, 4294967295;
	add.s64 	%rd3356, %rd3355, %rd3354;
	shr.u64 	%rd3357, %rd3356, 32;
	and.b64  	%rd3358, %rd3356, 4294967295;
	and.b64  	%rd3359, %rd3351, 4294967295;
	add.s64 	%rd35554, %rd3358, %rd3359;
	shr.u64 	%rd3360, %rd35554, 32;
	add.s64 	%rd3361, %rd3357, %rd3353;
	add.s64 	%rd3362, %rd3361, %rd3360;
	mul.wide.u32 	%rd3363, %r9, %r10467;
	shr.u64 	%rd3364, %rd3363, 32;
	and.b64  	%rd3365, %rd3289, 4294967295;
	and.b64  	%rd3366, %rd3363, 4294967295;
	add.s64 	%rd3367, %rd3366, %rd3365;
	shr.u64 	%rd3368, %rd3367, 32;
	and.b64  	%rd3369, %rd3367, 4294967295;
	and.b64  	%rd3370, %rd3362, 4294967295;
	add.s64 	%rd35553, %rd3369, %rd3370;
	shr.u64 	%rd3371, %rd35553, 32;
	add.s64 	%rd3372, %rd3368, %rd3364;
	add.s64 	%rd3373, %rd3372, %rd3371;
	mul.wide.u32 	%rd3374, %r10, %r10467;
	shr.u64 	%rd3375, %rd3374, 32;
	and.b64  	%rd3376, %rd3301, 4294967295;
	and.b64  	%rd3377, %rd3374, 4294967295;
	add.s64 	%rd3378, %rd3377, %rd3376;
	shr.u64 	%rd3379, %rd3378, 32;
	and.b64  	%rd3380, %rd3378, 4294967295;
	and.b64  	%rd3381, %rd3373, 4294967295;
	add.s64 	%rd35552, %rd3380, %rd3381;
	shr.u64 	%rd3382, %rd35552, 32;
	add.s64 	%rd3383, %rd3379, %rd3375;
	add.s64 	%rd3384, %rd3383, %rd3382;
	mul.wide.u32 	%rd3385, %r11, %r10467;
	{ .reg .b32 tmp; mov.b64 {tmp, %r10468}, %rd3385; }
	and.b64  	%rd3386, %rd3311, 4294967295;
	and.b64  	%rd3387, %rd3385, 4294967295;
	add.s64 	%rd3388, %rd3387, %rd3386;
	{ .reg .b32 tmp; mov.b64 {tmp, %r10469}, %rd3388; }
	and.b64  	%rd3389, %rd3388, 4294967295;
	and.b64  	%rd3390, %rd3384, 4294967295;
	add.s64 	%rd35551, %rd3389, %rd3390;
	{ .reg .b32 tmp; mov.b64 {tmp, %r10470}, %rd35551; }
	add.s32 	%r10471, %r10469, %r10468;
	add.s32 	%r10472, %r10471, %r10470;
	add.s32 	%r15865, %r10466, %r10472;
	add.s32 	%r15864, %r15864, 1;
	add.s64 	%rd35550, %rd35550, 4;
	setp.ne.s32 	%p22, %r15864, 8;
	@%p22 bra 	$L__BB0_5;
	cvt.u32.u64 	%r15872, %rd35557;
	cvt.u32.u64 	%r15871, %rd35556;
	cvt.u32.u64 	%r15870, %rd35555;
	cvt.u32.u64 	%r15869, %rd35554;
	cvt.u32.u64 	%r15868, %rd35553;
	cvt.u32.u64 	%r15867, %rd35552;
	cvt.u32.u64 	%r15866, %rd35551;
	setp.lt.u32 	%p23, %r15865, %r11;
	@%p23 bra 	$L__BB0_21;
	setp.gt.u32 	%p24, %r15865, %r11;
	@%p24 bra 	$L__BB0_20;
	setp.gt.u32 	%p25, %r10, %r15866;
	@%p25 bra 	$L__BB0_21;
	setp.lt.u32 	%p26, %r10, %r15866;
	@%p26 bra 	$L__BB0_20;
	setp.gt.u32 	%p27, %r9, %r15867;
	@%p27 bra 	$L__BB0_21;
	setp.lt.u32 	%p28, %r9, %r15867;
	@%p28 bra 	$L__BB0_20;
	setp.gt.u32 	%p29, %r8, %r15868;
	@%p29 bra 	$L__BB0_21;
	setp.lt.u32 	%p30, %r8, %r15868;
	@%p30 bra 	$L__BB0_20;
	setp.gt.u32 	%p31, %r7, %r15869;
	@%p31 bra 	$L__BB0_21;
	setp.lt.u32 	%p32, %r7, %r15869;
	@%p32 bra 	$L__BB0_20;
	setp.gt.u32 	%p33, %r6, %r15870;
	@%p33 bra 	$L__BB0_21;
	setp.lt.u32 	%p34, %r6, %r15870;
	@%p34 bra 	$L__BB0_20;
	setp.gt.u32 	%p35, %r5, %r15871;
	@%p35 bra 	$L__BB0_21;
	setp.ge.u32 	%p36, %r5, %r15871;
	setp.gt.u32 	%p37, %r4, %r15872;
	and.pred  	%p38, %p36, %p37;
	@%p38 bra 	$L__BB0_21;
$L__BB0_20:
	and.b64  	%rd3391, %rd35557, 4294967295;
	cvt.u64.u32 	%rd3392, %r4;
	sub.s64 	%rd3393, %rd3391, %rd3392;
	cvt.u32.u64 	%r15872, %rd3393;
	shr.u64 	%rd3394, %rd3393, 32;
	and.b64  	%rd3395, %rd3394, 1;
	and.b64  	%rd3396, %rd35556, 4294967295;
	cvt.u64.u32 	%rd3397, %r5;
	add.s64 	%rd3398, %rd3395, %rd3397;
	sub.s64 	%rd3399, %rd3396, %rd3398;
	cvt.u32.u64 	%r15871, %rd3399;
	shr.u64 	%rd3400, %rd3399, 32;
	and.b64  	%rd3401, %rd3400, 1;
	and.b64  	%rd3402, %rd35555, 4294967295;
	cvt.u64.u32 	%rd3403, %r6;
	add.s64 	%rd3404, %rd3401, %rd3403;
	sub.s64 	%rd3405, %rd3402, %rd3404;
	cvt.u32.u64 	%r15870, %rd3405;
	shr.u64 	%rd3406, %rd3405, 32;
	and.b64  	%rd3407, %rd3406, 1;
	and.b64  	%rd3408, %rd35554, 4294967295;
	cvt.u64.u32 	%rd3409, %r7;
	add.s64 	%rd3410, %rd3407, %rd3409;
	sub.s64 	%rd3411, %rd3408, %rd3410;
	cvt.u32.u64 	%r15869, %rd3411;
	shr.u64 	%rd3412, %rd3411, 32;
	and.b64  	%rd3413, %rd3412, 1;
	and.b64  	%rd3414, %rd35553, 4294967295;
	cvt.u64.u32 	%rd3415, %r8;
	add.s64 	%rd3416, %rd3413, %rd3415;
	sub.s64 	%rd3417, %rd3414, %rd3416;
	cvt.u32.u64 	%r15868, %rd3417;
	shr.u64 	%rd3418, %rd3417, 32;
	and.b64  	%rd3419, %rd3418, 1;
	and.b64  	%rd3420, %rd35552, 4294967295;
	cvt.u64.u32 	%rd3421, %r9;
	add.s64 	%rd3422, %rd3419, %rd3421;
	sub.s64 	%rd3423, %rd3420, %rd3422;
	cvt.u32.u64 	%r15867, %rd3423;
	shr.u64 	%rd3424, %rd3423, 32;
	and.b64  	%rd3425, %rd3424, 1;
	and.b64  	%rd3426, %rd35551, 4294967295;
	cvt.u64.u32 	%rd3427, %r10;
	add.s64 	%rd3428, %rd3425, %rd3427;
	sub.s64 	%rd3429, %rd3426, %rd3428;
	cvt.u32.u64 	%r15866, %rd3429;
	{ .reg .b32 tmp; mov.b64 {tmp, %r10473}, %rd3429; }
	and.b32  	%r10474, %r10473, 1;
	add.s32 	%r10475, %r10474, %r11;
	sub.s32 	%r15865, %r15865, %r10475;
$L__BB0_21:
	st.local.u32 	[%rd36433], %r15872;
	st.local.u32 	[%rd36433+4], %r15871;
	st.local.u32 	[%rd36433+8], %r15870;
	st.local.u32 	[%rd36433+12], %r15869;
	st.local.u32 	[%rd36433+16], %r15868;
	st.local.u32 	[%rd36433+20], %r15867;
	st.local.u32 	[%rd36433+24], %r15866;
	st.local.u32 	[%rd36433+28], %r15865;
	mov.b32 	%r10477, 5;
	st.local.u32 	[%rd36401], %r10477;
	mov.b32 	%r15875, 0;
	st.local.u32 	[%rd36401+4], %r15875;
	st.local.u32 	[%rd36401+8], %r15875;
	st.local.u32 	[%rd36401+12], %r15875;
	st.local.u32 	[%rd36401+16], %r15875;
	st.local.u32 	[%rd36401+20], %r15875;
	st.local.u32 	[%rd36401+24], %r15875;
	st.local.u32 	[%rd36401+28], %r15875;
	mov.b64 	%rd35559, 0;
	mov.u64 	%rd35558, %rd36401;
	mov.u64 	%rd35560, %rd35559;
	mov.u64 	%rd35561, %rd35559;
	mov.u64 	%rd35562, %rd35559;
	mov.u64 	%rd35563, %rd35559;
	mov.u64 	%rd35564, %rd35559;
	mov.u64 	%rd35565, %rd35559;
	mov.u32 	%r15874, %r15875;
$L__BB0_22:
	ld.local.u32 	%r10478, [%rd35558];
	mul.wide.u32 	%rd3431, %r12, %r10478;
	shr.u64 	%rd3432, %rd3431, 32;
	and.b64  	%rd3433, %rd35565, 4294967295;
	and.b64  	%rd3434, %rd3431, 4294967295;
	add.s64 	%rd3435, %rd3434, %rd3433;
	shr.u64 	%rd3436, %rd3435, 32;
	cvt.u32.u64 	%r10479, %rd3435;
	add.s64 	%rd3437, %rd3436, %rd3432;
	mul.wide.u32 	%rd3438, %r13, %r10478;
	shr.u64 	%rd3439, %rd3438, 32;
	and.b64  	%rd3440, %rd35564, 4294967295;
	and.b64  	%rd3441, %rd3438, 4294967295;
	add.s64 	%rd3442, %rd3441, %rd3440;
	shr.u64 	%rd3443, %rd3442, 32;
	and.b64  	%rd3444, %rd3442, 4294967295;
	and.b64  	%rd3445, %rd3437, 4294967295;
	add.s64 	%rd3446, %rd3444, %rd3445;
	shr.u64 	%rd3447, %rd3446, 32;
	add.s64 	%rd3448, %rd3443, %rd3439;
	add.s64 	%rd3449, %rd3448, %rd3447;
	mul.wide.u32 	%rd3450, %r14, %r10478;
	shr.u64 	%rd3451, %rd3450, 32;
	and.b64  	%rd3452, %rd35563, 4294967295;
	and.b64  	%rd3453, %rd3450, 4294967295;
	add.s64 	%rd3454, %rd3453, %rd3452;
	shr.u64 	%rd3455, %rd3454, 32;
	and.b64  	%rd3456, %rd3454, 4294967295;
	and.b64  	%rd3457, %rd3449, 4294967295;
	add.s64 	%rd3458, %rd3456, %rd3457;
	shr.u64 	%rd3459, %rd3458, 32;
	add.s64 	%rd3460, %rd3455, %rd3451;
	add.s64 	%rd3461, %rd3460, %rd3459;
	mul.wide.u32 	%rd3462, %r15, %r10478;
	shr.u64 	%rd3463, %rd3462, 32;
	and.b64  	%rd3464, %rd35562, 4294967295;
	and.b64  	%rd3465, %rd3462, 4294967295;
	add.s64 	%rd3466, %rd3465, %rd3464;
	shr.u64 	%rd3467, %rd3466, 32;
	and.b64  	%rd3468, %rd3466, 4294967295;
	and.b64  	%rd3469, %rd3461, 4294967295;
	add.s64 	%rd3470, %rd3468, %rd3469;
	shr.u64 	%rd3471, %rd3470, 32;
	add.s64 	%rd3472, %rd3467, %rd3463;
	add.s64 	%rd3473, %rd3472, %rd3471;
	mul.wide.u32 	%rd3474, %r16, %r10478;
	shr.u64 	%rd3475, %rd3474, 32;
	and.b64  	%rd3476, %rd35561, 4294967295;
	and.b64  	%rd3477, %rd3474, 4294967295;
	add.s64 	%rd3478, %rd3477, %rd3476;
	shr.u64 	%rd3479, %rd3478, 32;
	and.b64  	%rd3480, %rd3478, 4294967295;
	and.b64  	%rd3481, %rd3473, 4294967295;
	add.s64 	%rd3482, %rd3480, %rd3481;
	shr.u64 	%rd3483, %rd3482, 32;
	add.s64 	%rd3484, %rd3479, %rd3475;
	add.s64 	%rd3485, %rd3484, %rd3483;
	mul.wide.u32 	%rd3486, %r17, %r10478;
	shr.u64 	%rd3487, %rd3486, 32;
	and.b64  	%rd3488, %rd35560, 4294967295;
	and.b64  	%rd3489, %rd3486, 4294967295;
	add.s64 	%rd3490, %rd3489, %rd3488;
	shr.u64 	%rd3491, %rd3490, 32;
	and.b64  	%rd3492, %rd3490, 4294967295;
	and.b64  	%rd3493, %rd3485, 4294967295;
	add.s64 	%rd3494, %rd3492, %rd3493;
	shr.u64 	%rd3495, %rd3494, 32;
	add.s64 	%rd3496, %rd3491, %rd3487;
	add.s64 	%rd3497, %rd3496, %rd3495;
	mul.wide.u32 	%rd3498, %r18, %r10478;
	shr.u64 	%rd3499, %rd3498, 32;
	and.b64  	%rd3500, %rd35559, 4294967295;
	and.b64  	%rd3501, %rd3498, 4294967295;
	add.s64 	%rd3502, %rd3501, %rd3500;
	shr.u64 	%rd3503, %rd3502, 32;
	and.b64  	%rd3504, %rd3502, 4294967295;
	and.b64  	%rd3505, %rd3497, 4294967295;
	add.s64 	%rd3506, %rd3504, %rd3505;
	shr.u64 	%rd3507, %rd3506, 32;
	add.s64 	%rd3508, %rd3503, %rd3499;
	add.s64 	%rd3509, %rd3508, %rd3507;
	mul.wide.u32 	%rd3510, %r19, %r10478;
	{ .reg .b32 tmp; mov.b64 {tmp, %r10480}, %rd3510; }
	cvt.u64.u32 	%rd3511, %r15875;
	and.b64  	%rd3512, %rd3510, 4294967295;
	add.s64 	%rd3513, %rd3512, %rd3511;
	{ .reg .b32 tmp; mov.b64 {tmp, %r10481}, %rd3513; }
	and.b64  	%rd3514, %rd3513, 4294967295;
	and.b64  	%rd3515, %rd3509, 4294967295;
	add.s64 	%rd3516, %rd3514, %rd3515;
	{ .reg .b32 tmp; mov.b64 {tmp, %r10482}, %rd3516; }
	add.s32 	%r10483, %r10481, %r10480;
	add.s32 	%r10484, %r10483, %r10482;
	mul.lo.s32 	%r10485, %r28, %r10479;
	mul.wide.u32 	%rd3517, %r4, %r10485;
	shr.u64 	%rd3518, %rd3517, 32;
	and.b64  	%rd3519, %rd3435, 4294967295;
	and.b64  	%rd3520, %rd3517, 4294967295;
	add.s64 	%rd3521, %rd3520, %rd3519;
	shr.u64 	%rd3522, %rd3521, 32;
	add.s64 	%rd3523, %rd3522, %rd3518;
	mul.wide.u32 	%rd3524, %r5, %r10485;
	shr.u64 	%rd3525, %rd3524, 32;
	and.b64  	%rd3526, %rd3446, 4294967295;
	and.b64  	%rd3527, %rd3524, 4294967295;
	add.s64 	%rd3528, %rd3527, %rd3526;
	shr.u64 	%rd3529, %rd3528, 32;
	and.b64  	%rd3530, %rd3528, 4294967295;
	and.b64  	%rd3531, %rd3523, 4294967295;
	add.s64 	%rd35565, %rd3530, %rd3531;
	shr.u64 	%rd3532, %rd35565, 32;
	add.s64 	%rd3533, %rd3529, %rd3525;
	add.s64 	%rd3534, %rd3533, %rd3532;
	mul.wide.u32 	%rd3535, %r6, %r10485;
	shr.u64 	%rd3536, %rd3535, 32;
	and.b64  	%rd3537, %rd3458, 4294967295;
	and.b64  	%rd3538, %rd3535, 4294967295;
	add.s64 	%rd3539, %rd3538, %rd3537;
	shr.u64 	%rd3540, %rd3539, 32;
	and.b64  	%rd3541, %rd3539, 4294967295;
	and.b64  	%rd3542, %rd3534, 4294967295;
	add.s64 	%rd35564, %rd3541, %rd3542;
	shr.u64 	%rd3543, %rd35564, 32;
	add.s64 	%rd3544, %rd3540, %rd3536;
	add.s64 	%rd3545, %rd3544, %rd3543;
	mul.wide.u32 	%rd3546, %r7, %r10485;
	shr.u64 	%rd3547, %rd3546, 32;
	and.b64  	%rd3548, %rd3470, 4294967295;
	and.b64  	%rd3549, %rd3546, 4294967295;
	add.s64 	%rd3550, %rd3549, %rd3548;
	shr.u64 	%rd3551, %rd3550, 32;
	and.b64  	%rd3552, %rd3550, 4294967295;
	and.b64  	%rd3553, %rd3545, 4294967295;
	add.s64 	%rd35563, %rd3552, %rd3553;
	shr.u64 	%rd3554, %rd35563, 32;
	add.s64 	%rd3555, %rd3551, %rd3547;
	add.s64 	%rd3556, %rd3555, %rd3554;
	mul.wide.u32 	%rd3557, %r8, %r10485;
	shr.u64 	%rd3558, %rd3557, 32;
	and.b64  	%rd3559, %rd3482, 4294967295;
	and.b64  	%rd3560, %rd3557, 4294967295;
	add.s64 	%rd3561, %rd3560, %rd3559;
	shr.u64 	%rd3562, %rd3561, 32;
	and.b64  	%rd3563, %rd3561, 4294967295;
	and.b64  	%rd3564, %rd3556, 4294967295;
	add.s64 	%rd35562, %rd3563, %rd3564;
	shr.u64 	%rd3565, %rd35562, 32;
	add.s64 	%rd3566, %rd3562, %rd3558;
	add.s64 	%rd3567, %rd3566, %rd3565;
	mul.wide.u32 	%rd3568, %r9, %r10485;
	shr.u64 	%rd3569, %rd3568, 32;
	and.b64  	%rd3570, %rd3494, 4294967295;
	and.b64  	%rd3571, %rd3568, 4294967295;
	add.s64 	%rd3572, %rd3571, %rd3570;
	shr.u64 	%rd3573, %rd3572, 32;
	and.b64  	%rd3574, %rd3572, 4294967295;
	and.b64  	%rd3575, %rd3567, 4294967295;
	add.s64 	%rd35561, %rd3574, %rd3575;
	shr.u64 	%rd3576, %rd35561, 32;
	add.s64 	%rd3577, %rd3573, %rd3569;
	add.s64 	%rd3578, %rd3577, %rd3576;
	mul.wide.u32 	%rd3579, %r10, %r10485;
	shr.u64 	%rd3580, %rd3579, 32;
	and.b64  	%rd3581, %rd3506, 4294967295;
	and.b64  	%rd3582, %rd3579, 4294967295;
	add.s64 	%rd3583, %rd3582, %rd3581;
	shr.u64 	%rd3584, %rd3583, 32;
	and.b64  	%rd3585, %rd3583, 4294967295;
	and.b64  	%rd3586, %rd3578, 4294967295;
	add.s64 	%rd35560, %rd3585, %rd3586;
	shr.u64 	%rd3587, %rd35560, 32;
	add.s64 	%rd3588, %rd3584, %rd3580;
	add.s64 	%rd3589, %rd3588, %rd3587;
	mul.wide.u32 	%rd3590, %r11, %r10485;
	{ .reg .b32 tmp; mov.b64 {tmp, %r10486}, %rd3590; }
	and.b64  	%rd3591, %rd3516, 4294967295;
	and.b64  	%rd3592, %rd3590, 4294967295;
	add.s64 	%rd3593, %rd3592, %rd3591;
	{ .reg .b32 tmp; mov.b64 {tmp, %r10487}, %rd3593; }
	and.b64  	%rd3594, %rd3593, 4294967295;
	and.b64  	%rd3595, %rd3589, 4294967295;
	add.s64 	%rd35559, %rd3594, %rd3595;
	{ .reg .b32 tmp; mov.b64 {tmp, %r10488}, %rd35559; }
	add.s32 	%r10489, %r10487, %r10486;
	add.s32 	%r10490, %r10489, %r10488;
	add.s32 	%r15875, %r10484, %r10490;
	add.s32 	%r15874, %r15874, 1;
	add.s64 	%rd35558, %rd35558, 4;
	setp.ne.s32 	%p39, %r15874, 8;
	@%p39 bra 	$L__BB0_22;
	cvt.u32.u64 	%r15882, %rd35565;
	cvt.u32.u64 	%r15881, %rd35564;
	cvt.u32.u64 	%r15880, %rd35563;
	cvt.u32.u64 	%r15879, %rd35562;
	cvt.u32.u64 	%r15878, %rd35561;
	cvt.u32.u64 	%r15877, %rd35560;
	cvt.u32.u64 	%r15876, %rd35559;
	setp.lt.u32 	%p40, %r15875, %r11;
	@%p40 bra 	$L__BB0_38;
	setp.gt.u32 	%p41, %r15875, %r11;
	@%p41 bra 	$L__BB0_37;
	cvt.u32.u64 	%r15876, %rd35559;
	setp.gt.u32 	%p42, %r10, %r15876;
	@%p42 bra 	$L__BB0_38;
	cvt.u32.u64 	%r15876, %rd35559;
	setp.lt.u32 	%p43, %r10, %r15876;
	@%p43 bra 	$L__BB0_37;
	cvt.u32.u64 	%r15877, %rd35560;
	setp.gt.u32 	%p44, %r9, %r15877;
	@%p44 bra 	$L__BB0_38;
	cvt.u32.u64 	%r15877, %rd35560;
	setp.lt.u32 	%p45, %r9, %r15877;
	@%p45 bra 	$L__BB0_37;
	cvt.u32.u64 	%r15878, %rd35561;
	setp.gt.u32 	%p46, %r8, %r15878;
	@%p46 bra 	$L__BB0_38;
	cvt.u32.u64 	%r15878, %rd35561;
	setp.lt.u32 	%p47, %r8, %r15878;
	@%p47 bra 	$L__BB0_37;
	cvt.u32.u64 	%r15879, %rd35562;
	setp.gt.u32 	%p48, %r7, %r15879;
	@%p48 bra 	$L__BB0_38;
	cvt.u32.u64 	%r15879, %rd35562;
	setp.lt.u32 	%p49, %r7, %r15879;
	@%p49 bra 	$L__BB0_37;
	cvt.u32.u64 	%r15880, %rd35563;
	setp.gt.u32 	%p50, %r6, %r15880;
	@%p50 bra 	$L__BB0_38;
	cvt.u32.u64 	%r15880, %rd35563;
	setp.lt.u32 	%p51, %r6, %r15880;
	@%p51 bra 	$L__BB0_37;
	cvt.u32.u64 	%r15881, %rd35564;
	setp.gt.u32 	%p52, %r5, %r15881;
	@%p52 bra 	$L__BB0_38;
	cvt.u32.u64 	%r15881, %rd35564;
	setp.ge.u32 	%p53, %r5, %r15881;
	cvt.u32.u64 	%r15882, %rd35565;
	setp.gt.u32 	%p54, %r4, %r15882;
	and.pred  	%p55, %p53, %p54;
	@%p55 bra 	$L__BB0_38;
$L__BB0_37:
	and.b64  	%rd3597, %rd35565, 4294967295;
	cvt.u64.u32 	%rd3598, %r4;
	sub.s64 	%rd3599, %rd3597, %rd3598;
	cvt.u32.u64 	%r15882, %rd3599;
	shr.u64 	%rd3600, %rd3599, 32;
	and.b64  	%rd3601, %rd3600, 1;
	and.b64  	%rd3602, %rd35564, 4294967295;
	cvt.u64.u32 	%rd3603, %r5;
	add.s64 	%rd3604, %rd3601, %rd3603;
	sub.s64 	%rd3605, %rd3602, %rd3604;
	cvt.u32.u64 	%r15881, %rd3605;
	shr.u64 	%rd3606, %rd3605, 32;
	and.b64  	%rd3607, %rd3606, 1;
	and.b64  	%rd3608, %rd35563, 4294967295;
	cvt.u64.u32 	%rd3609, %r6;
	add.s64 	%rd3610, %rd3607, %rd3609;
	sub.s64 	%rd3611, %rd3608, %rd3610;
	cvt.u32.u64 	%r15880, %rd3611;
	shr.u64 	%rd3612, %rd3611, 32;
	and.b64  	%rd3613, %rd3612, 1;
	and.b64  	%rd3614, %rd35562, 4294967295;
	cvt.u64.u32 	%rd3615, %r7;
	add.s64 	%rd3616, %rd3613, %rd3615;
	sub.s64 	%rd3617, %rd3614, %rd3616;
	cvt.u32.u64 	%r15879, %rd3617;
	shr.u64 	%rd3618, %rd3617, 32;
	and.b64  	%rd3619, %rd3618, 1;
	and.b64  	%rd3620, %rd35561, 4294967295;
	cvt.u64.u32 	%rd3621, %r8;
	add.s64 	%rd3622, %rd3619, %rd3621;
	sub.s64 	%rd3623, %rd3620, %rd3622;
	cvt.u32.u64 	%r15878, %rd3623;
	shr.u64 	%rd3624, %rd3623, 32;
	and.b64  	%rd3625, %rd3624, 1;
	and.b64  	%rd3626, %rd35560, 4294967295;
	cvt.u64.u32 	%rd3627, %r9;
	add.s64 	%rd3628, %rd3625, %rd3627;
	sub.s64 	%rd3629, %rd3626, %rd3628;
	cvt.u32.u64 	%r15877, %rd3629;
	shr.u64 	%rd3630, %rd3629, 32;
	and.b64  	%rd3631, %rd3630, 1;
	and.b64  	%rd3632, %rd35559, 4294967295;
	cvt.u64.u32 	%rd3633, %r10;
	add.s64 	%rd3634, %rd3631, %rd3633;
	sub.s64 	%rd3635, %rd3632, %rd3634;
	cvt.u32.u64 	%r15876, %rd3635;
	{ .reg .b32 tmp; mov.b64 {tmp, %r10496}, %rd3635; }
	and.b32  	%r10497, %r10496, 1;
	add.s32 	%r10498, %r10497, %r11;
	sub.s32 	%r15875, %r15875, %r10498;
$L__BB0_38:
	mov.b32 	%r10500, 4;
	st.local.u32 	[%rd36409], %r10500;
	mov.b32 	%r15885, 0;
	st.local.u32 	[%rd36409+4], %r15885;
	st.local.u32 	[%rd36409+8], %r15885;
	st.local.u32 	[%rd36409+12], %r15885;
	st.local.u32 	[%rd36409+16], %r15885;
	st.local.u32 	[%rd36409+20], %r15885;
	st.local.u32 	[%rd36409+24], %r15885;
	st.local.u32 	[%rd36409+28], %r15885;
	mov.b64 	%rd35567, 0;
	mov.u64 	%rd35566, %rd36409;
	mov.u64 	%rd35568, %rd35567;
	mov.u64 	%rd35569, %rd35567;
	mov.u64 	%rd35570, %rd35567;
	mov.u64 	%rd35571, %rd35567;
	mov.u64 	%rd35572, %rd35567;
	mov.u64 	%rd35573, %rd35567;
	mov.u32 	%r15884, %r15885;
$L__BB0_39:
	ld.local.u32 	%r10501, [%rd35566];
	mul.wide.u32 	%rd3637, %r12, %r10501;
	shr.u64 	%rd3638, %rd3637, 32;
	and.b64  	%rd3639, %rd35573, 4294967295;
	and.b64  	%rd3640, %rd3637, 4294967295;
	add.s64 	%rd3641, %rd3640, %rd3639;
	shr.u64 	%rd3642, %rd3641, 32;
	cvt.u32.u64 	%r10502, %rd3641;
	add.s64 	%rd3643, %rd3642, %rd3638;
	mul.wide.u32 	%rd3644, %r13, %r10501;
	shr.u64 	%rd3645, %rd3644, 32;
	and.b64  	%rd3646, %rd35572, 4294967295;
	and.b64  	%rd3647, %rd3644, 4294967295;
	add.s64 	%rd3648, %rd3647, %rd3646;
	shr.u64 	%rd3649, %rd3648, 32;
	and.b64  	%rd3650, %rd3648, 4294967295;
	and.b64  	%rd3651, %rd3643, 4294967295;
	add.s64 	%rd3652, %rd3650, %rd3651;
	shr.u64 	%rd3653, %rd3652, 32;
	add.s64 	%rd3654, %rd3649, %rd3645;
	add.s64 	%rd3655, %rd3654, %rd3653;
	mul.wide.u32 	%rd3656, %r14, %r10501;
	shr.u64 	%rd3657, %rd3656, 32;
	and.b64  	%rd3658, %rd35571, 4294967295;
	and.b64  	%rd3659, %rd3656, 4294967295;
	add.s64 	%rd3660, %rd3659, %rd3658;
	shr.u64 	%rd3661, %rd3660, 32;
	and.b64  	%rd3662, %rd3660, 4294967295;
	and.b64  	%rd3663, %rd3655, 4294967295;
	add.s64 	%rd3664, %rd3662, %rd3663;
	shr.u64 	%rd3665, %rd3664, 32;
	add.s64 	%rd3666, %rd3661, %rd3657;
	add.s64 	%rd3667, %rd3666, %rd3665;
	mul.wide.u32 	%rd3668, %r15, %r10501;
	shr.u64 	%rd3669, %rd3668, 32;
	and.b64  	%rd3670, %rd35570, 4294967295;
	and.b64  	%rd3671, %rd3668, 4294967295;
	add.s64 	%rd3672, %rd3671, %rd3670;
	shr.u64 	%rd3673, %rd3672, 32;
	and.b64  	%rd3674, %rd3672, 4294967295;
	and.b64  	%rd3675, %rd3667, 4294967295;
	add.s64 	%rd3676, %rd3674, %rd3675;
	shr.u64 	%rd3677, %rd3676, 32;
	add.s64 	%rd3678, %rd3673, %rd3669;
	add.s64 	%rd3679, %rd3678, %rd3677;
	mul.wide.u32 	%rd3680, %r16, %r10501;
	shr.u64 	%rd3681, %rd3680, 32;
	and.b64  	%rd3682, %rd35569, 4294967295;
	and.b64  	%rd3683, %rd3680, 4294967295;
	add.s64 	%rd3684, %rd3683, %rd3682;
	shr.u64 	%rd3685, %rd3684, 32;
	and.b64  	%rd3686, %rd3684, 4294967295;
	and.b64  	%rd3687, %rd3679, 4294967295;
	add.s64 	%rd3688, %rd3686, %rd3687;
	shr.u64 	%rd3689, %rd3688, 32;
	add.s64 	%rd3690, %rd3685, %rd3681;
	add.s64 	%rd3691, %rd3690, %rd3689;
	mul.wide.u32 	%rd3692, %r17, %r10501;
	shr.u64 	%rd3693, %rd3692, 32;
	and.b64  	%rd3694, %rd35568, 4294967295;
	and.b64  	%rd3695, %rd3692, 4294967295;
	add.s64 	%rd3696, %rd3695, %rd3694;
	shr.u64 	%rd3697, %rd3696, 32;
	and.b64  	%rd3698, %rd3696, 4294967295;
	and.b64  	%rd3699, %rd3691, 4294967295;
	add.s64 	%rd3700, %rd3698, %rd3699;
	shr.u64 	%rd3701, %rd3700, 32;
	add.s64 	%rd3702, %rd3697, %rd3693;
	add.s64 	%rd3703, %rd3702, %rd3701;
	mul.wide.u32 	%rd3704, %r18, %r10501;
	shr.u64 	%rd3705, %rd3704, 32;
	and.b64  	%rd3706, %rd35567, 4294967295;
	and.b64  	%rd3707, %rd3704, 4294967295;
	add.s64 	%rd3708, %rd3707, %rd3706;
	shr.u64 	%rd3709, %rd3708, 32;
	and.b64  	%rd3710, %rd3708, 4294967295;
	and.b64  	%rd3711, %rd3703, 4294967295;
	add.s64 	%rd3712, %rd3710, %rd3711;
	shr.u64 	%rd3713, %rd3712, 32;
	add.s64 	%rd3714, %rd3709, %rd3705;
	add.s64 	%rd3715, %rd3714, %rd3713;
	mul.wide.u32 	%rd3716, %r19, %r10501;
	{ .reg .b32 tmp; mov.b64 {tmp, %r10503}, %rd3716; }
	cvt.u64.u32 	%rd3717, %r15885;
	and.b64  	%rd3718, %rd3716, 4294967295;
	add.s64 	%rd3719, %rd3718, %rd3717;
	{ .reg .b32 tmp; mov.b64 {tmp, %r10504}, %rd3719; }
	and.b64  	%rd3720, %rd3719, 4294967295;
	and.b64  	%rd3721, %rd3715, 4294967295;
	add.s64 	%rd3722, %rd3720, %rd3721;
	{ .reg .b32 tmp; mov.b64 {tmp, %r10505}, %rd3722; }
	add.s32 	%r10506, %r10504, %r10503;
	add.s32 	%r10507, %r10506, %r10505;
	mul.lo.s32 	%r10508, %r28, %r10502;
	mul.wide.u32 	%rd3723, %r4, %r10508;
	shr.u64 	%rd3724, %rd3723, 32;
	and.b64  	%rd3725, %rd3641, 4294967295;
	and.b64  	%rd3726, %rd3723, 4294967295;
	add.s64 	%rd3727, %rd3726, %rd3725;
	shr.u64 	%rd3728, %rd3727, 32;
	add.s64 	%rd3729, %rd3728, %rd3724;
	mul.wide.u32 	%rd3730, %r5, %r10508;
	shr.u64 	%rd3731, %rd3730, 32;
	and.b64  	%rd3732, %rd3652, 4294967295;
	and.b64  	%rd3733, %rd3730, 4294967295;
	add.s64 	%rd3734, %rd3733, %rd3732;
	shr.u64 	%rd3735, %rd3734, 32;
	and.b64  	%rd3736, %rd3734, 4294967295;
	and.b64  	%rd3737, %rd3729, 4294967295;
	add.s64 	%rd35573, %rd3736, %rd3737;
	shr.u64 	%rd3738, %rd35573, 32;
	add.s64 	%rd3739, %rd3735, %rd3731;
	add.s64 	%rd3740, %rd3739, %rd3738;
	mul.wide.u32 	%rd3741, %r6, %r10508;
	shr.u64 	%rd3742, %rd3741, 32;
	and.b64  	%rd3743, %rd3664, 4294967295;
	and.b64  	%rd3744, %rd3741, 4294967295;
	add.s64 	%rd3745, %rd3744, %rd3743;
	shr.u64 	%rd3746, %rd3745, 32;
	and.b64  	%rd3747, %rd3745, 4294967295;
	and.b64  	%rd3748, %rd3740, 4294967295;
	add.s64 	%rd35572, %rd3747, %rd3748;
	shr.u64 	%rd3749, %rd35572, 32;
	add.s64 	%rd3750, %rd3746, %rd3742;
	add.s64 	%rd3751, %rd3750, %rd3749;
	mul.wide.u32 	%rd3752, %r7, %r10508;
	shr.u64 	%rd3753, %rd3752, 32;
	and.b64  	%rd3754, %rd3676, 4294967295;
	and.b64  	%rd3755, %rd3752, 4294967295;
	add.s64 	%rd3756, %rd3755, %rd3754;
	shr.u64 	%rd3757, %rd3756, 32;
	and.b64  	%rd3758, %rd3756, 4294967295;
	and.b64  	%rd3759, %rd3751, 4294967295;
	add.s64 	%rd35571, %rd3758, %rd3759;
	shr.u64 	%rd3760, %rd35571, 32;
	add.s64 	%rd3761, %rd3757, %rd3753;
	add.s64 	%rd3762, %rd3761, %rd3760;
	mul.wide.u32 	%rd3763, %r8, %r10508;
	shr.u64 	%rd3764, %rd3763, 32;
	and.b64  	%rd3765, %rd3688, 4294967295;
	and.b64  	%rd3766, %rd3763, 4294967295;
	add.s64 	%rd3767, %rd3766, %rd3765;
	shr.u64 	%rd3768, %rd3767, 32;
	and.b64  	%rd3769, %rd3767, 4294967295;
	and.b64  	%rd3770, %rd3762, 4294967295;
	add.s64 	%rd35570, %rd3769, %rd3770;
	shr.u64 	%rd3771, %rd35570, 32;
	add.s64 	%rd3772, %rd3768, %rd3764;
	add.s64 	%rd3773, %rd3772, %rd3771;
	mul.wide.u32 	%rd3774, %r9, %r10508;
	shr.u64 	%rd3775, %rd3774, 32;
	and.b64  	%rd3776, %rd3700, 4294967295;
	and.b64  	%rd3777, %rd3774, 4294967295;
	add.s64 	%rd3778, %rd3777, %rd3776;
	shr.u64 	%rd3779, %rd3778, 32;
	and.b64  	%rd3780, %rd3778, 4294967295;
	and.b64  	%rd3781, %rd3773, 4294967295;
	add.s64 	%rd35569, %rd3780, %rd3781;
	shr.u64 	%rd3782, %rd35569, 32;
	add.s64 	%rd3783, %rd3779, %rd3775;
	add.s64 	%rd3784, %rd3783, %rd3782;
	mul.wide.u32 	%rd3785, %r10, %r10508;
	shr.u64 	%rd3786, %rd3785, 32;
	and.b64  	%rd3787, %rd3712, 4294967295;
	and.b64  	%rd3788, %rd3785, 4294967295;
	add.s64 	%rd3789, %rd3788, %rd3787;
	shr.u64 	%rd3790, %rd3789, 32;
	and.b64  	%rd3791, %rd3789, 4294967295;
	and.b64  	%rd3792, %rd3784, 4294967295;
	add.s64 	%rd35568, %rd3791, %rd3792;
	shr.u64 	%rd3793, %rd35568, 32;
	add.s64 	%rd3794, %rd3790, %rd3786;
	add.s64 	%rd3795, %rd3794, %rd3793;
	mul.wide.u32 	%rd3796, %r11, %r10508;
	{ .reg .b32 tmp; mov.b64 {tmp, %r10509}, %rd3796; }
	and.b64  	%rd3797, %rd3722, 4294967295;
	and.b64  	%rd3798, %rd3796, 4294967295;
	add.s64 	%rd3799, %rd3798, %rd3797;
	{ .reg .b32 tmp; mov.b64 {tmp, %r10510}, %rd3799; }
	and.b64  	%rd3800, %rd3799, 4294967295;
	and.b64  	%rd3801, %rd3795, 4294967295;
	add.s64 	%rd35567, %rd3800, %rd3801;
	{ .reg .b32 tmp; mov.b64 {tmp, %r10511}, %rd35567; }
	add.s32 	%r10512, %r10510, %r10509;
	add.s32 	%r10513, %r10512, %r10511;
	add.s32 	%r15885, %r10507, %r10513;
	add.s32 	%r15884, %r15884, 1;
	add.s64 	%rd35566, %rd35566, 4;
	setp.ne.s32 	%p56, %r15884, 8;
	@%p56 bra 	$L__BB0_39;
	cvt.u32.u64 	%r15892, %rd35573;
	cvt.u32.u64 	%r15891, %rd35572;
	cvt.u32.u64 	%r15890, %rd35571;
	cvt.u32.u64 	%r15889, %rd35570;
	cvt.u32.u64 	%r15888, %rd35569;
	cvt.u32.u64 	%r15887, %rd35568;
	cvt.u32.u64 	%r15886, %rd35567;
	setp.lt.u32 	%p57, %r15885, %r11;
	@%p57 bra 	$L__BB0_55;
	setp.gt.u32 	%p58, %r15885, %r11;
	@%p58 bra 	$L__BB0_54;
	cvt.u32.u64 	%r15886, %rd35567;
	setp.gt.u32 	%p59, %r10, %r15886;
	@%p59 bra 	$L__BB0_55;
	cvt.u32.u64 	%r10514, %rd35567;
	setp.lt.u32 	%p60, %r10, %r10514;
	@%p60 bra 	$L__BB0_54;
	cvt.u32.u64 	%r15886, %rd35567;
	cvt.u32.u64 	%r15887, %rd35568;
	setp.gt.u32 	%p61, %r9, %r15887;
	@%p61 bra 	$L__BB0_55;
	cvt.u32.u64 	%r10515, %rd35568;
	setp.lt.u32 	%p62, %r9, %r10515;
	@%p62 bra 	$L__BB0_54;
	cvt.u32.u64 	%r15887, %rd35568;
	cvt.u32.u64 	%r15888, %rd35569;
	setp.gt.u32 	%p63, %r8, %r15888;
	@%p63 bra 	$L__BB0_55;
	cvt.u32.u64 	%r10516, %rd35569;
	setp.lt.u32 	%p64, %r8, %r10516;
	@%p64 bra 	$L__BB0_54;
	cvt.u32.u64 	%r15888, %rd35569;
	cvt.u32.u64 	%r15889, %rd35570;
	setp.gt.u32 	%p65, %r7, %r15889;
	@%p65 bra 	$L__BB0_55;
	cvt.u32.u64 	%r10517, %rd35570;
	setp.lt.u32 	%p66, %r7, %r10517;
	@%p66 bra 	$L__BB0_54;
	cvt.u32.u64 	%r15889, %rd35570;
	cvt.u32.u64 	%r15890, %rd35571;
	setp.gt.u32 	%p67, %r6, %r15890;
	@%p67 bra 	$L__BB0_55;
	cvt.u32.u64 	%r10518, %rd35571;
	setp.lt.u32 	%p68, %r6, %r10518;
	@%p68 bra 	$L__BB0_54;
	cvt.u32.u64 	%r15890, %rd35571;
	cvt.u32.u64 	%r15891, %rd35572;
	setp.gt.u32 	%p69, %r5, %r15891;
	@%p69 bra 	$L__BB0_55;
	cvt.u32.u64 	%r15891, %rd35572;
	setp.ge.u32 	%p70, %r5, %r15891;
	cvt.u32.u64 	%r15892, %rd35573;
	setp.gt.u32 	%p71, %r4, %r15892;
	and.pred  	%p72, %p70, %p71;
	@%p72 bra 	$L__BB0_55;
$L__BB0_54:
	and.b64  	%rd3803, %rd35573, 4294967295;
	cvt.u64.u32 	%rd3804, %r4;
	sub.s64 	%rd3805, %rd3803, %rd3804;
	cvt.u32.u64 	%r15892, %rd3805;
	shr.u64 	%rd3806, %rd3805, 32;
	and.b64  	%rd3807, %rd3806, 1;
	and.b64  	%rd3808, %rd35572, 4294967295;
	cvt.u64.u32 	%rd3809, %r5;
	add.s64 	%rd3810, %rd3807, %rd3809;
	sub.s64 	%rd3811, %rd3808, %rd3810;
	cvt.u32.u64 	%r15891, %rd3811;
	shr.u64 	%rd3812, %rd3811, 32;
	and.b64  	%rd3813, %rd3812, 1;
	and.b64  	%rd3814, %rd35571, 4294967295;
	cvt.u64.u32 	%rd3815, %r6;
	add.s64 	%rd3816, %rd3813, %rd3815;
	sub.s64 	%rd3817, %rd3814, %rd3816;
	cvt.u32.u64 	%r15890, %rd3817;
	shr.u64 	%rd3818, %rd3817, 32;
	and.b64  	%rd3819, %rd3818, 1;
	and.b64  	%rd3820, %rd35570, 4294967295;
	cvt.u64.u32 	%rd3821, %r7;
	add.s64 	%rd3822, %rd3819, %rd3821;
	sub.s64 	%rd3823, %rd3820, %rd3822;
	cvt.u32.u64 	%r15889, %rd3823;
	shr.u64 	%rd3824, %rd3823, 32;
	and.b64  	%rd3825, %rd3824, 1;
	and.b64  	%rd3826, %rd35569, 4294967295;
	cvt.u64.u32 	%rd3827, %r8;
	add.s64 	%rd3828, %rd3825, %rd3827;
	sub.s64 	%rd3829, %rd3826, %rd3828;
	cvt.u32.u64 	%r15888, %rd3829;
	shr.u64 	%rd3830, %rd3829, 32;
	and.b64  	%rd3831, %rd3830, 1;
	and.b64  	%rd3832, %rd35568, 4294967295;
	cvt.u64.u32 	%rd3833, %r9;
	add.s64 	%rd3834, %rd3831, %rd3833;
	sub.s64 	%rd3835, %rd3832, %rd3834;
	cvt.u32.u64 	%r15887, %rd3835;
	shr.u64 	%rd3836, %rd3835, 32;
	and.b64  	%rd3837, %rd3836, 1;
	and.b64  	%rd3838, %rd35567, 4294967295;
	cvt.u64.u32 	%rd3839, %r10;
	add.s64 	%rd3840, %rd3837, %rd3839;
	sub.s64 	%rd3841, %rd3838, %rd3840;
	cvt.u32.u64 	%r15886, %rd3841;
	{ .reg .b32 tmp; mov.b64 {tmp, %r10519}, %rd3841; }
	and.b32  	%r10520, %r10519, 1;
	add.s32 	%r10521, %r10520, %r11;
	sub.s32 	%r15885, %r15885, %r10521;
$L__BB0_55:
	st.local.u32 	[%rd36448], %r15892;
	st.local.u32 	[%rd36448+4], %r15891;
	st.local.u32 	[%rd36448+8], %r15890;
	st.local.u32 	[%rd36448+12], %r15889;
	st.local.u32 	[%rd36448+16], %r15888;
	st.local.u32 	[%rd36448+20], %r15887;
	st.local.u32 	[%rd36448+24], %r15886;
	st.local.u32 	[%rd36448+28], %r15885;
	mov.b32 	%r10523, 3;
	st.local.u32 	[%rd36417], %r10523;
	mov.b32 	%r15895, 0;
	st.local.u32 	[%rd36417+4], %r15895;
	st.local.u32 	[%rd36417+8], %r15895;
	st.local.u32 	[%rd36417+12], %r15895;
	st.local.u32 	[%rd36417+16], %r15895;
	st.local.u32 	[%rd36417+20], %r15895;
	st.local.u32 	[%rd36417+24], %r15895;
	st.local.u32 	[%rd36417+28], %r15895;
	mov.b64 	%rd35575, 0;
	mov.u64 	%rd35574, %rd36417;
	mov.u64 	%rd35576, %rd35575;
	mov.u64 	%rd35577, %rd35575;
	mov.u64 	%rd35578, %rd35575;
	mov.u64 	%rd35579, %rd35575;
	mov.u64 	%rd35580, %rd35575;
	mov.u64 	%rd35581, %rd35575;
	mov.u32 	%r15894, %r15895;
$L__BB0_56:
	ld.local.u32 	%r10524, [%rd35574];
	mul.wide.u32 	%rd3843, %r12, %r10524;
	shr.u64 	%rd3844, %rd3843, 32;
	and.b64  	%rd3845, %rd35581, 4294967295;
	and.b64  	%rd3846, %rd3843, 4294967295;
	add.s64 	%rd3847, %rd3846, %rd3845;
	shr.u64 	%rd3848, %rd3847, 32;
	cvt.u32.u64 	%r10525, %rd3847;
	add.s64 	%rd3849, %rd3848, %rd3844;
	mul.wide.u32 	%rd3850, %r13, %r10524;
	shr.u64 	%rd3851, %rd3850, 32;
	and.b64  	%rd3852, %rd35580, 4294967295;
	and.b64  	%rd3853, %rd3850, 4294967295;
	add.s64 	%rd3854, %rd3853, %rd3852;
	shr.u64 	%rd3855, %rd3854, 32;
	and.b64  	%rd3856, %rd3854, 4294967295;
	and.b64  	%rd3857, %rd3849, 4294967295;
	add.s64 	%rd3858, %rd3856, %rd3857;
	shr.u64 	%rd3859, %rd3858, 32;
	add.s64 	%rd3860, %rd3855, %rd3851;
	add.s64 	%rd3861, %rd3860, %rd3859;
	mul.wide.u32 	%rd3862, %r14, %r10524;
	shr.u64 	%rd3863, %rd3862, 32;
	and.b64  	%rd3864, %rd35579, 4294967295;
	and.b64  	%rd3865, %rd3862, 4294967295;
	add.s64 	%rd3866, %rd3865, %rd3864;
	shr.u64 	%rd3867, %rd3866, 32;
	and.b64  	%rd3868, %rd3866, 4294967295;
	and.b64  	%rd3869, %rd3861, 4294967295;
	add.s64 	%rd3870, %rd3868, %rd3869;
	shr.u64 	%rd3871, %rd3870, 32;
	add.s64 	%rd3872, %rd3867, %rd3863;
	add.s64 	%rd3873, %rd3872, %rd3871;
	mul.wide.u32 	%rd3874, %r15, %r10524;
	shr.u64 	%rd3875, %rd3874, 32;
	and.b64  	%rd3876, %rd35578, 4294967295;
	and.b64  	%rd3877, %rd3874, 4294967295;
	add.s64 	%rd3878, %rd3877, %rd3876;
	shr.u64 	%rd3879, %rd3878, 32;
	and.b64  	%rd3880, %rd3878, 4294967295;
	and.b64  	%rd3881, %rd3873, 4294967295;
	add.s64 	%rd3882, %rd3880, %rd3881;
	shr.u64 	%rd3883, %rd3882, 32;
	add.s64 	%rd3884, %rd3879, %rd3875;
	add.s64 	%rd3885, %rd3884, %rd3883;
	mul.wide.u32 	%rd3886, %r16, %r10524;
	shr.u64 	%rd3887, %rd3886, 32;
	and.b64  	%rd3888, %rd35577, 4294967295;
	and.b64  	%rd3889, %rd3886, 4294967295;
	add.s64 	%rd3890, %rd3889, %rd3888;
	shr.u64 	%rd3891, %rd3890, 32;
	and.b64  	%rd3892, %rd3890, 4294967295;
	and.b64  	%rd3893, %rd3885, 4294967295;
	add.s64 	%rd3894, %rd3892, %rd3893;
	shr.u64 	%rd3895, %rd3894, 32;
	add.s64 	%rd3896, %rd3891, %rd3887;
	add.s64 	%rd3897, %rd3896, %rd3895;
	mul.wide.u32 	%rd3898, %r17, %r10524;
	shr.u64 	%rd3899, %rd3898, 32;
	and.b64  	%rd3900, %rd35576, 4294967295;
	and.b64  	%rd3901, %rd3898, 4294967295;
	add.s64 	%rd3902, %rd3901, %rd3900;
	shr.u64 	%rd3903, %rd3902, 32;
	and.b64  	%rd3904, %rd3902, 4294967295;
	and.b64  	%rd3905, %rd3897, 4294967295;
	add.s64 	%rd3906, %rd3904, %rd3905;
	shr.u64 	%rd3907, %rd3906, 32;
	add.s64 	%rd3908, %rd3903, %rd3899;
	add.s64 	%rd3909, %rd3908, %rd3907;
	mul.wide.u32 	%rd3910, %r18, %r10524;
	shr.u64 	%rd3911, %rd3910, 32;
	and.b64  	%rd3912, %rd35575, 4294967295;
	and.b64  	%rd3913, %rd3910, 4294967295;
	add.s64 	%rd3914, %rd3913, %rd3912;
	shr.u64 	%rd3915, %rd3914, 32;
	and.b64  	%rd3916, %rd3914, 4294967295;
	and.b64  	%rd3917, %rd3909, 4294967295;
	add.s64 	%rd3918, %rd3916, %rd3917;
	shr.u64 	%rd3919, %rd3918, 32;
	add.s64 	%rd3920, %rd3915, %rd3911;
	add.s64 	%rd3921, %rd3920, %rd3919;
	mul.wide.u32 	%rd3922, %r19, %r10524;
	{ .reg .b32 tmp; mov.b64 {tmp, %r10526}, %rd3922; }
	cvt.u64.u32 	%rd3923, %r15895;
	and.b64  	%rd3924, %rd3922, 4294967295;
	add.s64 	%rd3925, %rd3924, %rd3923;
	{ .reg .b32 tmp; mov.b64 {tmp, %r10527}, %rd3925; }
	and.b64  	%rd3926, %rd3925, 4294967295;
	and.b64  	%rd3927, %rd3921, 4294967295;
	add.s64 	%rd3928, %rd3926, %rd3927;
	{ .reg .b32 tmp; mov.b64 {tmp, %r10528}, %rd3928; }
	add.s32 	%r10529, %r10527, %r10526;
	add.s32 	%r10530, %r10529, %r10528;
	mul.lo.s32 	%r10531, %r28, %r10525;
	mul.wide.u32 	%rd3929, %r4, %r10531;
	shr.u64 	%rd3930, %rd3929, 32;
	and.b64  	%rd3931, %rd3847, 4294967295;
	and.b64  	%rd3932, %rd3929, 4294967295;
	add.s64 	%rd3933, %rd3932, %rd3931;
	shr.u64 	%rd3934, %rd3933, 32;
	add.s64 	%rd3935, %rd3934, %rd3930;
	mul.wide.u32 	%rd3936, %r5, %r10531;
	shr.u64 	%rd3937, %rd3936, 32;
	and.b64  	%rd3938, %rd3858, 4294967295;
	and.b64  	%rd3939, %rd3936, 4294967295;
	add.s64 	%rd3940, %rd3939, %rd3938;
	shr.u64 	%rd3941, %rd3940, 32;
	and.b64  	%rd3942, %rd3940, 4294967295;
	and.b64  	%rd3943, %rd3935, 4294967295;
	add.s64 	%rd35581, %rd3942, %rd3943;
	shr.u64 	%rd3944, %rd35581, 32;
	add.s64 	%rd3945, %rd3941, %rd3937;
	add.s64 	%rd3946, %rd3945, %rd3944;
	mul.wide.u32 	%rd3947, %r6, %r10531;
	shr.u64 	%rd3948, %rd3947, 32;
	and.b64  	%rd3949, %rd3870, 4294967295;
	and.b64  	%rd3950, %rd3947, 4294967295;
	add.s64 	%rd3951, %rd3950, %rd3949;
	shr.u64 	%rd3952, %rd3951, 32;
	and.b64  	%rd3953, %rd3951, 4294967295;
	and.b64  	%rd3954, %rd3946, 4294967295;
	add.s64 	%rd35580, %rd3953, %rd3954;
	shr.u64 	%rd3955, %rd35580, 32;
	add.s64 	%rd3956, %rd3952, %rd3948;
	add.s64 	%rd3957, %rd3956, %rd3955;
	mul.wide.u32 	%rd3958, %r7, %r10531;
	shr.u64 	%rd3959, %rd3958, 32;
	and.b64  	%rd3960, %rd3882, 4294967295;
	and.b64  	%rd3961, %rd3958, 4294967295;
	add.s64 	%rd3962, %rd3961, %rd3960;
	shr.u64 	%rd3963, %rd3962, 32;
	and.b64  	%rd3964, %rd3962, 4294967295;
	and.b64  	%rd3965, %rd3957, 4294967295;
	add.s64 	%rd35579, %rd3964, %rd3965;
	shr.u64 	%rd3966, %rd35579, 32;
	add.s64 	%rd3967, %rd3963, %rd3959;
	add.s64 	%rd3968, %rd3967, %rd3966;
	mul.wide.u32 	%rd3969, %r8, %r10531;
	shr.u64 	%rd3970, %rd3969, 32;
	and.b64  	%rd3971, %rd3894, 4294967295;
	and.b64  	%rd3972, %rd3969, 4294967295;
	add.s64 	%rd3973, %rd3972, %rd3971;
	shr.u64 	%rd3974, %rd3973, 32;
	and.b64  	%rd3975, %rd3973, 4294967295;
	and.b64  	%rd3976, %rd3968, 4294967295;
	add.s64 	%rd35578, %rd3975, %rd3976;
	shr.u64 	%rd3977, %rd35578, 32;
	add.s64 	%rd3978, %rd3974, %rd3970;
	add.s64 	%rd3979, %rd3978, %rd3977;
	mul.wide.u32 	%rd3980, %r9, %r10531;
	shr.u64 	%rd3981, %rd3980, 32;
	and.b64  	%rd3982, %rd3906, 4294967295;
	and.b64  	%rd3983, %rd3980, 4294967295;
	add.s64 	%rd3984, %rd3983, %rd3982;
	shr.u64 	%rd3985, %rd3984, 32;
	and.b64  	%rd3986, %rd3984, 4294967295;
	and.b64  	%rd3987, %rd3979, 4294967295;
	add.s64 	%rd35577, %rd3986, %rd3987;
	shr.u64 	%rd3988, %rd35577, 32;
	add.s64 	%rd3989, %rd3985, %rd3981;
	add.s64 	%rd3990, %rd3989, %rd3988;
	mul.wide.u32 	%rd3991, %r10, %r10531;
	shr.u64 	%rd3992, %rd3991, 32;
	and.b64  	%rd3993, %rd3918, 4294967295;
	and.b64  	%rd3994, %rd3991, 4294967295;
	add.s64 	%rd3995, %rd3994, %rd3993;
	shr.u64 	%rd3996, %rd3995, 32;
	and.b64  	%rd3997, %rd3995, 4294967295;
	and.b64  	%rd3998, %rd3990, 4294967295;
	add.s64 	%rd35576, %rd3997, %rd3998;
	shr.u64 	%rd3999, %rd35576, 32;
	add.s64 	%rd4000, %rd3996, %rd3992;
	add.s64 	%rd4001, %rd4000, %rd3999;
	mul.wide.u32 	%rd4002, %r11, %r10531;
	{ .reg .b32 tmp; mov.b64 {tmp, %r10532}, %rd4002; }
	and.b64  	%rd4003, %rd3928, 4294967295;
	and.b64  	%rd4004, %rd4002, 4294967295;
	add.s64 	%rd4005, %rd4004, %rd4003;
	{ .reg .b32 tmp; mov.b64 {tmp, %r10533}, %rd4005; }
	and.b64  	%rd4006, %rd4005, 4294967295;
	and.b64  	%rd4007, %rd4001, 4294967295;
	add.s64 	%rd35575, %rd4006, %rd4007;
	{ .reg .b32 tmp; mov.b64 {tmp, %r10534}, %rd35575; }
	add.s32 	%r10535, %r10533, %r10532;
	add.s32 	%r10536, %r10535, %r10534;
	add.s32 	%r15895, %r10530, %r10536;
	add.s32 	%r15894, %r15894, 1;
	add.s64 	%rd35574, %rd35574, 4;
	setp.ne.s32 	%p73, %r15894, 8;
	@%p73 bra 	$L__BB0_56;
	cvt.u32.u64 	%r15902, %rd35581;
	cvt.u32.u64 	%r15901, %rd35580;
	cvt.u32.u64 	%r15900, %rd35579;
	cvt.u32.u64 	%r15899, %rd35578;
	cvt.u32.u64 	%r15898, %rd35577;
	cvt.u32.u64 	%r15897, %rd35576;
	cvt.u32.u64 	%r15896, %rd35575;
	setp.lt.u32 	%p74, %r15895, %r11;
	@%p74 bra 	$L__BB0_72;
	setp.gt.u32 	%p75, %r15895, %r11;
	@%p75 bra 	$L__BB0_71;
	cvt.u32.u64 	%r15896, %rd35575;
	setp.gt.u32 	%p76, %r10, %r15896;
	@%p76 bra 	$L__BB0_72;
	cvt.u32.u64 	%r10537, %rd35575;
	setp.lt.u32 	%p77, %r10, %r10537;
	@%p77 bra 	$L__BB0_71;
	cvt.u32.u64 	%r15896, %rd35575;
	cvt.u32.u64 	%r15897, %rd35576;
	setp.gt.u32 	%p78, %r9, %r15897;
	@%p78 bra 	$L__BB0_72;
	cvt.u32.u64 	%r10538, %rd35576;
	setp.lt.u32 	%p79, %r9, %r10538;
	@%p79 bra 	$L__BB0_71;
	cvt.u32.u64 	%r15897, %rd35576;
	cvt.u32.u64 	%r15898, %rd35577;
	setp.gt.u32 	%p80, %r8, %r15898;
	@%p80 bra 	$L__BB0_72;
	cvt.u32.u64 	%r10539, %rd35577;
	setp.lt.u32 	%p81, %r8, %r10539;
	@%p81 bra 	$L__BB0_71;
	cvt.u32.u64 	%r15898, %rd35577;
	cvt.u32.u64 	%r15899, %rd35578;
	setp.gt.u32 	%p82, %r7, %r15899;
	@%p82 bra 	$L__BB0_72;
	cvt.u32.u64 	%r10540, %rd35578;
	setp.lt.u32 	%p83, %r7, %r10540;
	@%p83 bra 	$L__BB0_71;
	cvt.u32.u64 	%r15899, %rd35578;
	cvt.u32.u64 	%r15900, %rd35579;
	setp.gt.u32 	%p84, %r6, %r15900;
	@%p84 bra 	$L__BB0_72;
	cvt.u32.u64 	%r10541, %rd35579;
	setp.lt.u32 	%p85, %r6, %r10541;
	@%p85 bra 	$L__BB0_71;
	cvt.u32.u64 	%r15900, %rd35579;
	cvt.u32.u64 	%r15901, %rd35580;
	setp.gt.u32 	%p86, %r5, %r15901;
	@%p86 bra 	$L__BB0_72;
	cvt.u32.u64 	%r15901, %rd35580;
	setp.ge.u32 	%p87, %r5, %r15901;
	cvt.u32.u64 	%r15902, %rd35581;
	setp.gt.u32 	%p88, %r4, %r15902;
	and.pred  	%p89, %p87, %p88;
	@%p89 bra 	$L__BB0_72;
$L__BB0_71:
	and.b64  	%rd4009, %rd35581, 4294967295;
	cvt.u64.u32 	%rd4010, %r4;
	sub.s64 	%rd4011, %rd4009, %rd4010;
	cvt.u32.u64 	%r15902, %rd4011;
	shr.u64 	%rd4012, %rd4011, 32;
	and.b64  	%rd4013, %rd4012, 1;
	and.b64  	%rd4014, %rd35580, 4294967295;
	cvt.u64.u32 	%rd4015, %r5;
	add.s64 	%rd4016, %rd4013, %rd4015;
	sub.s64 	%rd4017, %rd4014, %rd4016;
	cvt.u32.u64 	%r15901, %rd4017;
	shr.u64 	%rd4018, %rd4017, 32;
	and.b64  	%rd4019, %rd4018, 1;
	and.b64  	%rd4020, %rd35579, 4294967295;
	cvt.u64.u32 	%rd4021, %r6;
	add.s64 	%rd4022, %rd4019, %rd4021;
	sub.s64 	%rd4023, %rd4020, %rd4022;
	cvt.u32.u64 	%r15900, %rd4023;
	shr.u64 	%rd4024, %rd4023, 32;
	and.b64  	%rd4025, %rd4024, 1;
	and.b64  	%rd4026, %rd35578, 4294967295;
	cvt.u64.u32 	%rd4027, %r7;
	add.s64 	%rd4028, %rd4025, %rd4027;
	sub.s64 	%rd4029, %rd4026, %rd4028;
	cvt.u32.u64 	%r15899, %rd4029;
	shr.u64 	%rd4030, %rd4029, 32;
	and.b64  	%rd4031, %rd4030, 1;
	and.b64  	%rd4032, %rd35577, 4294967295;
	cvt.u64.u32 	%rd4033, %r8;
	add.s64 	%rd4034, %rd4031, %rd4033;
	sub.s64 	%rd4035, %rd4032, %rd4034;
	cvt.u32.u64 	%r15898, %rd4035;
	shr.u64 	%rd4036, %rd4035, 32;
	and.b64  	%rd4037, %rd4036, 1;
	and.b64  	%rd4038, %rd35576, 4294967295;
	cvt.u64.u32 	%rd4039, %r9;
	add.s64 	%rd4040, %rd4037, %rd4039;
	sub.s64 	%rd4041, %rd4038, %rd4040;
	cvt.u32.u64 	%r15897, %rd4041;
	shr.u64 	%rd4042, %rd4041, 32;
	and.b64  	%rd4043, %rd4042, 1;
	and.b64  	%rd4044, %rd35575, 4294967295;
	cvt.u64.u32 	%rd4045, %r10;
	add.s64 	%rd4046, %rd4043, %rd4045;
	sub.s64 	%rd4047, %rd4044, %rd4046;
	cvt.u32.u64 	%r15896, %rd4047;
	{ .reg .b32 tmp; mov.b64 {tmp, %r10542}, %rd4047; }
	and.b32  	%r10543, %r10542, 1;
	add.s32 	%r10544, %r10543, %r11;
	sub.s32 	%r15895, %r15895, %r10544;
$L__BB0_72:
	st.local.u32 	[%rd36593], %r15902;
	st.local.u32 	[%rd36593+4], %r15901;
	st.local.u32 	[%rd36593+8], %r15900;
	st.local.u32 	[%rd36593+12], %r15899;
	st.local.u32 	[%rd36593+16], %r15898;
	st.local.u32 	[%rd36593+20], %r15897;
	st.local.u32 	[%rd36593+24], %r15896;
	st.local.u32 	[%rd36593+28], %r15895;
	mov.b32 	%r10546, 16;
	st.local.u32 	[%rd36425], %r10546;
	mov.b32 	%r15905, 0;
	st.local.u32 	[%rd36425+4], %r15905;
	st.local.u32 	[%rd36425+8], %r15905;
	st.local.u32 	[%rd36425+12], %r15905;
	st.local.u32 	[%rd36425+16], %r15905;
	st.local.u32 	[%rd36425+20], %r15905;
	st.local.u32 	[%rd36425+24], %r15905;
	st.local.u32 	[%rd36425+28], %r15905;
	mov.b64 	%rd35583, 0;
	mov.u64 	%rd35582, %rd36425;
	mov.u64 	%rd35584, %rd35583;
	mov.u64 	%rd35585, %rd35583;
	mov.u64 	%rd35586, %rd35583;
	mov.u64 	%rd35587, %rd35583;
	mov.u64 	%rd35588, %rd35583;
	mov.u64 	%rd35589, %rd35583;
	mov.u32 	%r15904, %r15905;
$L__BB0_73:
	ld.local.u32 	%r10547, [%rd35582];
	mul.wide.u32 	%rd4049, %r12, %r10547;
	shr.u64 	%rd4050, %rd4049, 32;
	and.b64  	%rd4051, %rd35589, 4294967295;
	and.b64  	%rd4052, %rd4049, 4294967295;
	add.s64 	%rd4053, %rd4052, %rd4051;
	shr.u64 	%rd4054, %rd4053, 32;
	cvt.u32.u64 	%r10548, %rd4053;
	add.s64 	%rd4055, %rd4054, %rd4050;
	mul.wide.u32 	%rd4056, %r13, %r10547;
	shr.u64 	%rd4057, %rd4056, 32;
	and.b64  	%rd4058, %rd35588, 4294967295;
	and.b64  	%rd4059, %rd4056, 4294967295;
	add.s64 	%rd4060, %rd4059, %rd4058;
	shr.u64 	%rd4061, %rd4060, 32;
	and.b64  	%rd4062, %rd4060, 4294967295;
	and.b64  	%rd4063, %rd4055, 4294967295;
	add.s64 	%rd4064, %rd4062, %rd4063;
	shr.u64 	%rd4065, %rd4064, 32;
	add.s64 	%rd4066, %rd4061, %rd4057;
	add.s64 	%rd4067, %rd4066, %rd4065;
	mul.wide.u32 	%rd4068, %r14, %r10547;
	shr.u64 	%rd4069, %rd4068, 32;
	and.b64  	%rd4070, %rd35587, 4294967295;
	and.b64  	%rd4071, %rd4068, 4294967295;
	add.s64 	%rd4072, %rd4071, %rd4070;
	shr.u64 	%rd4073, %rd4072, 32;
	and.b64  	%rd4074, %rd4072, 4294967295;
	and.b64  	%rd4075, %rd4067, 4294967295;
	add.s64 	%rd4076, %rd4074, %rd4075;
	shr.u64 	%rd4077, %rd4076, 32;
	add.s64 	%rd4078, %rd4073, %rd4069;
	add.s64 	%rd4079, %rd4078, %rd4077;
	mul.wide.u32 	%rd4080, %r15, %r10547;
	shr.u64 	%rd4081, %rd4080, 32;
	and.b64  	%rd4082, %rd35586, 4294967295;
	and.b64  	%rd4083, %rd4080, 4294967295;
	add.s64 	%rd4084, %rd4083, %rd4082;
	shr.u64 	%rd4085, %rd4084, 32;
	and.b64  	%rd4086, %rd4084, 4294967295;
	and.b64  	%rd4087, %rd4079, 4294967295;
	add.s64 	%rd4088, %rd4086, %rd4087;
	shr.u64 	%rd4089, %rd4088, 32;
	add.s64 	%rd4090, %rd4085, %rd4081;
	add.s64 	%rd4091, %rd4090, %rd4089;
	mul.wide.u32 	%rd4092, %r16, %r10547;
	shr.u64 	%rd4093, %rd4092, 32;
	and.b64  	%rd4094, %rd35585, 4294967295;
	and.b64  	%rd4095, %rd4092, 4294967295;
	add.s64 	%rd4096, %rd4095, %rd4094;
	shr.u64 	%rd4097, %rd4096, 32;
	and.b64  	%rd4098, %rd4096, 4294967295;
	and.b64  	%rd4099, %rd4091, 4294967295;
	add.s64 	%rd4100, %rd4098, %rd4099;
	shr.u64 	%rd4101, %rd4100, 32;
	add.s64 	%rd4102, %rd4097, %rd4093;
	add.s64 	%rd4103, %rd4102, %rd4101;
	mul.wide.u32 	%rd4104, %r17, %r10547;
	shr.u64 	%rd4105, %rd4104, 32;
	and.b64  	%rd4106, %rd35584, 4294967295;
	and.b64  	%rd4107, %rd4104, 4294967295;
	add.s64 	%rd4108, %rd4107, %rd4106;
	shr.u64 	%rd4109, %rd4108, 32;
	and.b64  	%rd4110, %rd4108, 4294967295;
	and.b64  	%rd4111, %rd4103, 4294967295;
	add.s64 	%rd4112, %rd4110, %rd4111;
	shr.u64 	%rd4113, %rd4112, 32;
	add.s64 	%rd4114, %rd4109, %rd4105;
	add.s64 	%rd4115, %rd4114, %rd4113;
	mul.wide.u32 	%rd4116, %r18, %r10547;
	shr.u64 	%rd4117, %rd4116, 32;
	and.b64  	%rd4118, %rd35583, 4294967295;
	and.b64  	%rd4119, %rd4116, 4294967295;
	add.s64 	%rd4120, %rd4119, %rd4118;
	shr.u64 	%rd4121, %rd4120, 32;
	and.b64  	%rd4122, %rd4120, 4294967295;
	and.b64  	%rd4123, %rd4115, 4294967295;
	add.s64 	%rd4124, %rd4122, %rd4123;
	shr.u64 	%rd4125, %rd4124, 32;
	add.s64 	%rd4126, %rd4121, %rd4117;
	add.s64 	%rd4127, %rd4126, %rd4125;
	mul.wide.u32 	%rd4128, %r19, %r10547;
	{ .reg .b32 tmp; mov.b64 {tmp, %r10549}, %rd4128; }
	cvt.u64.u32 	%rd4129, %r15905;
	and.b64  	%rd4130, %rd4128, 4294967295;
	add.s64 	%rd4131, %rd4130, %rd4129;
	{ .reg .b32 tmp; mov.b64 {tmp, %r10550}, %rd4131; }
	and.b64  	%rd4132, %rd4131, 4294967295;
	and.b64  	%rd4133, %rd4127, 4294967295;
	add.s64 	%rd4134, %rd4132, %rd4133;
	{ .reg .b32 tmp; mov.b64 {tmp, %r10551}, %rd4134; }
	add.s32 	%r10552, %r10550, %r10549;
	add.s32 	%r10553, %r10552, %r10551;
	mul.lo.s32 	%r10554, %r28, %r10548;
	mul.wide.u32 	%rd4135, %r4, %r10554;
	shr.u64 	%rd4136, %rd4135, 32;
	and.b64  	%rd4137, %rd4053, 4294967295;
	and.b64  	%rd4138, %rd4135, 4294967295;
	add.s64 	%rd4139, %rd4138, %rd4137;
	shr.u64 	%rd4140, %rd4139, 32;
	add.s64 	%rd4141, %rd4140, %rd4136;
	mul.wide.u32 	%rd4142, %r5, %r10554;
	shr.u64 	%rd4143, %rd4142, 32;
	and.b64  	%rd4144, %rd4064, 4294967295;
	and.b64  	%rd4145, %rd4142, 4294967295;
	add.s64 	%rd4146, %rd4145, %rd4144;
	shr.u64 	%rd4147, %rd4146, 32;
	and.b64  	%rd4148, %rd4146, 4294967295;
	and.b64  	%rd4149, %rd4141, 4294967295;
	add.s64 	%rd35589, %rd4148, %rd4149;
	shr.u64 	%rd4150, %rd35589, 32;
	add.s64 	%rd4151, %rd4147, %rd4143;
	add.s64 	%rd4152, %rd4151, %rd4150;
	mul.wide.u32 	%rd4153, %r6, %r10554;
	shr.u64 	%rd4154, %rd4153, 32;
	and.b64  	%rd4155, %rd4076, 4294967295;
	and.b64  	%rd4156, %rd4153, 4294967295;
	add.s64 	%rd4157, %rd4156, %rd4155;
	shr.u64 	%rd4158, %rd4157, 32;
	and.b64  	%rd4159, %rd4157, 4294967295;
	and.b64  	%rd4160, %rd4152, 4294967295;
	add.s64 	%rd35588, %rd4159, %rd4160;
	shr.u64 	%rd4161, %rd35588, 32;
	add.s64 	%rd4162, %rd4158, %rd4154;
	add.s64 	%rd4163, %rd4162, %rd4161;
	mul.wide.u32 	%rd4164, %r7, %r10554;
	shr.u64 	%rd4165, %rd4164, 32;
	and.b64  	%rd4166, %rd4088, 4294967295;
	and.b64  	%rd4167, %rd4164, 4294967295;
	add.s64 	%rd4168, %rd4167, %rd4166;
	shr.u64 	%rd4169, %rd4168, 32;
	and.b64  	%rd4170, %rd4168, 4294967295;
	and.b64  	%rd4171, %rd4163, 4294967295;
	add.s64 	%rd35587, %rd4170, %rd4171;
	shr.u64 	%rd4172, %rd35587, 32;
	add.s64 	%rd4173, %rd4169, %rd4165;
	add.s64 	%rd4174, %rd4173, %rd4172;
	mul.wide.u32 	%rd4175, %r8, %r10554;
	shr.u64 	%rd4176, %rd4175, 32;
	and.b64  	%rd4177, %rd4100, 4294967295;
	and.b64  	%rd4178, %rd4175, 4294967295;
	add.s64 	%rd4179, %rd4178, %rd4177;
	shr.u64 	%rd4180, %rd4179, 32;
	and.b64  	%rd4181, %rd4179, 4294967295;
	and.b64  	%rd4182, %rd4174, 4294967295;
	add.s64 	%rd35586, %rd4181, %rd4182;
	shr.u64 	%rd4183, %rd35586, 32;
	add.s64 	%rd4184, %rd4180, %rd4176;
	add.s64 	%rd4185, %rd4184, %rd4183;
	mul.wide.u32 	%rd4186, %r9, %r10554;
	shr.u64 	%rd4187, %rd4186, 32;
	and.b64  	%rd4188, %rd4112, 4294967295;
	and.b64  	%rd4189, %rd4186, 4294967295;
	add.s64 	%rd4190, %rd4189, %rd4188;
	shr.u64 	%rd4191, %rd4190, 32;
	and.b64  	%rd4192, %rd4190, 4294967295;
	and.b64  	%rd4193, %rd4185, 4294967295;
	add.s64 	%rd35585, %rd4192, %rd4193;
	shr.u64 	%rd4194, %rd35585, 32;
	add.s64 	%rd4195, %rd4191, %rd4187;
	add.s64 	%rd4196, %rd4195, %rd4194;
	mul.wide.u32 	%rd4197, %r10, %r10554;
	shr.u64 	%rd4198, %rd4197, 32;
	and.b64  	%rd4199, %rd4124, 4294967295;
	and.b64  	%rd4200, %rd4197, 4294967295;
	add.s64 	%rd4201, %rd4200, %rd4199;
	shr.u64 	%rd4202, %rd4201, 32;
	and.b64  	%rd4203, %rd4201, 4294967295;
	and.b64  	%rd4204, %rd4196, 4294967295;
	add.s64 	%rd35584, %rd4203, %rd4204;
	shr.u64 	%rd4205, %rd35584, 32;
	add.s64 	%rd4206, %rd4202, %rd4198;
	add.s64 	%rd4207, %rd4206, %rd4205;
	mul.wide.u32 	%rd4208, %r11, %r10554;
	{ .reg .b32 tmp; mov.b64 {tmp, %r10555}, %rd4208; }
	and.b64  	%rd4209, %rd4134, 4294967295;
	and.b64  	%rd4210, %rd4208, 4294967295;
	add.s64 	%rd4211, %rd4210, %rd4209;
	{ .reg .b32 tmp; mov.b64 {tmp, %r10556}, %rd4211; }
	and.b64  	%rd4212, %rd4211, 4294967295;
	and.b64  	%rd4213, %rd4207, 4294967295;
	add.s64 	%rd35583, %rd4212, %rd4213;
	{ .reg .b32 tmp; mov.b64 {tmp, %r10557}, %rd35583; }
	add.s32 	%r10558, %r10556, %r10555;
	add.s32 	%r10559, %r10558, %r10557;
	add.s32 	%r15905, %r10553, %r10559;
	add.s32 	%r15904, %r15904, 1;
	add.s64 	%rd35582, %rd35582, 4;
	setp.ne.s32 	%p90, %r15904, 8;
	@%p90 bra 	$L__BB0_73;
	cvt.u32.u64 	%r15912, %rd35589;
	cvt.u32.u64 	%r15911, %rd35588;
	cvt.u32.u64 	%r15910, %rd35587;
	cvt.u32.u64 	%r15909, %rd35586;
	cvt.u32.u64 	%r15908, %rd35585;
	cvt.u32.u64 	%r15907, %rd35584;
	cvt.u32.u64 	%r15906, %rd35583;
	setp.lt.u32 	%p91, %r15905, %r11;
	@%p91 bra 	$L__BB0_89;
	setp.gt.u32 	%p92, %r15905, %r11;
	@%p92 bra 	$L__BB0_88;
	cvt.u32.u64 	%r15906, %rd35583;
	setp.gt.u32 	%p93, %r10, %r15906;
	@%p93 bra 	$L__BB0_89;
	cvt.u32.u64 	%r10560, %rd35583;
	setp.lt.u32 	%p94, %r10, %r10560;
	@%p94 bra 	$L__BB0_88;
	cvt.u32.u64 	%r15906, %rd35583;
	cvt.u32.u64 	%r15907, %rd35584;
	setp.gt.u32 	%p95, %r9, %r15907;
	@%p95 bra 	$L__BB0_89;
	cvt.u32.u64 	%r10561, %rd35584;
	setp.lt.u32 	%p96, %r9, %r10561;
	@%p96 bra 	$L__BB0_88;
	cvt.u32.u64 	%r15907, %rd35584;
	cvt.u32.u64 	%r15908, %rd35585;
	setp.gt.u32 	%p97, %r8, %r15908;
	@%p97 bra 	$L__BB0_89;
	cvt.u32.u64 	%r10562, %rd35585;
	setp.lt.u32 	%p98, %r8, %r10562;
	@%p98 bra 	$L__BB0_88;
	cvt.u32.u64 	%r15908, %rd35585;
	cvt.u32.u64 	%r15909, %rd35586;
	setp.gt.u32 	%p99, %r7, %r15909;
	@%p99 bra 	$L__BB0_89;
	cvt.u32.u64 	%r10563, %rd35586;
	setp.lt.u32 	%p100, %r7, %r10563;
	@%p100 bra 	$L__BB0_88;
	cvt.u32.u64 	%r15909, %rd35586;
	cvt.u32.u64 	%r15910, %rd35587;
	setp.gt.u32 	%p101, %r6, %r15910;
	@%p101 bra 	$L__BB0_89;
	cvt.u32.u64 	%r10564, %rd35587;
	setp.lt.u32 	%p102, %r6, %r10564;
	@%p102 bra 	$L__BB0_88;
	cvt.u32.u64 	%r15910, %rd35587;
	cvt.u32.u64 	%r15911, %rd35588;
	setp.gt.u32 	%p103, %r5, %r15911;
	@%p103 bra 	$L__BB0_89;
	cvt.u32.u64 	%r15911, %rd35588;
	setp.ge.u32 	%p104, %r5, %r15911;
	cvt.u32.u64 	%r15912, %rd35589;
	setp.gt.u32 	%p105, %r4, %r15912;
	and.pred  	%p106, %p104, %p105;
	@%p106 bra 	$L__BB0_89;
$L__BB0_88:
	and.b64  	%rd4215, %rd35589, 4294967295;
	cvt.u64.u32 	%rd4216, %r4;
	sub.s64 	%rd4217, %rd4215, %rd4216;
	cvt.u32.u64 	%r15912, %rd4217;
	shr.u64 	%rd4218, %rd4217, 32;
	and.b64  	%rd4219, %rd4218, 1;
	and.b64  	%rd4220, %rd35588, 4294967295;
	cvt.u64.u32 	%rd4221, %r5;
	add.s64 	%rd4222, %rd4219, %rd4221;
	sub.s64 	%rd4223, %rd4220, %rd4222;
	cvt.u32.u64 	%r15911, %rd4223;
	shr.u64 	%rd4224, %rd4223, 32;
	and.b64  	%rd4225, %rd4224, 1;
	and.b64  	%rd4226, %rd35587, 4294967295;
	cvt.u64.u32 	%rd4227, %r6;
	add.s64 	%rd4228, %rd4225, %rd4227;
	sub.s64 	%rd4229, %rd4226, %rd4228;
	cvt.u32.u64 	%r15910, %rd4229;
	shr.u64 	%rd4230, %rd4229, 32;
	and.b64  	%rd4231, %rd4230, 1;
	and.b64  	%rd4232, %rd35586, 4294967295;
	cvt.u64.u32 	%rd4233, %r7;
	add.s64 	%rd4234, %rd4231, %rd4233;
	sub.s64 	%rd4235, %rd4232, %rd4234;
	cvt.u32.u64 	%r15909, %rd4235;
	shr.u64 	%rd4236, %rd4235, 32;
	and.b64  	%rd4237, %rd4236, 1;
	and.b64  	%rd4238, %rd35585, 4294967295;
	cvt.u64.u32 	%rd4239, %r8;
	add.s64 	%rd4240, %rd4237, %rd4239;
	sub.s64 	%rd4241, %rd4238, %rd4240;
	cvt.u32.u64 	%r15908, %rd4241;
	shr.u64 	%rd4242, %rd4241, 32;
	and.b64  	%rd4243, %rd4242, 1;
	and.b64  	%rd4244, %rd35584, 4294967295;
	cvt.u64.u32 	%rd4245, %r9;
	add.s64 	%rd4246, %rd4243, %rd4245;
	sub.s64 	%rd4247, %rd4244, %rd4246;
	cvt.u32.u64 	%r15907, %rd4247;
	shr.u64 	%rd4248, %rd4247, 32;
	and.b64  	%rd4249, %rd4248, 1;
	and.b64  	%rd4250, %rd35583, 4294967295;
	cvt.u64.u32 	%rd4251, %r10;
	add.s64 	%rd4252, %rd4249, %rd4251;
	sub.s64 	%rd4253, %rd4250, %rd4252;
	cvt.u32.u64 	%r15906, %rd4253;
	{ .reg .b32 tmp; mov.b64 {tmp, %r10565}, %rd4253; }
	and.b32  	%r10566, %r10565, 1;
	add.s32 	%r10567, %r10566, %r11;
	sub.s32 	%r15905, %r15905, %r10567;
$L__BB0_89:
	st.local.u32 	[%rd36621], %r15912;
	st.local.u32 	[%rd36621+4], %r15911;
	st.local.u32 	[%rd36621+8], %r15910;
	st.local.u32 	[%rd36621+12], %r15909;
	st.local.u32 	[%rd36621+16], %r15908;
	st.local.u32 	[%rd36621+20], %r15907;
	st.local.u32 	[%rd36621+24], %r15906;
	st.local.u32 	[%rd36621+28], %r15905;
	mov.b64 	%rd35591, 0;
	mov.b32 	%r15915, 0;
	mov.u64 	%rd35590, %rd36433;
	mov.u64 	%rd35592, %rd35591;
	mov.u64 	%rd35593, %rd35591;
	mov.u64 	%rd35594, %rd35591;
	mov.u64 	%rd35595, %rd35591;
	mov.u64 	%rd35596, %rd35591;
	mov.u64 	%rd35597, %rd35591;
	mov.u32 	%r15914, %r15915;
$L__BB0_90:
	ld.local.u32 	%r10569, [%rd35590];
	mul.wide.u32 	%rd4255, %r15872, %r10569;
	shr.u64 	%rd4256, %rd4255, 32;
	and.b64  	%rd4257, %rd35597, 4294967295;
	and.b64  	%rd4258, %rd4255, 4294967295;
	add.s64 	%rd4259, %rd4258, %rd4257;
	shr.u64 	%rd4260, %rd4259, 32;
	cvt.u32.u64 	%r10570, %rd4259;
	add.s64 	%rd4261, %rd4260, %rd4256;
	mul.wide.u32 	%rd4262, %r15871, %r10569;
	shr.u64 	%rd4263, %rd4262, 32;
	and.b64  	%rd4264, %rd35596, 4294967295;
	and.b64  	%rd4265, %rd4262, 4294967295;
	add.s64 	%rd4266, %rd4265, %rd4264;
	shr.u64 	%rd4267, %rd4266, 32;
	and.b64  	%rd4268, %rd4266, 4294967295;
	and.b64  	%rd4269, %rd4261, 4294967295;
	add.s64 	%rd4270, %rd4268, %rd4269;
	shr.u64 	%rd4271, %rd4270, 32;
	add.s64 	%rd4272, %rd4267, %rd4263;
	add.s64 	%rd4273, %rd4272, %rd4271;
	mul.wide.u32 	%rd4274, %r15870, %r10569;
	shr.u64 	%rd4275, %rd4274, 32;
	and.b64  	%rd4276, %rd35595, 4294967295;
	and.b64  	%rd4277, %rd4274, 4294967295;
	add.s64 	%rd4278, %rd4277, %rd4276;
	shr.u64 	%rd4279, %rd4278, 32;
	and.b64  	%rd4280, %rd4278, 4294967295;
	and.b64  	%rd4281, %rd4273, 4294967295;
	add.s64 	%rd4282, %rd4280, %rd4281;
	shr.u64 	%rd4283, %rd4282, 32;
	add.s64 	%rd4284, %rd4279, %rd4275;
	add.s64 	%rd4285, %rd4284, %rd4283;
	mul.wide.u32 	%rd4286, %r15869, %r10569;
	shr.u64 	%rd4287, %rd4286, 32;
	and.b64  	%rd4288, %rd35594, 4294967295;
	and.b64  	%rd4289, %rd4286, 4294967295;
	add.s64 	%rd4290, %rd4289, %rd4288;
	shr.u64 	%rd4291, %rd4290, 32;
	and.b64  	%rd4292, %rd4290, 4294967295;
	and.b64  	%rd4293, %rd4285, 4294967295;
	add.s64 	%rd4294, %rd4292, %rd4293;
	shr.u64 	%rd4295, %rd4294, 32;
	add.s64 	%rd4296, %rd4291, %rd4287;
	add.s64 	%rd4297, %rd4296, %rd4295;
	mul.wide.u32 	%rd4298, %r15868, %r10569;
	shr.u64 	%rd4299, %rd4298, 32;
	and.b64  	%rd4300, %rd35593, 4294967295;
	and.b64  	%rd4301, %rd4298, 4294967295;
	add.s64 	%rd4302, %rd4301, %rd4300;
	shr.u64 	%rd4303, %rd4302, 32;
	and.b64  	%rd4304, %rd4302, 4294967295;
	and.b64  	%rd4305, %rd4297, 4294967295;
	add.s64 	%rd4306, %rd4304, %rd4305;
	shr.u64 	%rd4307, %rd4306, 32;
	add.s64 	%rd4308, %rd4303, %rd4299;
	add.s64 	%rd4309, %rd4308, %rd4307;
	mul.wide.u32 	%rd4310, %r15867, %r10569;
	shr.u64 	%rd4311, %rd4310, 32;
	and.b64  	%rd4312, %rd35592, 4294967295;
	and.b64  	%rd4313, %rd4310, 4294967295;
	add.s64 	%rd4314, %rd4313, %rd4312;
	shr.u64 	%rd4315, %rd4314, 32;
	and.b64  	%rd4316, %rd4314, 4294967295;
	and.b64  	%rd4317, %rd4309, 4294967295;
	add.s64 	%rd4318, %rd4316, %rd4317;
	shr.u64 	%rd4319, %rd4318, 32;
	add.s64 	%rd4320, %rd4315, %rd4311;
	add.s64 	%rd4321, %rd4320, %rd4319;
	mul.wide.u32 	%rd4322, %r15866, %r10569;
	shr.u64 	%rd4323, %rd4322, 32;
	and.b64  	%rd4324, %rd35591, 4294967295;
	and.b64  	%rd4325, %rd4322, 4294967295;
	add.s64 	%rd4326, %rd4325, %rd4324;
	shr.u64 	%rd4327, %rd4326, 32;
	and.b64  	%rd4328, %rd4326, 4294967295;
	and.b64  	%rd4329, %rd4321, 4294967295;
	add.s64 	%rd4330, %rd4328, %rd4329;
	shr.u64 	%rd4331, %rd4330, 32;
	add.s64 	%rd4332, %rd4327, %rd4323;
	add.s64 	%rd4333, %rd4332, %rd4331;
	mul.wide.u32 	%rd4334, %r15865, %r10569;
	{ .reg .b32 tmp; mov.b64 {tmp, %r10571}, %rd4334; }
	cvt.u64.u32 	%rd4335, %r15915;
	and.b64  	%rd4336, %rd4334, 4294967295;
	add.s64 	%rd4337, %rd4336, %rd4335;
	{ .reg .b32 tmp; mov.b64 {tmp, %r10572}, %rd4337; }
	and.b64  	%rd4338, %rd4337, 4294967295;
	and.b64  	%rd4339, %rd4333, 4294967295;
	add.s64 	%rd4340, %rd4338, %rd4339;
	{ .reg .b32 tmp; mov.b64 {tmp, %r10573}, %rd4340; }
	add.s32 	%r10574, %r10572, %r10571;
	add.s32 	%r10575, %r10574, %r10573;
	mul.lo.s32 	%r10576, %r28, %r10570;
	mul.wide.u32 	%rd4341, %r4, %r10576;
	shr.u64 	%rd4342, %rd4341, 32;
	and.b64  	%rd4343, %rd4259, 4294967295;
	and.b64  	%rd4344, %rd4341, 4294967295;
	add.s64 	%rd4345, %rd4344, %rd4343;
	shr.u64 	%rd4346, %rd4345, 32;
	add.s64 	%rd4347, %rd4346, %rd4342;
	mul.wide.u32 	%rd4348, %r5, %r10576;
	shr.u64 	%rd4349, %rd4348, 32;
	and.b64  	%rd4350, %rd4270, 4294967295;
	and.b64  	%rd4351, %rd4348, 4294967295;
	add.s64 	%rd4352, %rd4351, %rd4350;
	shr.u64 	%rd4353, %rd4352, 32;
	and.b64  	%rd4354, %rd4352, 4294967295;
	and.b64  	%rd4355, %rd4347, 4294967295;
	add.s64 	%rd35597, %rd4354, %rd4355;
	shr.u64 	%rd4356, %rd35597, 32;
	add.s64 	%rd4357, %rd4353, %rd4349;
	add.s64 	%rd4358, %rd4357, %rd4356;
	mul.wide.u32 	%rd4359, %r6, %r10576;
	shr.u64 	%rd4360, %rd4359, 32;
	and.b64  	%rd4361, %rd4282, 4294967295;
	and.b64  	%rd4362, %rd4359, 4294967295;
	add.s64 	%rd4363, %rd4362, %rd4361;
	shr.u64 	%rd4364, %rd4363, 32;
	and.b64  	%rd4365, %rd4363, 4294967295;
	and.b64  	%rd4366, %rd4358, 4294967295;
	add.s64 	%rd35596, %rd4365, %rd4366;
	shr.u64 	%rd4367, %rd35596, 32;
	add.s64 	%rd4368, %rd4364, %rd4360;
	add.s64 	%rd4369, %rd4368, %rd4367;
	mul.wide.u32 	%rd4370, %r7, %r10576;
	shr.u64 	%rd4371, %rd4370, 32;
	and.b64  	%rd4372, %rd4294, 4294967295;
	and.b64  	%rd4373, %rd4370, 4294967295;
	add.s64 	%rd4374, %rd4373, %rd4372;
	shr.u64 	%rd4375, %rd4374, 32;
	and.b64  	%rd4376, %rd4374, 4294967295;
	and.b64  	%rd4377, %rd4369, 4294967295;
	add.s64 	%rd35595, %rd4376, %rd4377;
	shr.u64 	%rd4378, %rd35595, 32;
	add.s64 	%rd4379, %rd4375, %rd4371;
	add.s64 	%rd4380, %rd4379, %rd4378;
	mul.wide.u32 	%rd4381, %r8, %r10576;
	shr.u64 	%rd4382, %rd4381, 32;
	and.b64  	%rd4383, %rd4306, 4294967295;
	and.b64  	%rd4384, %rd4381, 4294967295;
	add.s64 	%rd4385, %rd4384, %rd4383;
	shr.u64 	%rd4386, %rd4385, 32;
	and.b64  	%rd4387, %rd4385, 4294967295;
	and.b64  	%rd4388, %rd4380, 4294967295;
	add.s64 	%rd35594, %rd4387, %rd4388;
	shr.u64 	%rd4389, %rd35594, 32;
	add.s64 	%rd4390, %rd4386, %rd4382;
	add.s64 	%rd4391, %rd4390, %rd4389;
	mul.wide.u32 	%rd4392, %r9, %r10576;
	shr.u64 	%rd4393, %rd4392, 32;
	and.b64  	%rd4394, %rd4318, 4294967295;
	and.b64  	%rd4395, %rd4392, 4294967295;
	add.s64 	%rd4396, %rd4395, %rd4394;
	shr.u64 	%rd4397, %rd4396, 32;
	and.b64  	%rd4398, %rd4396, 4294967295;
	and.b64  	%rd4399, %rd4391, 4294967295;
	add.s64 	%rd35593, %rd4398, %rd4399;
	shr.u64 	%rd4400, %rd35593, 32;
	add.s64 	%rd4401, %rd4397, %rd4393;
	add.s64 	%rd4402, %rd4401, %rd4400;
	mul.wide.u32 	%rd4403, %r10, %r10576;
	shr.u64 	%rd4404, %rd4403, 32;
	and.b64  	%rd4405, %rd4330, 4294967295;
	and.b64  	%rd4406, %rd4403, 4294967295;
	add.s64 	%rd4407, %rd4406, %rd4405;
	shr.u64 	%rd4408, %rd4407, 32;
	and.b64  	%rd4409, %rd4407, 4294967295;
	and.b64  	%rd4410, %rd4402, 4294967295;
	add.s64 	%rd35592, %rd4409, %rd4410;
	shr.u64 	%rd4411, %rd35592, 32;
	add.s64 	%rd4412, %rd4408, %rd4404;
	add.s64 	%rd4413, %rd4412, %rd4411;
	mul.wide.u32 	%rd4414, %r11, %r10576;
	{ .reg .b32 tmp; mov.b64 {tmp, %r10577}, %rd4414; }
	and.b64  	%rd4415, %rd4340, 4294967295;
	and.b64  	%rd4416, %rd4414, 4294967295;
	add.s64 	%rd4417, %rd4416, %rd4415;
	{ .reg .b32 tmp; mov.b64 {tmp, %r10578}, %rd4417; }
	and.b64  	%rd4418, %rd4417, 4294967295;
	and.b64  	%rd4419, %rd4413, 4294967295;
	add.s64 	%rd35591, %rd4418, %rd4419;
	{ .reg .b32 tmp; mov.b64 {tmp, %r10579}, %rd35591; }
	add.s32 	%r10580, %r10578, %r10577;
	add.s32 	%r10581, %r10580, %r10579;
	add.s32 	%r15915, %r10575, %r10581;
	add.s32 	%r15914, %r15914, 1;
	add.s64 	%rd35590, %rd35590, 4;
	setp.ne.s32 	%p107, %r15914, 8;
	@%p107 bra 	$L__BB0_90;
	cvt.u32.u64 	%r15922, %rd35597;
	cvt.u32.u64 	%r15921, %rd35596;
	cvt.u32.u64 	%r15920, %rd35595;
	cvt.u32.u64 	%r15919, %rd35594;
	cvt.u32.u64 	%r15918, %rd35593;
	cvt.u32.u64 	%r15917, %rd35592;
	cvt.u32.u64 	%r15916, %rd35591;
	setp.lt.u32 	%p108, %r15915, %r11;
	@%p108 bra 	$L__BB0_106;
	setp.gt.u32 	%p109, %r15915, %r11;
	@%p109 bra 	$L__BB0_105;
	cvt.u32.u64 	%r15916, %rd35591;
	setp.gt.u32 	%p110, %r10, %r15916;
	@%p110 bra 	$L__BB0_106;
	cvt.u32.u64 	%r10582, %rd35591;
	setp.lt.u32 	%p111, %r10, %r10582;
	@%p111 bra 	$L__BB0_105;
	cvt.u32.u64 	%r15916, %rd35591;
	cvt.u32.u64 	%r15917, %rd35592;
	setp.gt.u32 	%p112, %r9, %r15917;
	@%p112 bra 	$L__BB0_106;
	cvt.u32.u64 	%r10583, %rd35592;
	setp.lt.u32 	%p113, %r9, %r10583;
	@%p113 bra 	$L__BB0_105;
	cvt.u32.u64 	%r15917, %rd35592;
	cvt.u32.u64 	%r15918, %rd35593;
	setp.gt.u32 	%p114, %r8, %r15918;
	@%p114 bra 	$L__BB0_106;
	cvt.u32.u64 	%r10584, %rd35593;
	setp.lt.u32 	%p115, %r8, %r10584;
	@%p115 bra 	$L__BB0_105;
	cvt.u32.u64 	%r15918, %rd35593;
	cvt.u32.u64 	%r15919, %rd35594;
	setp.gt.u32 	%p116, %r7, %r15919;
	@%p116 bra 	$L__BB0_106;
	cvt.u32.u64 	%r10585, %rd35594;
	setp.lt.u32 	%p117, %r7, %r10585;
	@%p117 bra 	$L__BB0_105;
	cvt.u32.u64 	%r15919, %rd35594;
	cvt.u32.u64 	%r15920, %rd35595;
	setp.gt.u32 	%p118, %r6, %r15920;
	@%p118 bra 	$L__BB0_106;
	cvt.u32.u64 	%r10586, %rd35595;
	setp.lt.u32 	%p119, %r6, %r10586;
	@%p119 bra 	$L__BB0_105;
	cvt.u32.u64 	%r15920, %rd35595;
	cvt.u32.u64 	%r15921, %rd35596;
	setp.gt.u32 	%p120, %r5, %r15921;
	@%p120 bra 	$L__BB0_106;
	cvt.u32.u64 	%r15921, %rd35596;
	setp.ge.u32 	%p121, %r5, %r15921;
	cvt.u32.u64 	%r15922, %rd35597;
	setp.gt.u32 	%p122, %r4, %r15922;
	and.pred  	%p123, %p121, %p122;
	@%p123 bra 	$L__BB0_106;
$L__BB0_105:
	and.b64  	%rd4421, %rd35597, 4294967295;
	cvt.u64.u32 	%rd4422, %r4;
	sub.s64 	%rd4423, %rd4421, %rd4422;
	cvt.u32.u64 	%r15922, %rd4423;
	shr.u64 	%rd4424, %rd4423, 32;
	and.b64  	%rd4425, %rd4424, 1;
	and.b64  	%rd4426, %rd35596, 4294967295;
	cvt.u64.u32 	%rd4427, %r5;
	add.s64 	%rd4428, %rd4425, %rd4427;
	sub.s64 	%rd4429, %rd4426, %rd4428;
	cvt.u32.u64 	%r15921, %rd4429;
	shr.u64 	%rd4430, %rd4429, 32;
	and.b64  	%rd4431, %rd4430, 1;
	and.b64  	%rd4432, %rd35595, 4294967295;
	cvt.u64.u32 	%rd4433, %r6;
	add.s64 	%rd4434, %rd4431, %rd4433;
	sub.s64 	%rd4435, %rd4432, %rd4434;
	cvt.u32.u64 	%r15920, %rd4435;
	shr.u64 	%rd4436, %rd4435, 32;
	and.b64  	%rd4437, %rd4436, 1;
	and.b64  	%rd4438, %rd35594, 4294967295;
	cvt.u64.u32 	%rd4439, %r7;
	add.s64 	%rd4440, %rd4437, %rd4439;
	sub.s64 	%rd4441, %rd4438, %rd4440;
	cvt.u32.u64 	%r15919, %rd4441;
	shr.u64 	%rd4442, %rd4441, 32;
	and.b64  	%rd4443, %rd4442, 1;
	and.b64  	%rd4444, %rd35593, 4294967295;
	cvt.u64.u32 	%rd4445, %r8;
	add.s64 	%rd4446, %rd4443, %rd4445;
	sub.s64 	%rd4447, %rd4444, %rd4446;
	cvt.u32.u64 	%r15918, %rd4447;
	shr.u64 	%rd4448, %rd4447, 32;
	and.b64  	%rd4449, %rd4448, 1;
	and.b64  	%rd4450, %rd35592, 4294967295;
	cvt.u64.u32 	%rd4451, %r9;
	add.s64 	%rd4452, %rd4449, %rd4451;
	sub.s64 	%rd4453, %rd4450, %rd4452;
	cvt.u32.u64 	%r15917, %rd4453;
	shr.u64 	%rd4454, %rd4453, 32;
	and.b64  	%rd4455, %rd4454, 1;
	and.b64  	%rd4456, %rd35591, 4294967295;
	cvt.u64.u32 	%rd4457, %r10;
	add.s64 	%rd4458, %rd4455, %rd4457;
	sub.s64 	%rd4459, %rd4456, %rd4458;
	cvt.u32.u64 	%r15916, %rd4459;
	{ .reg .b32 tmp; mov.b64 {tmp, %r10587}, %rd4459; }
	and.b32  	%r10588, %r10587, 1;
	add.s32 	%r10589, %r10588, %r11;
	sub.s32 	%r15915, %r15915, %r10589;
$L__BB0_106:
	setp.lt.u32 	%p124, %r15915, %r15875;
	@%p124 bra 	$L__BB0_121;
	setp.gt.u32 	%p125, %r15915, %r15875;
	@%p125 bra 	$L__BB0_120;
	setp.lt.u32 	%p126, %r15916, %r15876;
	@%p126 bra 	$L__BB0_121;
	setp.gt.u32 	%p127, %r15916, %r15876;
	@%p127 bra 	$L__BB0_120;
	setp.lt.u32 	%p128, %r15917, %r15877;
	@%p128 bra 	$L__BB0_121;
	setp.gt.u32 	%p129, %r15917, %r15877;
	@%p129 bra 	$L__BB0_120;
	setp.lt.u32 	%p130, %r15918, %r15878;
	@%p130 bra 	$L__BB0_121;
	setp.gt.u32 	%p131, %r15918, %r15878;
	@%p131 bra 	$L__BB0_120;
	setp.lt.u32 	%p132, %r15919, %r15879;
	@%p132 bra 	$L__BB0_121;
	setp.gt.u32 	%p133, %r15919, %r15879;
	@%p133 bra 	$L__BB0_120;
	setp.lt.u32 	%p134, %r15920, %r15880;
	@%p134 bra 	$L__BB0_121;
	setp.gt.u32 	%p135, %r15920, %r15880;
	@%p135 bra 	$L__BB0_120;
	setp.lt.u32 	%p136, %r15921, %r15881;
	@%p136 bra 	$L__BB0_121;
	setp.le.u32 	%p137, %r15921, %r15881;
	setp.lt.u32 	%p138, %r15922, %r15882;
	and.pred  	%p139, %p137, %p138;
	@%p139 bra 	$L__BB0_121;
$L__BB0_120:
	cvt.u64.u32 	%rd4460, %r15922;
	cvt.u64.u32 	%rd4461, %r15882;
	sub.s64 	%rd35604, %rd4460, %rd4461;
	shr.u64 	%rd4462, %rd35604, 32;
	and.b64  	%rd4463, %rd4462, 1;
	cvt.u64.u32 	%rd4464, %r15921;
	cvt.u64.u32 	%rd4465, %r15881;
	add.s64 	%rd4466, %rd4463, %rd4465;
	sub.s64 	%rd35603, %rd4464, %rd4466;
	shr.u64 	%rd4467, %rd35603, 32;
	and.b64  	%rd4468, %rd4467, 1;
	cvt.u64.u32 	%rd4469, %r15920;
	cvt.u64.u32 	%rd4470, %r15880;
	add.s64 	%rd4471, %rd4468, %rd4470;
	sub.s64 	%rd35602, %rd4469, %rd4471;
	shr.u64 	%rd4472, %rd35602, 32;
	and.b64  	%rd4473, %rd4472, 1;
	cvt.u64.u32 	%rd4474, %r15919;
	cvt.u64.u32 	%rd4475, %r15879;
	add.s64 	%rd4476, %rd4473, %rd4475;
	sub.s64 	%rd35601, %rd4474, %rd4476;
	shr.u64 	%rd4477, %rd35601, 32;
	and.b64  	%rd4478, %rd4477, 1;
	cvt.u64.u32 	%rd4479, %r15918;
	cvt.u64.u32 	%rd4480, %r15878;
	add.s64 	%rd4481, %rd4478, %rd4480;
	sub.s64 	%rd35600, %rd4479, %rd4481;
	shr.u64 	%rd4482, %rd35600, 32;
	and.b64  	%rd4483, %rd4482, 1;
	cvt.u64.u32 	%rd4484, %r15917;
	cvt.u64.u32 	%rd4485, %r15877;
	add.s64 	%rd4486, %rd4483, %rd4485;
	sub.s64 	%rd35599, %rd4484, %rd4486;
	shr.u64 	%rd4487, %rd35599, 32;
	and.b64  	%rd4488, %rd4487, 1;
	cvt.u64.u32 	%rd4489, %r15916;
	cvt.u64.u32 	%rd4490, %r15876;
	add.s64 	%rd4491, %rd4488, %rd4490;
	sub.s64 	%rd35598, %rd4489, %rd4491;
	{ .reg .b32 tmp; mov.b64 {tmp, %r10590}, %rd35598; }
	and.b32  	%r10591, %r10590, 1;
	add.s32 	%r10592, %r10591, %r15875;
	sub.s32 	%r15923, %r15915, %r10592;
	bra.uni 	$L__BB0_122;
$L__BB0_121:
	cvt.u64.u32 	%rd4492, %r15882;
	cvt.u64.u32 	%rd4493, %r15922;
	sub.s64 	%rd4494, %rd4492, %rd4493;
	shr.u64 	%rd4495, %rd4494, 32;
	and.b64  	%rd4496, %rd4495, 1;
	cvt.u64.u32 	%rd4497, %r15881;
	cvt.u64.u32 	%rd4498, %r15921;
	add.s64 	%rd4499, %rd4496, %rd4498;
	sub.s64 	%rd4500, %rd4497, %rd4499;
	shr.u64 	%rd4501, %rd4500, 32;
	and.b64  	%rd4502, %rd4501, 1;
	cvt.u64.u32 	%rd4503, %r15880;
	cvt.u64.u32 	%rd4504, %r15920;
	add.s64 	%rd4505, %rd4502, %rd4504;
	sub.s64 	%rd4506, %rd4503, %rd4505;
	shr.u64 	%rd4507, %rd4506, 32;
	and.b64  	%rd4508, %rd4507, 1;
	cvt.u64.u32 	%rd4509, %r15879;
	cvt.u64.u32 	%rd4510, %r15919;
	add.s64 	%rd4511, %rd4508, %rd4510;
	sub.s64 	%rd4512, %rd4509, %rd4511;
	shr.u64 	%rd4513, %rd4512, 32;
	and.b64  	%rd4514, %rd4513, 1;
	cvt.u64.u32 	%rd4515, %r15878;
	cvt.u64.u32 	%rd4516, %r15918;
	add.s64 	%rd4517, %rd4514, %rd4516;
	sub.s64 	%rd4518, %rd4515, %rd4517;
	shr.u64 	%rd4519, %rd4518, 32;
	and.b64  	%rd4520, %rd4519, 1;
	cvt.u64.u32 	%rd4521, %r15877;
	cvt.u64.u32 	%rd4522, %r15917;
	add.s64 	%rd4523, %rd4520, %rd4522;
	sub.s64 	%rd4524, %rd4521, %rd4523;
	shr.u64 	%rd4525, %rd4524, 32;
	and.b64  	%rd4526, %rd4525, 1;
	cvt.u64.u32 	%rd4527, %r15876;
	cvt.u64.u32 	%rd4528, %r15916;
	add.s64 	%rd4529, %rd4526, %rd4528;
	sub.s64 	%rd4530, %rd4527, %rd4529;
	{ .reg .b32 tmp; mov.b64 {tmp, %r10593}, %rd4530; }
	and.b32  	%r10594, %r10593, 1;
	add.s32 	%r10595, %r10594, %r15915;
	sub.s32 	%r10596, %r10595, %r15875;
	and.b64  	%rd4531, %rd4494, 4294967295;
	cvt.u64.u32 	%rd4532, %r4;
	sub.s64 	%rd35604, %rd4532, %rd4531;
	shr.u64 	%rd4533, %rd35604, 32;
	and.b64  	%rd4534, %rd4533, 1;
	and.b64  	%rd4535, %rd4500, 4294967295;
	add.s64 	%rd4536, %rd4534, %rd4535;
	cvt.u64.u32 	%rd4537, %r5;
	sub.s64 	%rd35603, %rd4537, %rd4536;
	shr.u64 	%rd4538, %rd35603, 32;
	and.b64  	%rd4539, %rd4538, 1;
	and.b64  	%rd4540, %rd4506, 4294967295;
	add.s64 	%rd4541, %rd4539, %rd4540;
	cvt.u64.u32 	%rd4542, %r6;
	sub.s64 	%rd35602, %rd4542, %rd4541;
	shr.u64 	%rd4543, %rd35602, 32;
	and.b64  	%rd4544, %rd4543, 1;
	and.b64  	%rd4545, %rd4512, 4294967295;
	add.s64 	%rd4546, %rd4544, %rd4545;
	cvt.u64.u32 	%rd4547, %r7;
	sub.s64 	%rd35601, %rd4547, %rd4546;
	shr.u64 	%rd4548, %rd35601, 32;
	and.b64  	%rd4549, %rd4548, 1;
	and.b64  	%rd4550, %rd4518, 4294967295;
	add.s64 	%rd4551, %rd4549, %rd4550;
	cvt.u64.u32 	%rd4552, %r8;
	sub.s64 	%rd35600, %rd4552, %rd4551;
	shr.u64 	%rd4553, %rd35600, 32;
	and.b64  	%rd4554, %rd4553, 1;
	and.b64  	%rd4555, %rd4524, 4294967295;
	add.s64 	%rd4556, %rd4554, %rd4555;
	cvt.u64.u32 	%rd4557, %r9;
	sub.s64 	%rd35599, %rd4557, %rd4556;
	shr.u64 	%rd4558, %rd35599, 32;
	and.b64  	%rd4559, %rd4558, 1;
	and.b64  	%rd4560, %rd4530, 4294967295;
	add.s64 	%rd4561, %rd4559, %rd4560;
	cvt.u64.u32 	%rd4562, %r10;
	sub.s64 	%rd35598, %rd4562, %rd4561;
	{ .reg .b32 tmp; mov.b64 {tmp, %r10597}, %rd35598; }
	add.s32 	%r10598, %r10596, %r10597;
	add.s32 	%r15923, %r10598, %r11;
$L__BB0_122:
	cvt.u32.u64 	%r449, %rd35604;
	cvt.u32.u64 	%r450, %rd35603;
	cvt.u32.u64 	%r451, %rd35602;
	cvt.u32.u64 	%r452, %rd35601;
	cvt.u32.u64 	%r453, %rd35600;
	cvt.u32.u64 	%r454, %rd35599;
	cvt.u32.u64 	%r455, %rd35598;
	st.local.u32 	[%rd36487], %r449;
	st.local.u32 	[%rd36487+4], %r450;
	st.local.u32 	[%rd36487+8], %r451;
	st.local.u32 	[%rd36487+12], %r452;
	st.local.u32 	[%rd36487+16], %r453;
	st.local.u32 	[%rd36487+20], %r454;
	st.local.u32 	[%rd36487+24], %r455;
	st.local.u32 	[%rd36487+28], %r15923;
	mov.b64 	%rd35606, 0;
	mov.b32 	%r15926, 0;
	mov.u64 	%rd35605, %rd36448;
	mov.u64 	%rd35607, %rd35606;
	mov.u64 	%rd35608, %rd35606;
	mov.u64 	%rd35609, %rd35606;
	mov.u64 	%rd35610, %rd35606;
	mov.u64 	%rd35611, %rd35606;
	mov.u64 	%rd35612, %rd35606;
	mov.u32 	%r15925, %r15926;
$L__BB0_123:
	ld.local.u32 	%r10600, [%rd35605];
	mul.wide.u32 	%rd4564, %r15872, %r10600;
	shr.u64 	%rd4565, %rd4564, 32;
	and.b64  	%rd4566, %rd35612, 4294967295;
	and.b64  	%rd4567, %rd4564, 4294967295;
	add.s64 	%rd4568, %rd4567, %rd4566;
	shr.u64 	%rd4569, %rd4568, 32;
	cvt.u32.u64 	%r10601, %rd4568;
	add.s64 	%rd4570, %rd4569, %rd4565;
	mul.wide.u32 	%rd4571, %r15871, %r10600;
	shr.u64 	%rd4572, %rd4571, 32;
	and.b64  	%rd4573, %rd35611, 4294967295;
	and.b64  	%rd4574, %rd4571, 4294967295;
	add.s64 	%rd4575, %rd4574, %rd4573;
	shr.u64 	%rd4576, %rd4575, 32;
	and.b64  	%rd4577, %rd4575, 4294967295;
	add.s64 	%rd4578, %rd4577, %rd4570;
	shr.u64 	%rd4579, %rd4578, 32;
	add.s64 	%rd4580, %rd4576, %rd4572;
	add.s64 	%rd4581, %rd4580, %rd4579;
	mul.wide.u32 	%rd4582, %r15870, %r10600;
	shr.u64 	%rd4583, %rd4582, 32;
	and.b64  	%rd4584, %rd35610, 4294967295;
	and.b64  	%rd4585, %rd4582, 4294967295;
	add.s64 	%rd4586, %rd4585, %rd4584;
	shr.u64 	%rd4587, %rd4586, 32;
	and.b64  	%rd4588, %rd4586, 4294967295;
	and.b64  	%rd4589, %rd4581, 4294967295;
	add.s64 	%rd4590, %rd4588, %rd4589;
	shr.u64 	%rd4591, %rd4590, 32;
	add.s64 	%rd4592, %rd4587, %rd4583;
	add.s64 	%rd4593, %rd4592, %rd4591;
	mul.wide.u32 	%rd4594, %r15869, %r10600;
	shr.u64 	%rd4595, %rd4594, 32;
	and.b64  	%rd4596, %rd35609, 4294967295;
	and.b64  	%rd4597, %rd4594, 4294967295;
	add.s64 	%rd4598, %rd4597, %rd4596;
	shr.u64 	%rd4599, %rd4598, 32;
	and.b64  	%rd4600, %rd4598, 4294967295;
	and.b64  	%rd4601, %rd4593, 4294967295;
	add.s64 	%rd4602, %rd4600, %rd4601;
	shr.u64 	%rd4603, %rd4602, 32;
	add.s64 	%rd4604, %rd4599, %rd4595;
	add.s64 	%rd4605, %rd4604, %rd4603;
	mul.wide.u32 	%rd4606, %r15868, %r10600;
	shr.u64 	%rd4607, %rd4606, 32;
	and.b64  	%rd4608, %rd35608, 4294967295;
	and.b64  	%rd4609, %rd4606, 4294967295;
	add.s64 	%rd4610, %rd4609, %rd4608;
	shr.u64 	%rd4611, %rd4610, 32;
	and.b64  	%rd4612, %rd4610, 4294967295;
	and.b64  	%rd4613, %rd4605, 4294967295;
	add.s64 	%rd4614, %rd4612, %rd4613;
	shr.u64 	%rd4615, %rd4614, 32;
	add.s64 	%rd4616, %rd4611, %rd4607;
	add.s64 	%rd4617, %rd4616, %rd4615;
	mul.wide.u32 	%rd4618, %r15867, %r10600;
	shr.u64 	%rd4619, %rd4618, 32;
	and.b64  	%rd4620, %rd35607, 4294967295;
	and.b64  	%rd4621, %rd4618, 4294967295;
	add.s64 	%rd4622, %rd4621, %rd4620;
	shr.u64 	%rd4623, %rd4622, 32;
	and.b64  	%rd4624, %rd4622, 4294967295;
	and.b64  	%rd4625, %rd4617, 4294967295;
	add.s64 	%rd4626, %rd4624, %rd4625;
	shr.u64 	%rd4627, %rd4626, 32;
	add.s64 	%rd4628, %rd4623, %rd4619;
	add.s64 	%rd4629, %rd4628, %rd4627;
	mul.wide.u32 	%rd4630, %r15866, %r10600;
	shr.u64 	%rd4631, %rd4630, 32;
	and.b64  	%rd4632, %rd35606, 4294967295;
	and.b64  	%rd4633, %rd4630, 4294967295;
	add.s64 	%rd4634, %rd4633, %rd4632;
	shr.u64 	%rd4635, %rd4634, 32;
	and.b64  	%rd4636, %rd4634, 4294967295;
	and.b64  	%rd4637, %rd4629, 4294967295;
	add.s64 	%rd4638, %rd4636, %rd4637;
	shr.u64 	%rd4639, %rd4638, 32;
	add.s64 	%rd4640, %rd4635, %rd4631;
	add.s64 	%rd4641, %rd4640, %rd4639;
	mul.wide.u32 	%rd4642, %r15865, %r10600;
	{ .reg .b32 tmp; mov.b64 {tmp, %r10602}, %rd4642; }
	cvt.u64.u32 	%rd4643, %r15926;
	and.b64  	%rd4644, %rd4642, 4294967295;
	add.s64 	%rd4645, %rd4644, %rd4643;
	{ .reg .b32 tmp; mov.b64 {tmp, %r10603}, %rd4645; }
	and.b64  	%rd4646, %rd4645, 4294967295;
	and.b64  	%rd4647, %rd4641, 4294967295;
	add.s64 	%rd4648, %rd4646, %rd4647;
	{ .reg .b32 tmp; mov.b64 {tmp, %r10604}, %rd4648; }
	add.s32 	%r10605, %r10603, %r10602;
	add.s32 	%r10606, %r10605, %r10604;
	mul.lo.s32 	%r10607, %r28, %r10601;
	mul.wide.u32 	%rd4649, %r4, %r10607;
	shr.u64 	%rd4650, %rd4649, 32;
	and.b64  	%rd4651, %rd4568, 4294967295;
	and.b64  	%rd4652, %rd4649, 4294967295;
	add.s64 	%rd4653, %rd4652, %rd4651;
	shr.u64 	%rd4654, %rd4653, 32;
	add.s64 	%rd4655, %rd4654, %rd4650;
	mul.wide.u32 	%rd4656, %r5, %r10607;
	shr.u64 	%rd4657, %rd4656, 32;
	and.b64  	%rd4658, %rd4578, 4294967295;
	and.b64  	%rd4659, %rd4656, 4294967295;
	add.s64 	%rd4660, %rd4659, %rd4658;
	shr.u64 	%rd4661, %rd4660, 32;
	and.b64  	%rd4662, %rd4660, 4294967295;
	add.s64 	%rd35612, %rd4662, %rd4655;
	shr.u64 	%rd4663, %rd35612, 32;
	add.s64 	%rd4664, %rd4661, %rd4657;
	add.s64 	%rd4665, %rd4664, %rd4663;
	mul.wide.u32 	%rd4666, %r6, %r10607;
	shr.u64 	%rd4667, %rd4666, 32;
	and.b64  	%rd4668, %rd4590, 4294967295;
	and.b64  	%rd4669, %rd4666, 4294967295;
	add.s64 	%rd4670, %rd4669, %rd4668;
	shr.u64 	%rd4671, %rd4670, 32;
	and.b64  	%rd4672, %rd4670, 4294967295;
	and.b64  	%rd4673, %rd4665, 4294967295;
	add.s64 	%rd35611, %rd4672, %rd4673;
	shr.u64 	%rd4674, %rd35611, 32;
	add.s64 	%rd4675, %rd4671, %rd4667;
	add.s64 	%rd4676, %rd4675, %rd4674;
	mul.wide.u32 	%rd4677, %r7, %r10607;
	shr.u64 	%rd4678, %rd4677, 32;
	and.b64  	%rd4679, %rd4602, 4294967295;
	and.b64  	%rd4680, %rd4677, 4294967295;
	add.s64 	%rd4681, %rd4680, %rd4679;
	shr.u64 	%rd4682, %rd4681, 32;
	and.b64  	%rd4683, %rd4681, 4294967295;
	and.b64  	%rd4684, %rd4676, 4294967295;
	add.s64 	%rd35610, %rd4683, %rd4684;
	shr.u64 	%rd4685, %rd35610, 32;
	add.s64 	%rd4686, %rd4682, %rd4678;
	add.s64 	%rd4687, %rd4686, %rd4685;
	mul.wide.u32 	%rd4688, %r8, %r10607;
	shr.u64 	%rd4689, %rd4688, 32;
	and.b64  	%rd4690, %rd4614, 4294967295;
	and.b64  	%rd4691, %rd4688, 4294967295;
	add.s64 	%rd4692, %rd4691, %rd4690;
	shr.u64 	%rd4693, %rd4692, 32;
	and.b64  	%rd4694, %rd4692, 4294967295;
	and.b64  	%rd4695, %rd4687, 4294967295;
	add.s64 	%rd35609, %rd4694, %rd4695;
	shr.u64 	%rd4696, %rd35609, 32;
	add.s64 	%rd4697, %rd4693, %rd4689;
	add.s64 	%rd4698, %rd4697, %rd4696;
	mul.wide.u32 	%rd4699, %r9, %r10607;
	shr.u64 	%rd4700, %rd4699, 32;
	and.b64  	%rd4701, %rd4626, 4294967295;
	and.b64  	%rd4702, %rd4699, 4294967295;
	add.s64 	%rd4703, %rd4702, %rd4701;
	shr.u64 	%rd4704, %rd4703, 32;
	and.b64  	%rd4705, %rd4703, 4294967295;
	and.b64  	%rd4706, %rd4698, 4294967295;
	add.s64 	%rd35608, %rd4705, %rd4706;
	shr.u64 	%rd4707, %rd35608, 32;
	add.s64 	%rd4708, %rd4704, %rd4700;
	add.s64 	%rd4709, %rd4708, %rd4707;
	mul.wide.u32 	%rd4710, %r10, %r10607;
	shr.u64 	%rd4711, %rd4710, 32;
	and.b64  	%rd4712, %rd4638, 4294967295;
	and.b64  	%rd4713, %rd4710, 4294967295;
	add.s64 	%rd4714, %rd4713, %rd4712;
	shr.u64 	%rd4715, %rd4714, 32;
	and.b64  	%rd4716, %rd4714, 4294967295;
	and.b64  	%rd4717, %rd4709, 4294967295;
	add.s64 	%rd35607, %rd4716, %rd4717;
	shr.u64 	%rd4718, %rd35607, 32;
	add.s64 	%rd4719, %rd4715, %rd4711;
	add.s64 	%rd4720, %rd4719, %rd4718;
	mul.wide.u32 	%rd4721, %r11, %r10607;
	{ .reg .b32 tmp; mov.b64 {tmp, %r10608}, %rd4721; }
	and.b64  	%rd4722, %rd4648, 4294967295;
	and.b64  	%rd4723, %rd4721, 4294967295;
	add.s64 	%rd4724, %rd4723, %rd4722;
	{ .reg .b32 tmp; mov.b64 {tmp, %r10609}, %rd4724; }
	and.b64  	%rd4725, %rd4724, 4294967295;
	and.b64  	%rd4726, %rd4720, 4294967295;
	add.s64 	%rd35606, %rd4725, %rd4726;
	{ .reg .b32 tmp; mov.b64 {tmp, %r10610}, %rd35606; }
	add.s32 	%r10611, %r10609, %r10608;
	add.s32 	%r10612, %r10611, %r10610;
	add.s32 	%r15926, %r10606, %r10612;
	add.s32 	%r15925, %r15925, 1;
	add.s64 	%rd35605, %rd35605, 4;
	setp.ne.s32 	%p140, %r15925, 8;
	@%p140 bra 	$L__BB0_123;
	cvt.u32.u64 	%r15933, %rd35612;
	cvt.u32.u64 	%r15932, %rd35611;
	cvt.u32.u64 	%r15931, %rd35610;
	cvt.u32.u64 	%r15930, %rd35609;
	cvt.u32.u64 	%r15929, %rd35608;
	cvt.u32.u64 	%r15928, %rd35607;
	cvt.u32.u64 	%r15927, %rd35606;
	setp.lt.u32 	%p141, %r15926, %r11;
	@%p141 bra 	$L__BB0_139;
	setp.gt.u32 	%p142, %r15926, %r11;
	@%p142 bra 	$L__BB0_138;
	cvt.u32.u64 	%r15927, %rd35606;
	setp.gt.u32 	%p143, %r10, %r15927;
	@%p143 bra 	$L__BB0_139;
	cvt.u32.u64 	%r10613, %rd35606;
	setp.lt.u32 	%p144, %r10, %r10613;
	@%p144 bra 	$L__BB0_138;
	cvt.u32.u64 	%r15927, %rd35606;
	cvt.u32.u64 	%r15928, %rd35607;
	setp.gt.u32 	%p145, %r9, %r15928;
	@%p145 bra 	$L__BB0_139;
	cvt.u32.u64 	%r10614, %rd35607;
	setp.lt.u32 	%p146, %r9, %r10614;
	@%p146 bra 	$L__BB0_138;
	cvt.u32.u64 	%r15928, %rd35607;
	cvt.u32.u64 	%r15929, %rd35608;
	setp.gt.u32 	%p147, %r8, %r15929;
	@%p147 bra 	$L__BB0_139;
	cvt.u32.u64 	%r10615, %rd35608;
	setp.lt.u32 	%p148, %r8, %r10615;
	@%p148 bra 	$L__BB0_138;
	cvt.u32.u64 	%r15929, %rd35608;
	cvt.u32.u64 	%r15930, %rd35609;
	setp.gt.u32 	%p149, %r7, %r15930;
	@%p149 bra 	$L__BB0_139;
	cvt.u32.u64 	%r10616, %rd35609;
	setp.lt.u32 	%p150, %r7, %r10616;
	@%p150 bra 	$L__BB0_138;
	cvt.u32.u64 	%r15930, %rd35609;
	cvt.u32.u64 	%r15931, %rd35610;
	setp.gt.u32 	%p151, %r6, %r15931;
	@%p151 bra 	$L__BB0_139;
	cvt.u32.u64 	%r10617, %rd35610;
	setp.lt.u32 	%p152, %r6, %r10617;
	@%p152 bra 	$L__BB0_138;
	cvt.u32.u64 	%r15931, %rd35610;
	cvt.u32.u64 	%r15932, %rd35611;
	setp.gt.u32 	%p153, %r5, %r15932;
	@%p153 bra 	$L__BB0_139;
	cvt.u32.u64 	%r15932, %rd35611;
	setp.ge.u32 	%p154, %r5, %r15932;
	cvt.u32.u64 	%r15933, %rd35612;
	setp.gt.u32 	%p155, %r4, %r15933;
	and.pred  	%p156, %p154, %p155;
	@%p156 bra 	$L__BB0_139;
$L__BB0_138:
	and.b64  	%rd4728, %rd35612, 4294967295;
	cvt.u64.u32 	%rd4729, %r4;
	sub.s64 	%rd4730, %rd4728, %rd4729;
	cvt.u32.u64 	%r15933, %rd4730;
	shr.u64 	%rd4731, %rd4730, 32;
	and.b64  	%rd4732, %rd4731, 1;
	and.b64  	%rd4733, %rd35611, 4294967295;
	cvt.u64.u32 	%rd4734, %r5;
	add.s64 	%rd4735, %rd4732, %rd4734;
	sub.s64 	%rd4736, %rd4733, %rd4735;
	cvt.u32.u64 	%r15932, %rd4736;
	shr.u64 	%rd4737, %rd4736, 32;
	and.b64  	%rd4738, %rd4737, 1;
	and.b64  	%rd4739, %rd35610, 4294967295;
	cvt.u64.u32 	%rd4740, %r6;
	add.s64 	%rd4741, %rd4738, %rd4740;
	sub.s64 	%rd4742, %rd4739, %rd4741;
	cvt.u32.u64 	%r15931, %rd4742;
	shr.u64 	%rd4743, %rd4742, 32;
	and.b64  	%rd4744, %rd4743, 1;
	and.b64  	%rd4745, %rd35609, 4294967295;
	cvt.u64.u32 	%rd4746, %r7;
	add.s64 	%rd4747, %rd4744, %rd4746;
	sub.s64 	%rd4748, %rd4745, %rd4747;
	cvt.u32.u64 	%r15930, %rd4748;
	shr.u64 	%rd4749, %rd4748, 32;
	and.b64  	%rd4750, %rd4749, 1;
	and.b64  	%rd4751, %rd35608, 4294967295;
	cvt.u64.u32 	%rd4752, %r8;
	add.s64 	%rd4753, %rd4750, %rd4752;
	sub.s64 	%rd4754, %rd4751, %rd4753;
	cvt.u32.u64 	%r15929, %rd4754;
	shr.u64 	%rd4755, %rd4754, 32;
	and.b64  	%rd4756, %rd4755, 1;
	and.b64  	%rd4757, %rd35607, 4294967295;
	cvt.u64.u32 	%rd4758, %r9;
	add.s64 	%rd4759, %rd4756, %rd4758;
	sub.s64 	%rd4760, %rd4757, %rd4759;
	cvt.u32.u64 	%r15928, %rd4760;
	shr.u64 	%rd4761, %rd4760, 32;
	and.b64  	%rd4762, %rd4761, 1;
	and.b64  	%rd4763, %rd35606, 4294967295;
	cvt.u64.u32 	%rd4764, %r10;
	add.s64 	%rd4765, %rd4762, %rd4764;
	sub.s64 	%rd4766, %rd4763, %rd4765;
	cvt.u32.u64 	%r15927, %rd4766;
	{ .reg .b32 tmp; mov.b64 {tmp, %r10618}, %rd4766; }
	and.b32  	%r10619, %r10618, 1;
	add.s32 	%r10620, %r10619, %r11;
	sub.s32 	%r15926, %r15926, %r10620;
$L__BB0_139:
	st.local.u32 	[%rd36510], %r15933;
	st.local.u32 	[%rd36510+4], %r15932;
	st.local.u32 	[%rd36510+8], %r15931;
	st.local.u32 	[%rd36510+12], %r15930;
	st.local.u32 	[%rd36510+16], %r15929;
	st.local.u32 	[%rd36510+20], %r15928;
	st.local.u32 	[%rd36510+24], %r15927;
	st.local.u32 	[%rd36510+28], %r15926;
	mov.b64 	%rd35614, 0;
	mov.b32 	%r15995, 0;
	mov.u64 	%rd35613, %rd36487;
	mov.u64 	%rd35615, %rd35614;
	mov.u64 	%rd35616, %rd35614;
	mov.u64 	%rd35617, %rd35614;
	mov.u64 	%rd35618, %rd35614;
	mov.u64 	%rd35619, %rd35614;
	mov.u64 	%rd35620, %rd35614;
	mov.u32 	%r15935, %r15995;
$L__BB0_140:
	ld.local.u32 	%rd4768, [%rd35613];
	and.b64  	%rd4769, %rd35620, 4294967295;
	add.s64 	%rd4770, %rd4769, %rd4768;
	shr.u64 	%rd4771, %rd4770, 32;
	cvt.u32.u64 	%r10622, %rd4770;
	and.b64  	%rd4772, %rd35619, 4294967295;
	add.s64 	%rd4773, %rd4772, %rd4771;
	shr.u64 	%rd4774, %rd4773, 32;
	and.b64  	%rd4775, %rd35618, 4294967295;
	add.s64 	%rd4776, %rd4775, %rd4774;
	shr.u64 	%rd4777, %rd4776, 32;
	and.b64  	%rd4778, %rd35617, 4294967295;
	add.s64 	%rd4779, %rd4778, %rd4777;
	shr.u64 	%rd4780, %rd4779, 32;
	and.b64  	%rd4781, %rd35616, 4294967295;
	add.s64 	%rd4782, %rd4781, %rd4780;
	shr.u64 	%rd4783, %rd4782, 32;
	and.b64  	%rd4784, %rd35615, 4294967295;
	add.s64 	%rd4785, %rd4784, %rd4783;
	shr.u64 	%rd4786, %rd4785, 32;
	and.b64  	%rd4787, %rd35614, 4294967295;
	add.s64 	%rd4788, %rd4787, %rd4786;
	shr.u64 	%rd4789, %rd4788, 32;
	cvt.u64.u32 	%rd4790, %r15995;
	add.s64 	%rd4791, %rd4789, %rd4790;
	{ .reg .b32 tmp; mov.b64 {tmp, %r10623}, %rd4791; }
	mul.lo.s32 	%r10624, %r28, %r10622;
	mul.wide.u32 	%rd4792, %r4, %r10624;
	shr.u64 	%rd4793, %rd4792, 32;
	and.b64  	%rd4794, %rd4770, 4294967295;
	and.b64  	%rd4795, %rd4792, 4294967295;
	add.s64 	%rd4796, %rd4795, %rd4794;
	shr.u64 	%rd4797, %rd4796, 32;
	add.s64 	%rd4798, %rd4797, %rd4793;
	mul.wide.u32 	%rd4799, %r5, %r10624;
	shr.u64 	%rd4800, %rd4799, 32;
	and.b64  	%rd4801, %rd4773, 4294967295;
	and.b64  	%rd4802, %rd4799, 4294967295;
	add.s64 	%rd4803, %rd4802, %rd4801;
	shr.u64 	%rd4804, %rd4803, 32;
	and.b64  	%rd4805, %rd4803, 4294967295;
	and.b64  	%rd4806, %rd4798, 4294967295;
	add.s64 	%rd35620, %rd4805, %rd4806;
	shr.u64 	%rd4807, %rd35620, 32;
	add.s64 	%rd4808, %rd4804, %rd4800;
	add.s64 	%rd4809, %rd4808, %rd4807;
	mul.wide.u32 	%rd4810, %r6, %r10624;
	shr.u64 	%rd4811, %rd4810, 32;
	and.b64  	%rd4812, %rd4776, 4294967295;
	and.b64  	%rd4813, %rd4810, 4294967295;
	add.s64 	%rd4814, %rd4813, %rd4812;
	shr.u64 	%rd4815, %rd4814, 32;
	and.b64  	%rd4816, %rd4814, 4294967295;
	and.b64  	%rd4817, %rd4809, 4294967295;
	add.s64 	%rd35619, %rd4816, %rd4817;
	shr.u64 	%rd4818, %rd35619, 32;
	add.s64 	%rd4819, %rd4815, %rd4811;
	add.s64 	%rd4820, %rd4819, %rd4818;
	mul.wide.u32 	%rd4821, %r7, %r10624;
	shr.u64 	%rd4822, %rd4821, 32;
	and.b64  	%rd4823, %rd4779, 4294967295;
	and.b64  	%rd4824, %rd4821, 4294967295;
	add.s64 	%rd4825, %rd4824, %rd4823;
	shr.u64 	%rd4826, %rd4825, 32;
	and.b64  	%rd4827, %rd4825, 4294967295;
	and.b64  	%rd4828, %rd4820, 4294967295;
	add.s64 	%rd35618, %rd4827, %rd4828;
	shr.u64 	%rd4829, %rd35618, 32;
	add.s64 	%rd4830, %rd4826, %rd4822;
	add.s64 	%rd4831, %rd4830, %rd4829;
	mul.wide.u32 	%rd4832, %r8, %r10624;
	shr.u64 	%rd4833, %rd4832, 32;
	and.b64  	%rd4834, %rd4782, 4294967295;
	and.b64  	%rd4835, %rd4832, 4294967295;
	add.s64 	%rd4836, %rd4835, %rd4834;
	shr.u64 	%rd4837, %rd4836, 32;
	and.b64  	%rd4838, %rd4836, 4294967295;
	and.b64  	%rd4839, %rd4831, 4294967295;
	add.s64 	%rd35617, %rd4838, %rd4839;
	shr.u64 	%rd4840, %rd35617, 32;
	add.s64 	%rd4841, %rd4837, %rd4833;
	add.s64 	%rd4842, %rd4841, %rd4840;
	mul.wide.u32 	%rd4843, %r9, %r10624;
	shr.u64 	%rd4844, %rd4843, 32;
	and.b64  	%rd4845, %rd4785, 4294967295;
	and.b64  	%rd4846, %rd4843, 4294967295;
	add.s64 	%rd4847, %rd4846, %rd4845;
	shr.u64 	%rd4848, %rd4847, 32;
	and.b64  	%rd4849, %rd4847, 4294967295;
	and.b64  	%rd4850, %rd4842, 4294967295;
	add.s64 	%rd35616, %rd4849, %rd4850;
	shr.u64 	%rd4851, %rd35616, 32;
	add.s64 	%rd4852, %rd4848, %rd4844;
	add.s64 	%rd4853, %rd4852, %rd4851;
	mul.wide.u32 	%rd4854, %r10, %r10624;
	shr.u64 	%rd4855, %rd4854, 32;
	and.b64  	%rd4856, %rd4788, 4294967295;
	and.b64  	%rd4857, %rd4854, 4294967295;
	add.s64 	%rd4858, %rd4857, %rd4856;
	shr.u64 	%rd4859, %rd4858, 32;
	and.b64  	%rd4860, %rd4858, 4294967295;
	and.b64  	%rd4861, %rd4853, 4294967295;
	add.s64 	%rd35615, %rd4860, %rd4861;
	shr.u64 	%rd4862, %rd35615, 32;
	add.s64 	%rd4863, %rd4859, %rd4855;
	add.s64 	%rd4864, %rd4863, %rd4862;
	mul.wide.u32 	%rd4865, %r11, %r10624;
	{ .reg .b32 tmp; mov.b64 {tmp, %r10625}, %rd4865; }
	and.b64  	%rd4866, %rd4791, 4294967295;
	and.b64  	%rd4867, %rd4865, 4294967295;
	add.s64 	%rd4868, %rd4867, %rd4866;
	{ .reg .b32 tmp; mov.b64 {tmp, %r10626}, %rd4868; }
	and.b64  	%rd4869, %rd4868, 4294967295;
	and.b64  	%rd4870, %rd4864, 4294967295;
	add.s64 	%rd35614, %rd4869, %rd4870;
	{ .reg .b32 tmp; mov.b64 {tmp, %r10627}, %rd35614; }
	add.s32 	%r10628, %r10626, %r10625;
	add.s32 	%r10629, %r10628, %r10627;
	add.s32 	%r15995, %r10629, %r10623;
	add.s32 	%r15935, %r15935, 1;
	add.s64 	%rd35613, %rd35613, 4;
	setp.ne.s32 	%p157, %r15935, 8;
	@%p157 bra 	$L__BB0_140;
	cvt.u32.u64 	%r15943, %rd35620;
	cvt.u32.u64 	%r15942, %rd35619;
	cvt.u32.u64 	%r15941, %rd35618;
	cvt.u32.u64 	%r15940, %rd35617;
	cvt.u32.u64 	%r15939, %rd35616;
	cvt.u32.u64 	%r15938, %rd35615;
	cvt.u32.u64 	%r15937, %rd35614;
	setp.lt.u32 	%p158, %r15995, %r11;
	@%p158 bra 	$L__BB0_156;
	setp.gt.u32 	%p159, %r15995, %r11;
	@%p159 bra 	$L__BB0_155;
	cvt.u32.u64 	%r15937, %rd35614;
	setp.gt.u32 	%p160, %r10, %r15937;
	@%p160 bra 	$L__BB0_156;
	cvt.u32.u64 	%r10630, %rd35614;
	setp.lt.u32 	%p161, %r10, %r10630;
	@%p161 bra 	$L__BB0_155;
	cvt.u32.u64 	%r15937, %rd35614;
	cvt.u32.u64 	%r15938, %rd35615;
	setp.gt.u32 	%p162, %r9, %r15938;
	@%p162 bra 	$L__BB0_156;
	cvt.u32.u64 	%r10631, %rd35615;
	setp.lt.u32 	%p163, %r9, %r10631;
	@%p163 bra 	$L__BB0_155;
	cvt.u32.u64 	%r15938, %rd35615;
	cvt.u32.u64 	%r15939, %rd35616;
	setp.gt.u32 	%p164, %r8, %r15939;
	@%p164 bra 	$L__BB0_156;
	cvt.u32.u64 	%r10632, %rd35616;
	setp.lt.u32 	%p165, %r8, %r10632;
	@%p165 bra 	$L__BB0_155;
	cvt.u32.u64 	%r15939, %rd35616;
	cvt.u32.u64 	%r15940, %rd35617;
	setp.gt.u32 	%p166, %r7, %r15940;
	@%p166 bra 	$L__BB0_156;
	cvt.u32.u64 	%r10633, %rd35617;
	setp.lt.u32 	%p167, %r7, %r10633;
	@%p167 bra 	$L__BB0_155;
	cvt.u32.u64 	%r15940, %rd35617;
	cvt.u32.u64 	%r15941, %rd35618;
	setp.gt.u32 	%p168, %r6, %r15941;
	@%p168 bra 	$L__BB0_156;
	cvt.u32.u64 	%r10634, %rd35618;
	setp.lt.u32 	%p169, %r6, %r10634;
	@%p169 bra 	$L__BB0_155;
	cvt.u32.u64 	%r15941, %rd35618;
	cvt.u32.u64 	%r15942, %rd35619;
	setp.gt.u32 	%p170, %r5, %r15942;
	@%p170 bra 	$L__BB0_156;
	cvt.u32.u64 	%r15942, %rd35619;
	setp.ge.u32 	%p171, %r5, %r15942;
	cvt.u32.u64 	%r15943, %rd35620;
	setp.gt.u32 	%p172, %r4, %r15943;
	and.pred  	%p173, %p171, %p172;
	@%p173 bra 	$L__BB0_156;
$L__BB0_155:
	and.b64  	%rd4872, %rd35620, 4294967295;
	cvt.u64.u32 	%rd4873, %r4;
	sub.s64 	%rd4874, %rd4872, %rd4873;
	cvt.u32.u64 	%r15943, %rd4874;
	shr.u64 	%rd4875, %rd4874, 32;
	and.b64  	%rd4876, %rd4875, 1;
	and.b64  	%rd4877, %rd35619, 4294967295;
	cvt.u64.u32 	%rd4878, %r5;
	add.s64 	%rd4879, %rd4876, %rd4878;
	sub.s64 	%rd4880, %rd4877, %rd4879;
	cvt.u32.u64 	%r15942, %rd4880;
	shr.u64 	%rd4881, %rd4880, 32;
	and.b64  	%rd4882, %rd4881, 1;
	and.b64  	%rd4883, %rd35618, 4294967295;
	cvt.u64.u32 	%rd4884, %r6;
	add.s64 	%rd4885, %rd4882, %rd4884;
	sub.s64 	%rd4886, %rd4883, %rd4885;
	cvt.u32.u64 	%r15941, %rd4886;
	shr.u64 	%rd4887, %rd4886, 32;
	and.b64  	%rd4888, %rd4887, 1;
	and.b64  	%rd4889, %rd35617, 4294967295;
	cvt.u64.u32 	%rd4890, %r7;
	add.s64 	%rd4891, %rd4888, %rd4890;
	sub.s64 	%rd4892, %rd4889, %rd4891;
	cvt.u32.u64 	%r15940, %rd4892;
	shr.u64 	%rd4893, %rd4892, 32;
	and.b64  	%rd4894, %rd4893, 1;
	and.b64  	%rd4895, %rd35616, 4294967295;
	cvt.u64.u32 	%rd4896, %r8;
	add.s64 	%rd4897, %rd4894, %rd4896;
	sub.s64 	%rd4898, %rd4895, %rd4897;
	cvt.u32.u64 	%r15939, %rd4898;
	shr.u64 	%rd4899, %rd4898, 32;
	and.b64  	%rd4900, %rd4899, 1;
	and.b64  	%rd4901, %rd35615, 4294967295;
	cvt.u64.u32 	%rd4902, %r9;
	add.s64 	%rd4903, %rd4900, %rd4902;
	sub.s64 	%rd4904, %rd4901, %rd4903;
	cvt.u32.u64 	%r15938, %rd4904;
	shr.u64 	%rd4905, %rd4904, 32;
	and.b64  	%rd4906, %rd4905, 1;
	and.b64  	%rd4907, %rd35614, 4294967295;
	cvt.u64.u32 	%rd4908, %r10;
	add.s64 	%rd4909, %rd4906, %rd4908;
	sub.s64 	%rd4910, %rd4907, %rd4909;
	cvt.u32.u64 	%r15937, %rd4910;
	{ .reg .b32 tmp; mov.b64 {tmp, %r10635}, %rd4910; }
	and.b32  	%r10636, %r10635, 1;
	add.s32 	%r10637, %r10636, %r11;
	sub.s32 	%r15995, %r15995, %r10637;
$L__BB0_156:
	mov.b64 	%rd35622, 0;
	mov.b32 	%r16052, 0;
	mov.u64 	%rd35621, %rd36510;
	mov.u64 	%rd35623, %rd35622;
	mov.u64 	%rd35624, %rd35622;
	mov.u64 	%rd35625, %rd35622;
	mov.u64 	%rd35626, %rd35622;
	mov.u64 	%rd35627, %rd35622;
	mov.u64 	%rd35628, %rd35622;
	mov.u32 	%r15945, %r16052;
$L__BB0_157:
	ld.local.u32 	%rd4912, [%rd35621];
	and.b64  	%rd4913, %rd35628, 4294967295;
	add.s64 	%rd4914, %rd4913, %rd4912;
	shr.u64 	%rd4915, %rd4914, 32;
	cvt.u32.u64 	%r10639, %rd4914;
	and.b64  	%rd4916, %rd35627, 4294967295;
	add.s64 	%rd4917, %rd4916, %rd4915;
	shr.u64 	%rd4918, %rd4917, 32;
	and.b64  	%rd4919, %rd35626, 4294967295;
	add.s64 	%rd4920, %rd4919, %rd4918;
	shr.u64 	%rd4921, %rd4920, 32;
	and.b64  	%rd4922, %rd35625, 4294967295;
	add.s64 	%rd4923, %rd4922, %rd4921;
	shr.u64 	%rd4924, %rd4923, 32;
	and.b64  	%rd4925, %rd35624, 4294967295;
	add.s64 	%rd4926, %rd4925, %rd4924;
	shr.u64 	%rd4927, %rd4926, 32;
	and.b64  	%rd4928, %rd35623, 4294967295;
	add.s64 	%rd4929, %rd4928, %rd4927;
	shr.u64 	%rd4930, %rd4929, 32;
	and.b64  	%rd4931, %rd35622, 4294967295;
	add.s64 	%rd4932, %rd4931, %rd4930;
	shr.u64 	%rd4933, %rd4932, 32;
	cvt.u64.u32 	%rd4934, %r16052;
	add.s64 	%rd4935, %rd4933, %rd4934;
	{ .reg .b32 tmp; mov.b64 {tmp, %r10640}, %rd4935; }
	mul.lo.s32 	%r10641, %r28, %r10639;
	mul.wide.u32 	%rd4936, %r4, %r10641;
	shr.u64 	%rd4937, %rd4936, 32;
	and.b64  	%rd4938, %rd4914, 4294967295;
	and.b64  	%rd4939, %rd4936, 4294967295;
	add.s64 	%rd4940, %rd4939, %rd4938;
	shr.u64 	%rd4941, %rd4940, 32;
	add.s64 	%rd4942, %rd4941, %rd4937;
	mul.wide.u32 	%rd4943, %r5, %r10641;
	shr.u64 	%rd4944, %rd4943, 32;
	and.b64  	%rd4945, %rd4917, 4294967295;
	and.b64  	%rd4946, %rd4943, 4294967295;
	add.s64 	%rd4947, %rd4946, %rd4945;
	shr.u64 	%rd4948, %rd4947, 32;
	and.b64  	%rd4949, %rd4947, 4294967295;
	and.b64  	%rd4950, %rd4942, 4294967295;
	add.s64 	%rd35628, %rd4949, %rd4950;
	shr.u64 	%rd4951, %rd35628, 32;
	add.s64 	%rd4952, %rd4948, %rd4944;
	add.s64 	%rd4953, %rd4952, %rd4951;
	mul.wide.u32 	%rd4954, %r6, %r10641;
	shr.u64 	%rd4955, %rd4954, 32;
	and.b64  	%rd4956, %rd4920, 4294967295;
	and.b64  	%rd4957, %rd4954, 4294967295;
	add.s64 	%rd4958, %rd4957, %rd4956;
	shr.u64 	%rd4959, %rd4958, 32;
	and.b64  	%rd4960, %rd4958, 4294967295;
	and.b64  	%rd4961, %rd4953, 4294967295;
	add.s64 	%rd35627, %rd4960, %rd4961;
	shr.u64 	%rd4962, %rd35627, 32;
	add.s64 	%rd4963, %rd4959, %rd4955;
	add.s64 	%rd4964, %rd4963, %rd4962;
	mul.wide.u32 	%rd4965, %r7, %r10641;
	shr.u64 	%rd4966, %rd4965, 32;
	and.b64  	%rd4967, %rd4923, 4294967295;
	and.b64  	%rd4968, %rd4965, 4294967295;
	add.s64 	%rd4969, %rd4968, %rd4967;
	shr.u64 	%rd4970, %rd4969, 32;
	and.b64  	%rd4971, %rd4969, 4294967295;
	and.b64  	%rd4972, %rd4964, 4294967295;
	add.s64 	%rd35626, %rd4971, %rd4972;
	shr.u64 	%rd4973, %rd35626, 32;
	add.s64 	%rd4974, %rd4970, %rd4966;
	add.s64 	%rd4975, %rd4974, %rd4973;
	mul.wide.u32 	%rd4976, %r8, %r10641;
	shr.u64 	%rd4977, %rd4976, 32;
	and.b64  	%rd4978, %rd4926, 4294967295;
	and.b64  	%rd4979, %rd4976, 4294967295;
	add.s64 	%rd4980, %rd4979, %rd4978;
	shr.u64 	%rd4981, %rd4980, 32;
	and.b64  	%rd4982, %rd4980, 4294967295;
	and.b64  	%rd4983, %rd4975, 4294967295;
	add.s64 	%rd35625, %rd4982, %rd4983;
	shr.u64 	%rd4984, %rd35625, 32;
	add.s64 	%rd4985, %rd4981, %rd4977;
	add.s64 	%rd4986, %rd4985, %rd4984;
	mul.wide.u32 	%rd4987, %r9, %r10641;
	shr.u64 	%rd4988, %rd4987, 32;
	and.b64  	%rd4989, %rd4929, 4294967295;
	and.b64  	%rd4990, %rd4987, 4294967295;
	add.s64 	%rd4991, %rd4990, %rd4989;
	shr.u64 	%rd4992, %rd4991, 32;
	and.b64  	%rd4993, %rd4991, 4294967295;
	and.b64  	%rd4994, %rd4986, 4294967295;
	add.s64 	%rd35624, %rd4993, %rd4994;
	shr.u64 	%rd4995, %rd35624, 32;
	add.s64 	%rd4996, %rd4992, %rd4988;
	add.s64 	%rd4997, %rd4996, %rd4995;
	mul.wide.u32 	%rd4998, %r10, %r10641;
	shr.u64 	%rd4999, %rd4998, 32;
	and.b64  	%rd5000, %rd4932, 4294967295;
	and.b64  	%rd5001, %rd4998, 4294967295;
	add.s64 	%rd5002, %rd5001, %rd5000;
	shr.u64 	%rd5003, %rd5002, 32;
	and.b64  	%rd5004, %rd5002, 4294967295;
	and.b64  	%rd5005, %rd4997, 4294967295;
	add.s64 	%rd35623, %rd5004, %rd5005;
	shr.u64 	%rd5006, %rd35623, 32;
	add.s64 	%rd5007, %rd5003, %rd4999;
	add.s64 	%rd5008, %rd5007, %rd5006;
	mul.wide.u32 	%rd5009, %r11, %r10641;
	{ .reg .b32 tmp; mov.b64 {tmp, %r10642}, %rd5009; }
	and.b64  	%rd5010, %rd4935, 4294967295;
	and.b64  	%rd5011, %rd5009, 4294967295;
	add.s64 	%rd5012, %rd5011, %rd5010;
	{ .reg .b32 tmp; mov.b64 {tmp, %r10643}, %rd5012; }
	and.b64  	%rd5013, %rd5012, 4294967295;
	and.b64  	%rd5014, %rd5008, 4294967295;
	add.s64 	%rd35622, %rd5013, %rd5014;
	{ .reg .b32 tmp; mov.b64 {tmp, %r10644}, %rd35622; }
	add.s32 	%r10645, %r10643, %r10642;
	add.s32 	%r10646, %r10645, %r10644;
	add.s32 	%r16052, %r10646, %r10640;
	add.s32 	%r15945, %r15945, 1;
	add.s64 	%rd35621, %rd35621, 4;
	setp.ne.s32 	%p174, %r15945, 8;
	@%p174 bra 	$L__BB0_157;
	cvt.u32.u64 	%r15953, %rd35628;
	cvt.u32.u64 	%r15952, %rd35627;
	cvt.u32.u64 	%r15951, %rd35626;
	cvt.u32.u64 	%r15950, %rd35625;
	cvt.u32.u64 	%r15949, %rd35624;
	cvt.u32.u64 	%r15948, %rd35623;
	cvt.u32.u64 	%r15947, %rd35622;
	setp.lt.u32 	%p175, %r16052, %r11;
	@%p175 bra 	$L__BB0_173;
	setp.gt.u32 	%p176, %r16052, %r11;
	@%p176 bra 	$L__BB0_172;
	cvt.u32.u64 	%r15947, %rd35622;
	setp.gt.u32 	%p177, %r10, %r15947;
	@%p177 bra 	$L__BB0_173;
	cvt.u32.u64 	%r10647, %rd35622;
	setp.lt.u32 	%p178, %r10, %r10647;
	@%p178 bra 	$L__BB0_172;
	cvt.u32.u64 	%r15947, %rd35622;
	cvt.u32.u64 	%r15948, %rd35623;
	setp.gt.u32 	%p179, %r9, %r15948;
	@%p179 bra 	$L__BB0_173;
	cvt.u32.u64 	%r10648, %rd35623;
	setp.lt.u32 	%p180, %r9, %r10648;
	@%p180 bra 	$L__BB0_172;
	cvt.u32.u64 	%r15948, %rd35623;
	cvt.u32.u64 	%r15949, %rd35624;
	setp.gt.u32 	%p181, %r8, %r15949;
	@%p181 bra 	$L__BB0_173;
	cvt.u32.u64 	%r10649, %rd35624;
	setp.lt.u32 	%p182, %r8, %r10649;
	@%p182 bra 	$L__BB0_172;
	cvt.u32.u64 	%r15949, %rd35624;
	cvt.u32.u64 	%r15950, %rd35625;
	setp.gt.u32 	%p183, %r7, %r15950;
	@%p183 bra 	$L__BB0_173;
	cvt.u32.u64 	%r10650, %rd35625;
	setp.lt.u32 	%p184, %r7, %r10650;
	@%p184 bra 	$L__BB0_172;
	cvt.u32.u64 	%r15950, %rd35625;
	cvt.u32.u64 	%r15951, %rd35626;
	setp.gt.u32 	%p185, %r6, %r15951;
	@%p185 bra 	$L__BB0_173;
	cvt.u32.u64 	%r10651, %rd35626;
	setp.lt.u32 	%p186, %r6, %r10651;
	@%p186 bra 	$L__BB0_172;
	cvt.u32.u64 	%r15951, %rd35626;
	cvt.u32.u64 	%r15952, %rd35627;
	setp.gt.u32 	%p187, %r5, %r15952;
	@%p187 bra 	$L__BB0_173;
	cvt.u32.u64 	%r15952, %rd35627;
	setp.ge.u32 	%p188, %r5, %r15952;
	cvt.u32.u64 	%r15953, %rd35628;
	setp.gt.u32 	%p189, %r4, %r15953;
	and.pred  	%p190, %p188, %p189;
	@%p190 bra 	$L__BB0_173;
$L__BB0_172:
	and.b64  	%rd5016, %rd35628, 4294967295;
	cvt.u64.u32 	%rd5017, %r4;
	sub.s64 	%rd5018, %rd5016, %rd5017;
	cvt.u32.u64 	%r15953, %rd5018;
	shr.u64 	%rd5019, %rd5018, 32;
	and.b64  	%rd5020, %rd5019, 1;
	and.b64  	%rd5021, %rd35627, 4294967295;
	cvt.u64.u32 	%rd5022, %r5;
	add.s64 	%rd5023, %rd5020, %rd5022;
	sub.s64 	%rd5024, %rd5021, %rd5023;
	cvt.u32.u64 	%r15952, %rd5024;
	shr.u64 	%rd5025, %rd5024, 32;
	and.b64  	%rd5026, %rd5025, 1;
	and.b64  	%rd5027, %rd35626, 4294967295;
	cvt.u64.u32 	%rd5028, %r6;
	add.s64 	%rd5029, %rd5026, %rd5028;
	sub.s64 	%rd5030, %rd5027, %rd5029;
	cvt.u32.u64 	%r15951, %rd5030;
	shr.u64 	%rd5031, %rd5030, 32;
	and.b64  	%rd5032, %rd5031, 1;
	and.b64  	%rd5033, %rd35625, 4294967295;
	cvt.u64.u32 	%rd5034, %r7;
	add.s64 	%rd5035, %rd5032, %rd5034;
	sub.s64 	%rd5036, %rd5033, %rd5035;
	cvt.u32.u64 	%r15950, %rd5036;
	shr.u64 	%rd5037, %rd5036, 32;
	and.b64  	%rd5038, %rd5037, 1;
	and.b64  	%rd5039, %rd35624, 4294967295;
	cvt.u64.u32 	%rd5040, %r8;
	add.s64 	%rd5041, %rd5038, %rd5040;
	sub.s64 	%rd5042, %rd5039, %rd5041;
	cvt.u32.u64 	%r15949, %rd5042;
	shr.u64 	%rd5043, %rd5042, 32;
	and.b64  	%rd5044, %rd5043, 1;
	and.b64  	%rd5045, %rd35623, 4294967295;
	cvt.u64.u32 	%rd5046, %r9;
	add.s64 	%rd5047, %rd5044, %rd5046;
	sub.s64 	%rd5048, %rd5045, %rd5047;
	cvt.u32.u64 	%r15948, %rd5048;
	shr.u64 	%rd5049, %rd5048, 32;
	and.b64  	%rd5050, %rd5049, 1;
	and.b64  	%rd5051, %rd35622, 4294967295;
	cvt.u64.u32 	%rd5052, %r10;
	add.s64 	%rd5053, %rd5050, %rd5052;
	sub.s64 	%rd5054, %rd5051, %rd5053;
	cvt.u32.u64 	%r15947, %rd5054;
	{ .reg .b32 tmp; mov.b64 {tmp, %r10652}, %rd5054; }
	and.b32  	%r10653, %r10652, 1;
	add.s32 	%r10654, %r10653, %r11;
	sub.s32 	%r16052, %r16052, %r10654;
$L__BB0_173:
	or.b32  	%r10655, %r15942, %r15943;
	or.b32  	%r10656, %r15941, %r10655;
	or.b32  	%r10657, %r15940, %r10656;
	or.b32  	%r10658, %r15939, %r10657;
	or.b32  	%r10659, %r15938, %r10658;
	or.b32  	%r10660, %r15937, %r10659;
	or.b32  	%r10661, %r15995, %r10660;
	setp.eq.s32 	%p192, %r10661, 0;
	mov.pred 	%p191, -1;
	mov.pred 	%p3742, %p191;
	@%p192 bra 	$L__BB0_229;
	setp.lt.u32 	%p193, %r15995, %r11;
	mov.u32 	%r15955, %r15937;
	mov.u32 	%r15956, %r15938;
	mov.u32 	%r15957, %r15939;
	mov.u32 	%r15958, %r15940;
	mov.u32 	%r15959, %r15941;
	mov.u32 	%r15960, %r15942;
	mov.u32 	%r15961, %r15943;
	@%p193 bra 	$L__BB0_203;
	setp.gt.u32 	%p194, %r15995, %r11;
	@%p194 bra 	$L__BB0_188;
	setp.lt.u32 	%p195, %r15937, %r10;
	mov.u32 	%r15955, %r15937;
	mov.u32 	%r15956, %r15938;
	mov.u32 	%r15957, %r15939;
	mov.u32 	%r15958, %r15940;
	mov.u32 	%r15959, %r15941;
	mov.u32 	%r15960, %r15942;
	mov.u32 	%r15961, %r15943;
	@%p195 bra 	$L__BB0_203;
	setp.gt.u32 	%p196, %r15937, %r10;
	@%p196 bra 	$L__BB0_188;
	setp.lt.u32 	%p197, %r15938, %r9;
	mov.u32 	%r15955, %r15937;
	mov.u32 	%r15956, %r15938;
	mov.u32 	%r15957, %r15939;
	mov.u32 	%r15958, %r15940;
	mov.u32 	%r15959, %r15941;
	mov.u32 	%r15960, %r15942;
	mov.u32 	%r15961, %r15943;
	@%p197 bra 	$L__BB0_203;
	setp.gt.u32 	%p198, %r15938, %r9;
	@%p198 bra 	$L__BB0_188;
	setp.lt.u32 	%p199, %r15939, %r8;
	mov.u32 	%r15955, %r15937;
	mov.u32 	%r15956, %r15938;
	mov.u32 	%r15957, %r15939;
	mov.u32 	%r15958, %r15940;
	mov.u32 	%r15959, %r15941;
	mov.u32 	%r15960, %r15942;
	mov.u32 	%r15961, %r15943;
	@%p199 bra 	$L__BB0_203;
	setp.gt.u32 	%p200, %r15939, %r8;
	@%p200 bra 	$L__BB0_188;
	setp.lt.u32 	%p201, %r15940, %r7;
	mov.u32 	%r15955, %r15937;
	mov.u32 	%r15956, %r15938;
	mov.u32 	%r15957, %r15939;
	mov.u32 	%r15958, %r15940;
	mov.u32 	%r15959, %r15941;
	mov.u32 	%r15960, %r15942;
	mov.u32 	%r15961, %r15943;
	@%p201 bra 	$L__BB0_203;
	setp.gt.u32 	%p202, %r15940, %r7;
	@%p202 bra 	$L__BB0_188;
	setp.lt.u32 	%p203, %r15941, %r6;
	mov.u32 	%r15955, %r15937;
	mov.u32 	%r15956, %r15938;
	mov.u32 	%r15957, %r15939;
	mov.u32 	%r15958, %r15940;
	mov.u32 	%r15959, %r15941;
	mov.u32 	%r15960, %r15942;
	mov.u32 	%r15961, %r15943;
	@%p203 bra 	$L__BB0_203;
	setp.gt.u32 	%p204, %r15941, %r6;
	@%p204 bra 	$L__BB0_188;
	setp.lt.u32 	%p205, %r15942, %r5;
	mov.u32 	%r15955, %r15937;
	mov.u32 	%r15956, %r15938;
	mov.u32 	%r15957, %r15939;
	mov.u32 	%r15958, %r15940;
	mov.u32 	%r15959, %r15941;
	mov.u32 	%r15960, %r15942;
	mov.u32 	%r15961, %r15943;
	@%p205 bra 	$L__BB0_203;
	setp.le.u32 	%p206, %r15942, %r5;
	setp.lt.u32 	%p207, %r15943, %r4;
	and.pred  	%p208, %p206, %p207;
	mov.u32 	%r15955, %r15937;
	mov.u32 	%r15956, %r15938;
	mov.u32 	%r15957, %r15939;
	mov.u32 	%r15958, %r15940;
	mov.u32 	%r15959, %r15941;
	mov.u32 	%r15960, %r15942;
	mov.u32 	%r15961, %r15943;
	@%p208 bra 	$L__BB0_203;
$L__BB0_188:
	cvt.u64.u32 	%rd5055, %r15943;
	cvt.u64.u32 	%rd5056, %r4;
	sub.s64 	%rd5057, %rd5055, %rd5056;
	cvt.u32.u64 	%r15961, %rd5057;
	shr.u64 	%rd5058, %rd5057, 32;
	and.b64  	%rd5059, %rd5058, 1;
	cvt.u64.u32 	%rd5060, %r15942;
	cvt.u64.u32 	%rd5061, %r5;
	add.s64 	%rd5062, %rd5059, %rd5061;
	sub.s64 	%rd5063, %rd5060, %rd5062;
	cvt.u32.u64 	%r15960, %rd5063;
	shr.u64 	%rd5064, %rd5063, 32;
	and.b64  	%rd5065, %rd5064, 1;
	cvt.u64.u32 	%rd5066, %r15941;
	cvt.u64.u32 	%rd5067, %r6;
	add.s64 	%rd5068, %rd5065, %rd5067;
	sub.s64 	%rd5069, %rd5066, %rd5068;
	cvt.u32.u64 	%r15959, %rd5069;
	shr.u64 	%rd5070, %rd5069, 32;
	and.b64  	%rd5071, %rd5070, 1;
	cvt.u64.u32 	%rd5072, %r15940;
	cvt.u64.u32 	%rd5073, %r7;
	add.s64 	%rd5074, %rd5071, %rd5073;
	sub.s64 	%rd5075, %rd5072, %rd5074;
	cvt.u32.u64 	%r15958, %rd5075;
	shr.u64 	%rd5076, %rd5075, 32;
	and.b64  	%rd5077, %rd5076, 1;
	cvt.u64.u32 	%rd5078, %r15939;
	cvt.u64.u32 	%rd5079, %r8;
	add.s64 	%rd5080, %rd5077, %rd5079;
	sub.s64 	%rd5081, %rd5078, %rd5080;
	cvt.u32.u64 	%r15957, %rd5081;
	shr.u64 	%rd5082, %rd5081, 32;
	and.b64  	%rd5083, %rd5082, 1;
	cvt.u64.u32 	%rd5084, %r15938;
	cvt.u64.u32 	%rd5085, %r9;
	add.s64 	%rd5086, %rd5083, %rd5085;
	sub.s64 	%rd5087, %rd5084, %rd5086;
	cvt.u32.u64 	%r15956, %rd5087;
	shr.u64 	%rd5088, %rd5087, 32;
	and.b64  	%rd5089, %rd5088, 1;
	cvt.u64.u32 	%rd5090, %r15937;
	cvt.u64.u32 	%rd5091, %r10;
	add.s64 	%rd5092, %rd5089, %rd5091;
	sub.s64 	%rd5093, %rd5090, %rd5092;
	cvt.u32.u64 	%r15955, %rd5093;
	{ .reg .b32 tmp; mov.b64 {tmp, %r10662}, %rd5093; }
	and.b32  	%r10663, %r10662, 1;
	add.s32 	%r10664, %r10663, %r11;
	sub.s32 	%r15995, %r15995, %r10664;
	setp.lt.u32 	%p209, %r15995, %r11;
	@%p209 bra 	$L__BB0_203;
	setp.gt.u32 	%p210, %r15995, %r11;
	@%p210 bra 	$L__BB0_202;
	cvt.u64.u32 	%rd5094, %r15939;
	cvt.u64.u32 	%rd5095, %r15940;
	cvt.u64.u32 	%rd5096, %r15941;
	cvt.u64.u32 	%rd5097, %r15942;
	cvt.u64.u32 	%rd5098, %r15943;
	cvt.u64.u32 	%rd5099, %r4;
	sub.s64 	%rd5100, %rd5098, %rd5099;
	shr.u64 	%rd5101, %rd5100, 32;
	and.b64  	%rd5102, %rd5101, 1;
	cvt.u64.u32 	%rd5103, %r5;
	add.s64 	%rd5104, %rd5102, %rd5103;
	sub.s64 	%rd5105, %rd5097, %rd5104;
	shr.u64 	%rd5106, %rd5105, 32;
	and.b64  	%rd5107, %rd5106, 1;
	cvt.u64.u32 	%rd5108, %r6;
	add.s64 	%rd5109, %rd5107, %rd5108;
	sub.s64 	%rd5110, %rd5096, %rd5109;
	shr.u64 	%rd5111, %rd5110, 32;
	and.b64  	%rd5112, %rd5111, 1;
	cvt.u64.u32 	%rd5113, %r7;
	add.s64 	%rd5114, %rd5112, %rd5113;
	sub.s64 	%rd5115, %rd5095, %rd5114;
	shr.u64 	%rd5116, %rd5115, 32;
	cvt.u64.u32 	%rd5117, %r8;
	cvt.u32.u64 	%r10665, %rd5116;
	mov.b64 	%rd5118, 1;
	cvt.u32.u64 	%r10666, %rd5118;
	and.b32  	%r10667, %r10665, %r10666;
	cvt.u32.u64 	%r10668, %rd5117;
	add.s32 	%r10669, %r10667, %r10668;
	cvt.u32.u64 	%r10670, %rd5094;
	sub.s32 	%r15957, %r10670, %r10669;
	cvt.u32.u64 	%r15958, %rd5115;
	cvt.u32.u64 	%r15959, %rd5110;
	cvt.u32.u64 	%r15961, %rd5100;
	cvt.u32.u64 	%r15960, %rd5105;
	setp.gt.u32 	%p211, %r10, %r15955;
	@%p211 bra 	$L__BB0_203;
	setp.lt.u32 	%p212, %r10, %r15955;
	@%p212 bra 	$L__BB0_202;
	cvt.u64.u32 	%rd5119, %r15939;
	cvt.u64.u32 	%rd5120, %r15940;
	cvt.u64.u32 	%rd5121, %r15941;
	cvt.u64.u32 	%rd5122, %r15942;
	cvt.u64.u32 	%rd5123, %r15943;
	cvt.u64.u32 	%rd5124, %r4;
	sub.s64 	%rd5125, %rd5123, %rd5124;
	shr.u64 	%rd5126, %rd5125, 32;
	and.b64  	%rd5127, %rd5126, 1;
	cvt.u64.u32 	%rd5128, %r5;
	add.s64 	%rd5129, %rd5127, %rd5128;
	sub.s64 	%rd5130, %rd5122, %rd5129;
	shr.u64 	%rd5131, %rd5130, 32;
	and.b64  	%rd5132, %rd5131, 1;
	cvt.u64.u32 	%rd5133, %r6;
	add.s64 	%rd5134, %rd5132, %rd5133;
	sub.s64 	%rd5135, %rd5121, %rd5134;
	shr.u64 	%rd5136, %rd5135, 32;
	and.b64  	%rd5137, %rd5136, 1;
	cvt.u64.u32 	%rd5138, %r7;
	add.s64 	%rd5139, %rd5137, %rd5138;
	sub.s64 	%rd5140, %rd5120, %rd5139;
	shr.u64 	%rd5141, %rd5140, 32;
	cvt.u64.u32 	%rd5142, %r8;
	cvt.u32.u64 	%r10671, %rd5141;
	mov.b64 	%rd5143, 1;
	cvt.u32.u64 	%r10672, %rd5143;
	and.b32  	%r10673, %r10671, %r10672;
	cvt.u32.u64 	%r10674, %rd5142;
	add.s32 	%r10675, %r10673, %r10674;
	cvt.u32.u64 	%r10676, %rd5119;
	sub.s32 	%r15957, %r10676, %r10675;
	cvt.u32.u64 	%r15958, %rd5140;
	cvt.u32.u64 	%r15959, %rd5135;
	cvt.u32.u64 	%r15961, %rd5125;
	cvt.u32.u64 	%r15960, %rd5130;
	setp.gt.u32 	%p213, %r9, %r15956;
	@%p213 bra 	$L__BB0_203;
	setp.lt.u32 	%p214, %r9, %r15956;
	@%p214 bra 	$L__BB0_202;
	cvt.u64.u32 	%rd5144, %r15940;
	cvt.u64.u32 	%rd5145, %r15941;
	cvt.u64.u32 	%rd5146, %r15942;
	cvt.u64.u32 	%rd5147, %r15943;
	cvt.u64.u32 	%rd5148, %r4;
	sub.s64 	%rd5149, %rd5147, %rd5148;
	shr.u64 	%rd5150, %rd5149, 32;
	and.b64  	%rd5151, %rd5150, 1;
	cvt.u64.u32 	%rd5152, %r5;
	add.s64 	%rd5153, %rd5151, %rd5152;
	sub.s64 	%rd5154, %rd5146, %rd5153;
	shr.u64 	%rd5155, %rd5154, 32;
	and.b64  	%rd5156, %rd5155, 1;
	cvt.u64.u32 	%rd5157, %r6;
	add.s64 	%rd5158, %rd5156, %rd5157;
	sub.s64 	%rd5159, %rd5145, %rd5158;
	shr.u64 	%rd5160, %rd5159, 32;
	and.b64  	%rd5161, %rd5160, 1;
	cvt.u64.u32 	%rd5162, %r7;
	add.s64 	%rd5163, %rd5161, %rd5162;
	sub.s64 	%rd5164, %rd5144, %rd5163;
	cvt.u32.u64 	%r15958, %rd5164;
	cvt.u32.u64 	%r15959, %rd5159;
	cvt.u32.u64 	%r15961, %rd5149;
	cvt.u32.u64 	%r15960, %rd5154;
	cvt.u64.u32 	%rd5165, %r15939;
	shr.u64 	%rd5166, %rd5164, 32;
	cvt.u64.u32 	%rd5167, %r8;
	cvt.u32.u64 	%r10677, %rd5166;
	mov.b64 	%rd5168, 1;
	cvt.u32.u64 	%r10678, %rd5168;
	and.b32  	%r10679, %r10677, %r10678;
	cvt.u32.u64 	%r10680, %rd5167;
	add.s32 	%r10681, %r10679, %r10680;
	cvt.u32.u64 	%r10682, %rd5165;
	sub.s32 	%r15957, %r10682, %r10681;
	setp.gt.u32 	%p215, %r8, %r15957;
	@%p215 bra 	$L__BB0_203;
	cvt.u64.u32 	%rd5169, %r15939;
	cvt.u64.u32 	%rd5170, %r15940;
	cvt.u64.u32 	%rd5171, %r15941;
	cvt.u64.u32 	%rd5172, %r15942;
	cvt.u64.u32 	%rd5173, %r15943;
	cvt.u64.u32 	%rd5174, %r4;
	sub.s64 	%rd5175, %rd5173, %rd5174;
	shr.u64 	%rd5176, %rd5175, 32;
	and.b64  	%rd5177, %rd5176, 1;
	cvt.u64.u32 	%rd5178, %r5;
	add.s64 	%rd5179, %rd5177, %rd5178;
	sub.s64 	%rd5180, %rd5172, %rd5179;
	shr.u64 	%rd5181, %rd5180, 32;
	and.b64  	%rd5182, %rd5181, 1;
	cvt.u64.u32 	%rd5183, %r6;
	add.s64 	%rd5184, %rd5182, %rd5183;
	sub.s64 	%rd5185, %rd5171, %rd5184;
	shr.u64 	%rd5186, %rd5185, 32;
	and.b64  	%rd5187, %rd5186, 1;
	cvt.u64.u32 	%rd5188, %r7;
	add.s64 	%rd5189, %rd5187, %rd5188;
	sub.s64 	%rd5190, %rd5170, %rd5189;
	shr.u64 	%rd5191, %rd5190, 32;
	cvt.u64.u32 	%rd5192, %r8;
	cvt.u32.u64 	%r10683, %rd5191;
	mov.b64 	%rd5193, 1;
	cvt.u32.u64 	%r10684, %rd5193;
	and.b32  	%r10685, %r10683, %r10684;
	cvt.u32.u64 	%r10686, %rd5192;
	add.s32 	%r10687, %r10685, %r10686;
	cvt.u32.u64 	%r10688, %rd5169;
	sub.s32 	%r10689, %r10688, %r10687;
	setp.lt.u32 	%p216, %r8, %r10689;
	@%p216 bra 	$L__BB0_202;
	cvt.u64.u32 	%rd5194, %r15939;
	cvt.u64.u32 	%rd5195, %r15940;
	cvt.u64.u32 	%rd5196, %r15941;
	cvt.u64.u32 	%rd5197, %r15942;
	cvt.u64.u32 	%rd5198, %r15943;
	cvt.u64.u32 	%rd5199, %r4;
	sub.s64 	%rd5200, %rd5198, %rd5199;
	shr.u64 	%rd5201, %rd5200, 32;
	and.b64  	%rd5202, %rd5201, 1;
	cvt.u64.u32 	%rd5203, %r5;
	add.s64 	%rd5204, %rd5202, %rd5203;
	sub.s64 	%rd5205, %rd5197, %rd5204;
	shr.u64 	%rd5206, %rd5205, 32;
	and.b64  	%rd5207, %rd5206, 1;
	cvt.u64.u32 	%rd5208, %r6;
	add.s64 	%rd5209, %rd5207, %rd5208;
	sub.s64 	%rd5210, %rd5196, %rd5209;
	shr.u64 	%rd5211, %rd5210, 32;
	and.b64  	%rd5212, %rd5211, 1;
	cvt.u64.u32 	%rd5213, %r7;
	add.s64 	%rd5214, %rd5212, %rd5213;
	sub.s64 	%rd5215, %rd5195, %rd5214;
	shr.u64 	%rd5216, %rd5215, 32;
	cvt.u64.u32 	%rd5217, %r8;
	cvt.u32.u64 	%r10690, %rd5216;
	mov.b64 	%rd5218, 1;
	cvt.u32.u64 	%r10691, %rd5218;
	and.b32  	%r10692, %r10690, %r10691;
	cvt.u32.u64 	%r10693, %rd5217;
	add.s32 	%r10694, %r10692, %r10693;
	cvt.u32.u64 	%r10695, %rd5194;
	sub.s32 	%r15957, %r10695, %r10694;
	cvt.u32.u64 	%r15959, %rd5210;
	cvt.u32.u64 	%r15961, %rd5200;
	cvt.u32.u64 	%r15960, %rd5205;
	cvt.u32.u64 	%r15958, %rd5215;
	setp.gt.u32 	%p217, %r7, %r15958;
	@%p217 bra 	$L__BB0_203;
	cvt.u64.u32 	%rd5219, %r15940;
	cvt.u64.u32 	%rd5220, %r15941;
	cvt.u64.u32 	%rd5221, %r15942;
	cvt.u64.u32 	%rd5222, %r15943;
	cvt.u64.u32 	%rd5223, %r4;
	sub.s64 	%rd5224, %rd5222, %rd5223;
	shr.u64 	%rd5225, %rd5224, 32;
	and.b64  	%rd5226, %rd5225, 1;
	cvt.u64.u32 	%rd5227, %r5;
	add.s64 	%rd5228, %rd5226, %rd5227;
	sub.s64 	%rd5229, %rd5221, %rd5228;
	shr.u64 	%rd5230, %rd5229, 32;
	and.b64  	%rd5231, %rd5230, 1;
	cvt.u64.u32 	%rd5232, %r6;
	add.s64 	%rd5233, %rd5231, %rd5232;
	sub.s64 	%rd5234, %rd5220, %rd5233;
	shr.u64 	%rd5235, %rd5234, 32;
	cvt.u64.u32 	%rd5236, %r7;
	cvt.u32.u64 	%r10696, %rd5235;
	mov.b64 	%rd5237, 1;
	cvt.u32.u64 	%r10697, %rd5237;
	and.b32  	%r10698, %r10696, %r10697;
	cvt.u32.u64 	%r10699, %rd5236;
	add.s32 	%r10700, %r10698, %r10699;
	cvt.u32.u64 	%r10701, %rd5219;
	sub.s32 	%r10702, %r10701, %r10700;
	setp.lt.u32 	%p218, %r7, %r10702;
	@%p218 bra 	$L__BB0_202;
	cvt.u64.u32 	%rd5238, %r15939;
	cvt.u64.u32 	%rd5239, %r15940;
	cvt.u64.u32 	%rd5240, %r15941;
	cvt.u64.u32 	%rd5241, %r15942;
	cvt.u64.u32 	%rd5242, %r15943;
	cvt.u64.u32 	%rd5243, %r4;
	sub.s64 	%rd5244, %rd5242, %rd5243;
	shr.u64 	%rd5245, %rd5244, 32;
	and.b64  	%rd5246, %rd5245, 1;
	cvt.u64.u32 	%rd5247, %r5;
	add.s64 	%rd5248, %rd5246, %rd5247;
	sub.s64 	%rd5249, %rd5241, %rd5248;
	shr.u64 	%rd5250, %rd5249, 32;
	and.b64  	%rd5251, %rd5250, 1;
	cvt.u64.u32 	%rd5252, %r6;
	add.s64 	%rd5253, %rd5251, %rd5252;
	sub.s64 	%rd5254, %rd5240, %rd5253;
	shr.u64 	%rd5255, %rd5254, 32;
	and.b64  	%rd5256, %rd5255, 1;
	cvt.u64.u32 	%rd5257, %r7;
	add.s64 	%rd5258, %rd5256, %rd5257;
	sub.s64 	%rd5259, %rd5239, %rd5258;
	shr.u64 	%rd5260, %rd5259, 32;
	cvt.u64.u32 	%rd5261, %r8;
	cvt.u32.u64 	%r10703, %rd5260;
	mov.b64 	%rd5262, 1;
	cvt.u32.u64 	%r10704, %rd5262;
	and.b32  	%r10705, %r10703, %r10704;
	cvt.u32.u64 	%r10706, %rd5261;
	add.s32 	%r10707, %r10705, %r10706;
	cvt.u32.u64 	%r10708, %rd5238;
	sub.s32 	%r15957, %r10708, %r10707;
	cvt.u32.u64 	%r15958, %rd5259;
	cvt.u32.u64 	%r15961, %rd5244;
	cvt.u32.u64 	%r15960, %rd5249;
	cvt.u32.u64 	%r15959, %rd5254;
	setp.gt.u32 	%p219, %r6, %r15959;
	@%p219 bra 	$L__BB0_203;
	cvt.u64.u32 	%rd5263, %r15941;
	cvt.u64.u32 	%rd5264, %r15942;
	cvt.u64.u32 	%rd5265, %r15943;
	cvt.u64.u32 	%rd5266, %r4;
	sub.s64 	%rd5267, %rd5265, %rd5266;
	shr.u64 	%rd5268, %rd5267, 32;
	and.b64  	%rd5269, %rd5268, 1;
	cvt.u64.u32 	%rd5270, %r5;
	add.s64 	%rd5271, %rd5269, %rd5270;
	sub.s64 	%rd5272, %rd5264, %rd5271;
	shr.u64 	%rd5273, %rd5272, 32;
	cvt.u64.u32 	%rd5274, %r6;
	cvt.u32.u64 	%r10709, %rd5273;
	mov.b64 	%rd5275, 1;
	cvt.u32.u64 	%r10710, %rd5275;
	and.b32  	%r10711, %r10709, %r10710;
	cvt.u32.u64 	%r10712, %rd5274;
	add.s32 	%r10713, %r10711, %r10712;
	cvt.u32.u64 	%r10714, %rd5263;
	sub.s32 	%r10715, %r10714, %r10713;
	setp.lt.u32 	%p220, %r6, %r10715;
	@%p220 bra 	$L__BB0_202;
	cvt.u64.u32 	%rd5276, %r15939;
	cvt.u64.u32 	%rd5277, %r15940;
	cvt.u64.u32 	%rd5278, %r15941;
	cvt.u64.u32 	%rd5279, %r15942;
	cvt.u64.u32 	%rd5280, %r15943;
	cvt.u64.u32 	%rd5281, %r4;
	sub.s64 	%rd5282, %rd5280, %rd5281;
	shr.u64 	%rd5283, %rd5282, 32;
	and.b64  	%rd5284, %rd5283, 1;
	cvt.u64.u32 	%rd5285, %r5;
	add.s64 	%rd5286, %rd5284, %rd5285;
	sub.s64 	%rd5287, %rd5279, %rd5286;
	shr.u64 	%rd5288, %rd5287, 32;
	and.b64  	%rd5289, %rd5288, 1;
	cvt.u64.u32 	%rd5290, %r6;
	add.s64 	%rd5291, %rd5289, %rd5290;
	sub.s64 	%rd5292, %rd5278, %rd5291;
	shr.u64 	%rd5293, %rd5292, 32;
	and.b64  	%rd5294, %rd5293, 1;
	cvt.u64.u32 	%rd5295, %r7;
	add.s64 	%rd5296, %rd5294, %rd5295;
	sub.s64 	%rd5297, %rd5277, %rd5296;
	shr.u64 	%rd5298, %rd5297, 32;
	cvt.u64.u32 	%rd5299, %r8;
	cvt.u32.u64 	%r10716, %rd5298;
	mov.b64 	%rd5300, 1;
	cvt.u32.u64 	%r10717, %rd5300;
	and.b32  	%r10718, %r10716, %r10717;
	cvt.u32.u64 	%r10719, %rd5299;
	add.s32 	%r10720, %r10718, %r10719;
	cvt.u32.u64 	%r10721, %rd5276;
	sub.s32 	%r15957, %r10721, %r10720;
	cvt.u32.u64 	%r15958, %rd5297;
	cvt.u32.u64 	%r15959, %rd5292;
	cvt.u32.u64 	%r15961, %rd5282;
	cvt.u32.u64 	%r15960, %rd5287;
	setp.gt.u32 	%p221, %r5, %r15960;
	@%p221 bra 	$L__BB0_203;
	cvt.u64.u32 	%rd5301, %r15939;
	cvt.u64.u32 	%rd5302, %r15940;
	cvt.u64.u32 	%rd5303, %r15941;
	cvt.u64.u32 	%rd5304, %r15942;
	cvt.u64.u32 	%rd5305, %r15943;
	cvt.u64.u32 	%rd5306, %r4;
	sub.s64 	%rd5307, %rd5305, %rd5306;
	shr.u64 	%rd5308, %rd5307, 32;
	and.b64  	%rd5309, %rd5308, 1;
	cvt.u64.u32 	%rd5310, %r5;
	add.s64 	%rd5311, %rd5309, %rd5310;
	sub.s64 	%rd5312, %rd5304, %rd5311;
	shr.u64 	%rd5313, %rd5312, 32;
	and.b64  	%rd5314, %rd5313, 1;
	cvt.u64.u32 	%rd5315, %r6;
	add.s64 	%rd5316, %rd5314, %rd5315;
	sub.s64 	%rd5317, %rd5303, %rd5316;
	shr.u64 	%rd5318, %rd5317, 32;
	and.b64  	%rd5319, %rd5318, 1;
	cvt.u64.u32 	%rd5320, %r7;
	add.s64 	%rd5321, %rd5319, %rd5320;
	sub.s64 	%rd5322, %rd5302, %rd5321;
	shr.u64 	%rd5323, %rd5322, 32;
	cvt.u64.u32 	%rd5324, %r8;
	cvt.u32.u64 	%r10722, %rd5323;
	mov.b64 	%rd5325, 1;
	cvt.u32.u64 	%r10723, %rd5325;
	and.b32  	%r10724, %r10722, %r10723;
	cvt.u32.u64 	%r10725, %rd5324;
	add.s32 	%r10726, %r10724, %r10725;
	cvt.u32.u64 	%r10727, %rd5301;
	sub.s32 	%r15957, %r10727, %r10726;
	cvt.u32.u64 	%r15958, %rd5322;
	cvt.u32.u64 	%r15959, %rd5317;
	cvt.u32.u64 	%r15960, %rd5312;
	setp.ge.u32 	%p222, %r5, %r15960;
	cvt.u32.u64 	%r15961, %rd5307;
	setp.gt.u32 	%p223, %r4, %r15961;
	and.pred  	%p224, %p222, %p223;
	@%p224 bra 	$L__BB0_203;
$L__BB0_202:
	cvt.u64.u32 	%rd5326, %r15943;
	cvt.u64.u32 	%rd5327, %r4;
	sub.s64 	%rd5328, %rd5326, %rd5327;
	and.b64  	%rd5329, %rd5328, 4294967295;
	sub.s64 	%rd5330, %rd5329, %rd5327;
	cvt.u32.u64 	%r15961, %rd5330;
	shr.u64 	%rd5331, %rd5330, 32;
	and.b64  	%rd5332, %rd5331, 1;
	cvt.u64.u32 	%rd5333, %r15942;
	shr.u64 	%rd5334, %rd5328, 32;
	and.b64  	%rd5335, %rd5334, 1;
	cvt.u64.u32 	%rd5336, %r5;
	add.s64 	%rd5337, %rd5335, %rd5336;
	sub.s64 	%rd5338, %rd5333, %rd5337;
	and.b64  	%rd5339, %rd5338, 4294967295;
	add.s64 	%rd5340, %rd5332, %rd5336;
	sub.s64 	%rd5341, %rd5339, %rd5340;
	cvt.u32.u64 	%r15960, %rd5341;
	shr.u64 	%rd5342, %rd5341, 32;
	and.b64  	%rd5343, %rd5342, 1;
	cvt.u64.u32 	%rd5344, %r15941;
	shr.u64 	%rd5345, %rd5338, 32;
	and.b64  	%rd5346, %rd5345, 1;
	cvt.u64.u32 	%rd5347, %r6;
	add.s64 	%rd5348, %rd5346, %rd5347;
	sub.s64 	%rd5349, %rd5344, %rd5348;
	and.b64  	%rd5350, %rd5349, 4294967295;
	add.s64 	%rd5351, %rd5343, %rd5347;
	sub.s64 	%rd5352, %rd5350, %rd5351;
	cvt.u32.u64 	%r15959, %rd5352;
	shr.u64 	%rd5353, %rd5352, 32;
	and.b64  	%rd5354, %rd5353, 1;
	cvt.u64.u32 	%rd5355, %r15940;
	shr.u64 	%rd5356, %rd5349, 32;
	and.b64  	%rd5357, %rd5356, 1;
	cvt.u64.u32 	%rd5358, %r7;
	add.s64 	%rd5359, %rd5357, %rd5358;
	sub.s64 	%rd5360, %rd5355, %rd5359;
	and.b64  	%rd5361, %rd5360, 4294967295;
	add.s64 	%rd5362, %rd5354, %rd5358;
	sub.s64 	%rd5363, %rd5361, %rd5362;
	cvt.u32.u64 	%r15958, %rd5363;
	shr.u64 	%rd5364, %rd5363, 32;
	and.b64  	%rd5365, %rd5364, 1;
	cvt.u64.u32 	%rd5366, %r15939;
	shr.u64 	%rd5367, %rd5360, 32;
	and.b64  	%rd5368, %rd5367, 1;
	cvt.u64.u32 	%rd5369, %r8;
	add.s64 	%rd5370, %rd5368, %rd5369;
	sub.s64 	%rd5371, %rd5366, %rd5370;
	and.b64  	%rd5372, %rd5371, 4294967295;
	add.s64 	%rd5373, %rd5365, %rd5369;
	sub.s64 	%rd5374, %rd5372, %rd5373;
	cvt.u32.u64 	%r15957, %rd5374;
	shr.u64 	%rd5375, %rd5374, 32;
	and.b64  	%rd5376, %rd5375, 1;
	cvt.u64.u32 	%rd5377, %r15938;
	shr.u64 	%rd5378, %rd5371, 32;
	and.b64  	%rd5379, %rd5378, 1;
	cvt.u64.u32 	%rd5380, %r9;
	add.s64 	%rd5381, %rd5379, %rd5380;
	sub.s64 	%rd5382, %rd5377, %rd5381;
	and.b64  	%rd5383, %rd5382, 4294967295;
	add.s64 	%rd5384, %rd5376, %rd5380;
	sub.s64 	%rd5385, %rd5383, %rd5384;
	cvt.u32.u64 	%r15956, %rd5385;
	shr.u64 	%rd5386, %rd5385, 32;
	and.b64  	%rd5387, %rd5386, 1;
	cvt.u64.u32 	%rd5388, %r15937;
	shr.u64 	%rd5389, %rd5382, 32;
	and.b64  	%rd5390, %rd5389, 1;
	cvt.u64.u32 	%rd5391, %r10;
	add.s64 	%rd5392, %rd5390, %rd5391;
	sub.s64 	%rd5393, %rd5388, %rd5392;
	and.b64  	%rd5394, %rd5393, 4294967295;
	add.s64 	%rd5395, %rd5387, %rd5391;
	sub.s64 	%rd5396, %rd5394, %rd5395;
	cvt.u32.u64 	%r15955, %rd5396;
	{ .reg .b32 tmp; mov.b64 {tmp, %r10728}, %rd5396; }
	and.b32  	%r10729, %r10728, 1;
	add.s32 	%r10730, %r10729, %r11;
	sub.s32 	%r15995, %r15995, %r10730;
$L__BB0_203:
	or.b32  	%r10731, %r15960, %r15961;
	or.b32  	%r10732, %r15959, %r10731;
	or.b32  	%r10733, %r15958, %r10732;
	or.b32  	%r10734, %r15957, %r10733;
	or.b32  	%r10735, %r15956, %r10734;
	or.b32  	%r10736, %r15955, %r10735;
	or.b32  	%r10737, %r15995, %r10736;
	setp.eq.s32 	%p226, %r10737, 0;
	mov.pred 	%p3742, %p191;
	@%p226 bra 	$L__BB0_229;
	mov.b32 	%r15978, 0;
	mov.u32 	%r15987, %r11;
	mov.u32 	%r15988, %r10;
	mov.u32 	%r15989, %r9;
	mov.u32 	%r15990, %r8;
	mov.u32 	%r15991, %r7;
	mov.u32 	%r15992, %r6;
	mov.u32 	%r15993, %r5;
	mov.u32 	%r15994, %r4;
$L__BB0_205:
	or.b32  	%r10739, %r15995, %r15955;
	or.b32  	%r10740, %r10739, %r15956;
	or.b32  	%r10741, %r10740, %r15957;
	or.b32  	%r10742, %r10741, %r15958;
	or.b32  	%r10743, %r10742, %r15959;
	or.b32  	%r10744, %r10743, %r15960;
	setp.eq.s32 	%p228, %r10744, 0;
	setp.eq.s32 	%p229, %r15961, 1;
	and.pred  	%p230, %p228, %p229;
	mov.pred 	%p3742, 0;
	@%p230 bra 	$L__BB0_229;
	or.b32  	%r10745, %r15987, %r15988;
	or.b32  	%r10746, %r10745, %r15989;
	or.b32  	%r10747, %r10746, %r15990;
	or.b32  	%r10748, %r10747, %r15991;
	or.b32  	%r10749, %r10748, %r15992;
	or.b32  	%r10750, %r10749, %r15993;
	setp.eq.s32 	%p232, %r10750, 0;
	setp.eq.s32 	%p233, %r15994, 1;
	and.pred  	%p234, %p232, %p233;
	@%p234 bra 	$L__BB0_229;
	or.b32  	%r10751, %r15960, %r15961;
	or.b32  	%r10752, %r15959, %r10751;
	or.b32  	%r10753, %r15958, %r10752;
	or.b32  	%r10754, %r15957, %r10753;
	or.b32  	%r10755, %r15956, %r10754;
	or.b32  	%r10756, %r15955, %r10755;
	or.b32  	%r10757, %r15995, %r10756;
	setp.eq.s32 	%p236, %r10757, 0;
	mov.pred 	%p3742, %p191;
	@%p236 bra 	$L__BB0_229;
	or.b32  	%r10758, %r15993, %r15994;
	or.b32  	%r10759, %r15992, %r10758;
	or.b32  	%r10760, %r15991, %r10759;
	or.b32  	%r10761, %r15990, %r10760;
	or.b32  	%r10762, %r15989, %r10761;
	or.b32  	%r10763, %r15988, %r10762;
	or.b32  	%r10764, %r15987, %r10763;
	setp.eq.s32 	%p238, %r10764, 0;
	mov.pred 	%p3742, %p191;
	@%p238 bra 	$L__BB0_229;
	and.b32  	%r10765, %r15961, 1;
	setp.eq.b32 	%p239, %r10765, 1;
	@%p239 bra 	$L__BB0_210;
	bra.uni 	$L__BB0_3536;
$L__BB0_210:
	and.b32  	%r10767, %r15994, 1;
	setp.eq.b32 	%p242, %r10767, 1;
	@%p242 bra 	$L__BB0_212;
$L__BB0_211:
	shr.u32 	%r792, %r15987, 1;
	shf.l.wrap.b32 	%r793, %r15988, %r15987, 31;
	shf.l.wrap.b32 	%r794, %r15989, %r15988, 31;
	shf.l.wrap.b32 	%r795, %r15990, %r15989, 31;
	shf.l.wrap.b32 	%r796, %r15991, %r15990, 31;
	shf.l.wrap.b32 	%r797, %r15992, %r15991, 31;
	shf.l.wrap.b32 	%r798, %r15993, %r15992, 31;
	shf.l.wrap.b32 	%r15994, %r15994, %r15993, 31;
	and.b32  	%r10768, %r15994, 1;
	setp.eq.b32 	%p243, %r10768, 1;
	not.pred 	%p244, %p243;
	mov.u32 	%r15987, %r792;
	mov.u32 	%r15988, %r793;
	mov.u32 	%r15989, %r794;
	mov.u32 	%r15990, %r795;
	mov.u32 	%r15991, %r796;
	mov.u32 	%r15992, %r797;
	mov.u32 	%r15993, %r798;
	@%p244 bra 	$L__BB0_211;
$L__BB0_212:
	setp.lt.u32 	%p245, %r15995, %r15987;
	@%p245 bra 	$L__BB0_227;
	setp.gt.u32 	%p246, %r15995, %r15987;
	@%p246 bra 	$L__BB0_226;
	setp.lt.u32 	%p247, %r15955, %r15988;
	@%p247 bra 	$L__BB0_227;
	setp.gt.u32 	%p248, %r15955, %r15988;
	@%p248 bra 	$L__BB0_226;
	setp.lt.u32 	%p249, %r15956, %r15989;
	@%p249 bra 	$L__BB0_227;
	setp.gt.u32 	%p250, %r15956, %r15989;
	@%p250 bra 	$L__BB0_226;
	setp.lt.u32 	%p251, %r15957, %r15990;
	@%p251 bra 	$L__BB0_227;
	setp.gt.u32 	%p252, %r15957, %r15990;
	@%p252 bra 	$L__BB0_226;
	setp.lt.u32 	%p253, %r15958, %r15991;
	@%p253 bra 	$L__BB0_227;
	setp.gt.u32 	%p254, %r15958, %r15991;
	@%p254 bra 	$L__BB0_226;
	setp.lt.u32 	%p255, %r15959, %r15992;
	@%p255 bra 	$L__BB0_227;
	setp.gt.u32 	%p256, %r15959, %r15992;
	@%p256 bra 	$L__BB0_226;
	setp.lt.u32 	%p257, %r15960, %r15993;
	@%p257 bra 	$L__BB0_227;
	setp.le.u32 	%p258, %r15960, %r15993;
	setp.lt.u32 	%p259, %r15961, %r15994;
	and.pred  	%p260, %p258, %p259;
	@%p260 bra 	$L__BB0_227;
$L__BB0_226:
	cvt.u64.u32 	%rd5397, %r15961;
	cvt.u64.u32 	%rd5398, %r15994;
	sub.s64 	%rd5399, %rd5397, %rd5398;
	cvt.u32.u64 	%r15961, %rd5399;
	shr.u64 	%rd5400, %rd5399, 32;
	and.b64  	%rd5401, %rd5400, 1;
	cvt.u64.u32 	%rd5402, %r15960;
	cvt.u64.u32 	%rd5403, %r15993;
	add.s64 	%rd5404, %rd5401, %rd5403;
	sub.s64 	%rd5405, %rd5402, %rd5404;
	cvt.u32.u64 	%r15960, %rd5405;
	shr.u64 	%rd5406, %rd5405, 32;
	and.b64  	%rd5407, %rd5406, 1;
	cvt.u64.u32 	%rd5408, %r15959;
	cvt.u64.u32 	%rd5409, %r15992;
	add.s64 	%rd5410, %rd5407, %rd5409;
	sub.s64 	%rd5411, %rd5408, %rd5410;
	cvt.u32.u64 	%r15959, %rd5411;
	shr.u64 	%rd5412, %rd5411, 32;
	and.b64  	%rd5413, %rd5412, 1;
	cvt.u64.u32 	%rd5414, %r15958;
	cvt.u64.u32 	%rd5415, %r15991;
	add.s64 	%rd5416, %rd5413, %rd5415;
	sub.s64 	%rd5417, %rd5414, %rd5416;
	cvt.u32.u64 	%r15958, %rd5417;
	shr.u64 	%rd5418, %rd5417, 32;
	and.b64  	%rd5419, %rd5418, 1;
	cvt.u64.u32 	%rd5420, %r15957;
	cvt.u64.u32 	%rd5421, %r15990;
	add.s64 	%rd5422, %rd5419, %rd5421;
	sub.s64 	%rd5423, %rd5420, %rd5422;
	cvt.u32.u64 	%r15957, %rd5423;
	shr.u64 	%rd5424, %rd5423, 32;
	and.b64  	%rd5425, %rd5424, 1;
	cvt.u64.u32 	%rd5426, %r15956;
	cvt.u64.u32 	%rd5427, %r15989;
	add.s64 	%rd5428, %rd5425, %rd5427;
	sub.s64 	%rd5429, %rd5426, %rd5428;
	cvt.u32.u64 	%r15956, %rd5429;
	shr.u64 	%rd5430, %rd5429, 32;
	and.b64  	%rd5431, %rd5430, 1;
	cvt.u64.u32 	%rd5432, %r15955;
	cvt.u64.u32 	%rd5433, %r15988;
	add.s64 	%rd5434, %rd5431, %rd5433;
	sub.s64 	%rd5435, %rd5432, %rd5434;
	cvt.u32.u64 	%r15955, %rd5435;
	{ .reg .b32 tmp; mov.b64 {tmp, %r10769}, %rd5435; }
	and.b32  	%r10770, %r10769, 1;
	add.s32 	%r10771, %r10770, %r15987;
	sub.s32 	%r15995, %r15995, %r10771;
	bra.uni 	$L__BB0_228;
$L__BB0_227:
	cvt.u64.u32 	%rd5436, %r15994;
	cvt.u64.u32 	%rd5437, %r15961;
	sub.s64 	%rd5438, %rd5436, %rd5437;
	cvt.u32.u64 	%r15994, %rd5438;
	shr.u64 	%rd5439, %rd5438, 32;
	and.b64  	%rd5440, %rd5439, 1;
	cvt.u64.u32 	%rd5441, %r15993;
	cvt.u64.u32 	%rd5442, %r15960;
	add.s64 	%rd5443, %rd5440, %rd5442;
	sub.s64 	%rd5444, %rd5441, %rd5443;
	cvt.u32.u64 	%r15993, %rd5444;
	shr.u64 	%rd5445, %rd5444, 32;
	and.b64  	%rd5446, %rd5445, 1;
	cvt.u64.u32 	%rd5447, %r15992;
	cvt.u64.u32 	%rd5448, %r15959;
	add.s64 	%rd5449, %rd5446, %rd5448;
	sub.s64 	%rd5450, %rd5447, %rd5449;
	cvt.u32.u64 	%r15992, %rd5450;
	shr.u64 	%rd5451, %rd5450, 32;
	and.b64  	%rd5452, %rd5451, 1;
	cvt.u64.u32 	%rd5453, %r15991;
	cvt.u64.u32 	%rd5454, %r15958;
	add.s64 	%rd5455, %rd5452, %rd5454;
	sub.s64 	%rd5456, %rd5453, %rd5455;
	cvt.u32.u64 	%r15991, %rd5456;
	shr.u64 	%rd5457, %rd5456, 32;
	and.b64  	%rd5458, %rd5457, 1;
	cvt.u64.u32 	%rd5459, %r15990;
	cvt.u64.u32 	%rd5460, %r15957;
	add.s64 	%rd5461, %rd5458, %rd5460;
	sub.s64 	%rd5462, %rd5459, %rd5461;
	cvt.u32.u64 	%r15990, %rd5462;
	shr.u64 	%rd5463, %rd5462, 32;
	and.b64  	%rd5464, %rd5463, 1;
	cvt.u64.u32 	%rd5465, %r15989;
	cvt.u64.u32 	%rd5466, %r15956;
	add.s64 	%rd5467, %rd5464, %rd5466;
	sub.s64 	%rd5468, %rd5465, %rd5467;
	cvt.u32.u64 	%r15989, %rd5468;
	shr.u64 	%rd5469, %rd5468, 32;
	and.b64  	%rd5470, %rd5469, 1;
	cvt.u64.u32 	%rd5471, %r15988;
	cvt.u64.u32 	%rd5472, %r15955;
	add.s64 	%rd5473, %rd5470, %rd5472;
	sub.s64 	%rd5474, %rd5471, %rd5473;
	cvt.u32.u64 	%r15988, %rd5474;
	{ .reg .b32 tmp; mov.b64 {tmp, %r10772}, %rd5474; }
	and.b32  	%r10773, %r10772, 1;
	add.s32 	%r10774, %r10773, %r15995;
	sub.s32 	%r15987, %r15987, %r10774;
$L__BB0_228:
	add.s32 	%r15978, %r15978, 1;
	setp.ne.s32 	%p262, %r15978, 20000;
	mov.pred 	%p3742, %p191;
	@%p262 bra 	$L__BB0_205;
$L__BB0_229:
	add.s64 	%rd36540, %rd23, 4;
	add.s64 	%rd36651, %rd28, 4;
	or.b32  	%r10775, %r15952, %r15953;
	or.b32  	%r10776, %r15951, %r10775;
	or.b32  	%r10777, %r15950, %r10776;
	or.b32  	%r10778, %r15949, %r10777;
	or.b32  	%r10779, %r15948, %r10778;
	or.b32  	%r10780, %r15947, %r10779;
	or.b32  	%r10781, %r16052, %r10780;
	setp.eq.s32 	%p263, %r10781, 0;
	@%p263 bra 	$L__BB0_285;
	setp.lt.u32 	%p264, %r16052, %r11;
	mov.u32 	%r16012, %r15947;
	mov.u32 	%r16013, %r15948;
	mov.u32 	%r16014, %r15949;
	mov.u32 	%r16015, %r15950;
	mov.u32 	%r16016, %r15951;
	mov.u32 	%r16017, %r15952;
	mov.u32 	%r16018, %r15953;
	@%p264 bra 	$L__BB0_259;
	setp.gt.u32 	%p265, %r16052, %r11;
	@%p265 bra 	$L__BB0_244;
	setp.lt.u32 	%p266, %r15947, %r10;
	mov.u32 	%r16012, %r15947;
	mov.u32 	%r16013, %r15948;
	mov.u32 	%r16014, %r15949;
	mov.u32 	%r16015, %r15950;
	mov.u32 	%r16016, %r15951;
	mov.u32 	%r16017, %r15952;
	mov.u32 	%r16018, %r15953;
	@%p266 bra 	$L__BB0_259;
	setp.gt.u32 	%p267, %r15947, %r10;
	@%p267 bra 	$L__BB0_244;
	setp.lt.u32 	%p268, %r15948, %r9;
	mov.u32 	%r16012, %r15947;
	mov.u32 	%r16013, %r15948;
	mov.u32 	%r16014, %r15949;
	mov.u32 	%r16015, %r15950;
	mov.u32 	%r16016, %r15951;
	mov.u32 	%r16017, %r15952;
	mov.u32 	%r16018, %r15953;
	@%p268 bra 	$L__BB0_259;
	setp.gt.u32 	%p269, %r15948, %r9;
	@%p269 bra 	$L__BB0_244;
	setp.lt.u32 	%p270, %r15949, %r8;
	mov.u32 	%r16012, %r15947;
	mov.u32 	%r16013, %r15948;
	mov.u32 	%r16014, %r15949;
	mov.u32 	%r16015, %r15950;
	mov.u32 	%r16016, %r15951;
	mov.u32 	%r16017, %r15952;
	mov.u32 	%r16018, %r15953;
	@%p270 bra 	$L__BB0_259;
	setp.gt.u32 	%p271, %r15949, %r8;
	@%p271 bra 	$L__BB0_244;
	setp.lt.u32 	%p272, %r15950, %r7;
	mov.u32 	%r16012, %r15947;
	mov.u32 	%r16013, %r15948;
	mov.u32 	%r16014, %r15949;
	mov.u32 	%r16015, %r15950;
	mov.u32 	%r16016, %r15951;
	mov.u32 	%r16017, %r15952;
	mov.u32 	%r16018, %r15953;
	@%p272 bra 	$L__BB0_259;
	setp.gt.u32 	%p273, %r15950, %r7;
	@%p273 bra 	$L__BB0_244;
	setp.lt.u32 	%p274, %r15951, %r6;
	mov.u32 	%r16012, %r15947;
	mov.u32 	%r16013, %r15948;
	mov.u32 	%r16014, %r15949;
	mov.u32 	%r16015, %r15950;
	mov.u32 	%r16016, %r15951;
	mov.u32 	%r16017, %r15952;
	mov.u32 	%r16018, %r15953;
	@%p274 bra 	$L__BB0_259;
	setp.gt.u32 	%p275, %r15951, %r6;
	@%p275 bra 	$L__BB0_244;
	setp.lt.u32 	%p276, %r15952, %r5;
	mov.u32 	%r16012, %r15947;
	mov.u32 	%r16013, %r15948;
	mov.u32 	%r16014, %r15949;
	mov.u32 	%r16015, %r15950;
	mov.u32 	%r16016, %r15951;
	mov.u32 	%r16017, %r15952;
	mov.u32 	%r16018, %r15953;
	@%p276 bra 	$L__BB0_259;
	setp.le.u32 	%p277, %r15952, %r5;
	setp.lt.u32 	%p278, %r15953, %r4;
	and.pred  	%p279, %p277, %p278;
	mov.u32 	%r16012, %r15947;
	mov.u32 	%r16013, %r15948;
	mov.u32 	%r16014, %r15949;
	mov.u32 	%r16015, %r15950;
	mov.u32 	%r16016, %r15951;
	mov.u32 	%r16017, %r15952;
	mov.u32 	%r16018, %r15953;
	@%p279 bra 	$L__BB0_259;
$L__BB0_244:
	cvt.u64.u32 	%rd5475, %r15953;
	cvt.u64.u32 	%rd5476, %r4;
	sub.s64 	%rd5477, %rd5475, %rd5476;
	cvt.u32.u64 	%r16018, %rd5477;
	shr.u64 	%rd5478, %rd5477, 32;
	and.b64  	%rd5479, %rd5478, 1;
	cvt.u64.u32 	%rd5480, %r15952;
	cvt.u64.u32 	%rd5481, %r5;
	add.s64 	%rd5482, %rd5479, %rd5481;
	sub.s64 	%rd5483, %rd5480, %rd5482;
	cvt.u32.u64 	%r16017, %rd5483;
	shr.u64 	%rd5484, %rd5483, 32;
	and.b64  	%rd5485, %rd5484, 1;
	cvt.u64.u32 	%rd5486, %r15951;
	cvt.u64.u32 	%rd5487, %r6;
	add.s64 	%rd5488, %rd5485, %rd5487;
	sub.s64 	%rd5489, %rd5486, %rd5488;
	cvt.u32.u64 	%r16016, %rd5489;
	shr.u64 	%rd5490, %rd5489, 32;
	and.b64  	%rd5491, %rd5490, 1;
	cvt.u64.u32 	%rd5492, %r15950;
	cvt.u64.u32 	%rd5493, %r7;
	add.s64 	%rd5494, %rd5491, %rd5493;
	sub.s64 	%rd5495, %rd5492, %rd5494;
	cvt.u32.u64 	%r16015, %rd5495;
	shr.u64 	%rd5496, %rd5495, 32;
	and.b64  	%rd5497, %rd5496, 1;
	cvt.u64.u32 	%rd5498, %r15949;
	cvt.u64.u32 	%rd5499, %r8;
	add.s64 	%rd5500, %rd5497, %rd5499;
	sub.s64 	%rd5501, %rd5498, %rd5500;
	cvt.u32.u64 	%r16014, %rd5501;
	shr.u64 	%rd5502, %rd5501, 32;
	and.b64  	%rd5503, %rd5502, 1;
	cvt.u64.u32 	%rd5504, %r15948;
	cvt.u64.u32 	%rd5505, %r9;
	add.s64 	%rd5506, %rd5503, %rd5505;
	sub.s64 	%rd5507, %rd5504, %rd5506;
	cvt.u32.u64 	%r16013, %rd5507;
	shr.u64 	%rd5508, %rd5507, 32;
	and.b64  	%rd5509, %rd5508, 1;
	cvt.u64.u32 	%rd5510, %r15947;
	cvt.u64.u32 	%rd5511, %r10;
	add.s64 	%rd5512, %rd5509, %rd5511;
	sub.s64 	%rd5513, %rd5510, %rd5512;
	cvt.u32.u64 	%r16012, %rd5513;
	{ .reg .b32 tmp; mov.b64 {tmp, %r10782}, %rd5513; }
	and.b32  	%r10783, %r10782, 1;
	add.s32 	%r10784, %r10783, %r11;
	sub.s32 	%r16052, %r16052, %r10784;
	setp.lt.u32 	%p280, %r16052, %r11;
	@%p280 bra 	$L__BB0_259;
	setp.gt.u32 	%p281, %r16052, %r11;
	@%p281 bra 	$L__BB0_258;
	cvt.u64.u32 	%rd5514, %r15949;
	cvt.u64.u32 	%rd5515, %r15950;
	cvt.u64.u32 	%rd5516, %r15951;
	cvt.u64.u32 	%rd5517, %r15952;
	cvt.u64.u32 	%rd5518, %r15953;
	cvt.u64.u32 	%rd5519, %r4;
	sub.s64 	%rd5520, %rd5518, %rd5519;
	shr.u64 	%rd5521, %rd5520, 32;
	and.b64  	%rd5522, %rd5521, 1;
	cvt.u64.u32 	%rd5523, %r5;
	add.s64 	%rd5524, %rd5522, %rd5523;
	sub.s64 	%rd5525, %rd5517, %rd5524;
	shr.u64 	%rd5526, %rd5525, 32;
	and.b64  	%rd5527, %rd5526, 1;
	cvt.u64.u32 	%rd5528, %r6;
	add.s64 	%rd5529, %rd5527, %rd5528;
	sub.s64 	%rd5530, %rd5516, %rd5529;
	shr.u64 	%rd5531, %rd5530, 32;
	and.b64  	%rd5532, %rd5531, 1;
	cvt.u64.u32 	%rd5533, %r7;
	add.s64 	%rd5534, %rd5532, %rd5533;
	sub.s64 	%rd5535, %rd5515, %rd5534;
	shr.u64 	%rd5536, %rd5535, 32;
	cvt.u64.u32 	%rd5537, %r8;
	cvt.u32.u64 	%r10785, %rd5536;
	mov.b64 	%rd5538, 1;
	cvt.u32.u64 	%r10786, %rd5538;
	and.b32  	%r10787, %r10785, %r10786;
	cvt.u32.u64 	%r10788, %rd5537;
	add.s32 	%r10789, %r10787, %r10788;
	cvt.u32.u64 	%r10790, %rd5514;
	sub.s32 	%r16014, %r10790, %r10789;
	cvt.u32.u64 	%r16015, %rd5535;
	cvt.u32.u64 	%r16016, %rd5530;
	cvt.u32.u64 	%r16017, %rd5525;
	cvt.u32.u64 	%r16018, %rd5520;
	setp.gt.u32 	%p282, %r10, %r16012;
	@%p282 bra 	$L__BB0_259;
	setp.lt.u32 	%p283, %r10, %r16012;
	@%p283 bra 	$L__BB0_258;
	cvt.u64.u32 	%rd5539, %r15949;
	cvt.u64.u32 	%rd5540, %r15950;
	cvt.u64.u32 	%rd5541, %r15951;
	cvt.u64.u32 	%rd5542, %r15952;
	cvt.u64.u32 	%rd5543, %r15953;
	cvt.u64.u32 	%rd5544, %r4;
	sub.s64 	%rd5545, %rd5543, %rd5544;
	shr.u64 	%rd5546, %rd5545, 32;
	and.b64  	%rd5547, %rd5546, 1;
	cvt.u64.u32 	%rd5548, %r5;
	add.s64 	%rd5549, %rd5547, %rd5548;
	sub.s64 	%rd5550, %rd5542, %rd5549;
	shr.u64 	%rd5551, %rd5550, 32;
	and.b64  	%rd5552, %rd5551, 1;
	cvt.u64.u32 	%rd5553, %r6;
	add.s64 	%rd5554, %rd5552, %rd5553;
	sub.s64 	%rd5555, %rd5541, %rd5554;
	shr.u64 	%rd5556, %rd5555, 32;
	and.b64  	%rd5557, %rd5556, 1;
	cvt.u64.u32 	%rd5558, %r7;
	add.s64 	%rd5559, %rd5557, %rd5558;
	sub.s64 	%rd5560, %rd5540, %rd5559;
	shr.u64 	%rd5561, %rd5560, 32;
	cvt.u64.u32 	%rd5562, %r8;
	cvt.u32.u64 	%r10791, %rd5561;
	mov.b64 	%rd5563, 1;
	cvt.u32.u64 	%r10792, %rd5563;
	and.b32  	%r10793, %r10791, %r10792;
	cvt.u32.u64 	%r10794, %rd5562;
	add.s32 	%r10795, %r10793, %r10794;
	cvt.u32.u64 	%r10796, %rd5539;
	sub.s32 	%r16014, %r10796, %r10795;
	cvt.u32.u64 	%r16015, %rd5560;
	cvt.u32.u64 	%r16016, %rd5555;
	cvt.u32.u64 	%r16017, %rd5550;
	cvt.u32.u64 	%r16018, %rd5545;
	setp.gt.u32 	%p284, %r9, %r16013;
	@%p284 bra 	$L__BB0_259;
	setp.lt.u32 	%p285, %r9, %r16013;
	@%p285 bra 	$L__BB0_258;
	cvt.u64.u32 	%rd5564, %r15950;
	cvt.u64.u32 	%rd5565, %r15951;
	cvt.u64.u32 	%rd5566, %r15952;
	cvt.u64.u32 	%rd5567, %r15953;
	cvt.u64.u32 	%rd5568, %r4;
	sub.s64 	%rd5569, %rd5567, %rd5568;
	shr.u64 	%rd5570, %rd5569, 32;
	and.b64  	%rd5571, %rd5570, 1;
	cvt.u64.u32 	%rd5572, %r5;
	add.s64 	%rd5573, %rd5571, %rd5572;
	sub.s64 	%rd5574, %rd5566, %rd5573;
	shr.u64 	%rd5575, %rd5574, 32;
	and.b64  	%rd5576, %rd5575, 1;
	cvt.u64.u32 	%rd5577, %r6;
	add.s64 	%rd5578, %rd5576, %rd5577;
	sub.s64 	%rd5579, %rd5565, %rd5578;
	shr.u64 	%rd5580, %rd5579, 32;
	and.b64  	%rd5581, %rd5580, 1;
	cvt.u64.u32 	%rd5582, %r7;
	add.s64 	%rd5583, %rd5581, %rd5582;
	sub.s64 	%rd5584, %rd5564, %rd5583;
	cvt.u32.u64 	%r16015, %rd5584;
	cvt.u32.u64 	%r16016, %rd5579;
	cvt.u32.u64 	%r16017, %rd5574;
	cvt.u32.u64 	%r16018, %rd5569;
	cvt.u64.u32 	%rd5585, %r15949;
	shr.u64 	%rd5586, %rd5584, 32;
	cvt.u64.u32 	%rd5587, %r8;
	cvt.u32.u64 	%r10797, %rd5586;
	mov.b64 	%rd5588, 1;
	cvt.u32.u64 	%r10798, %rd5588;
	and.b32  	%r10799, %r10797, %r10798;
	cvt.u32.u64 	%r10800, %rd5587;
	add.s32 	%r10801, %r10799, %r10800;
	cvt.u32.u64 	%r10802, %rd5585;
	sub.s32 	%r16014, %r10802, %r10801;
	setp.gt.u32 	%p286, %r8, %r16014;
	@%p286 bra 	$L__BB0_259;
	cvt.u64.u32 	%rd5589, %r15949;
	cvt.u64.u32 	%rd5590, %r15950;
	cvt.u64.u32 	%rd5591, %r15951;
	cvt.u64.u32 	%rd5592, %r15952;
	cvt.u64.u32 	%rd5593, %r15953;
	cvt.u64.u32 	%rd5594, %r4;
	sub.s64 	%rd5595, %rd5593, %rd5594;
	shr.u64 	%rd5596, %rd5595, 32;
	and.b64  	%rd5597, %rd5596, 1;
	cvt.u64.u32 	%rd5598, %r5;
	add.s64 	%rd5599, %rd5597, %rd5598;
	sub.s64 	%rd5600, %rd5592, %rd5599;
	shr.u64 	%rd5601, %rd5600, 32;
	and.b64  	%rd5602, %rd5601, 1;
	cvt.u64.u32 	%rd5603, %r6;
	add.s64 	%rd5604, %rd5602, %rd5603;
	sub.s64 	%rd5605, %rd5591, %rd5604;
	shr.u64 	%rd5606, %rd5605, 32;
	and.b64  	%rd5607, %rd5606, 1;
	cvt.u64.u32 	%rd5608, %r7;
	add.s64 	%rd5609, %rd5607, %rd5608;
	sub.s64 	%rd5610, %rd5590, %rd5609;
	shr.u64 	%rd5611, %rd5610, 32;
	cvt.u64.u32 	%rd5612, %r8;
	cvt.u32.u64 	%r10803, %rd5611;
	mov.b64 	%rd5613, 1;
	cvt.u32.u64 	%r10804, %rd5613;
	and.b32  	%r10805, %r10803, %r10804;
	cvt.u32.u64 	%r10806, %rd5612;
	add.s32 	%r10807, %r10805, %r10806;
	cvt.u32.u64 	%r10808, %rd5589;
	sub.s32 	%r10809, %r10808, %r10807;
	setp.lt.u32 	%p287, %r8, %r10809;
	@%p287 bra 	$L__BB0_258;
	cvt.u64.u32 	%rd5614, %r15949;
	cvt.u64.u32 	%rd5615, %r15950;
	cvt.u64.u32 	%rd5616, %r15951;
	cvt.u64.u32 	%rd5617, %r15952;
	cvt.u64.u32 	%rd5618, %r15953;
	cvt.u64.u32 	%rd5619, %r4;
	sub.s64 	%rd5620, %rd5618, %rd5619;
	shr.u64 	%rd5621, %rd5620, 32;
	and.b64  	%rd5622, %rd5621, 1;
	cvt.u64.u32 	%rd5623, %r5;
	add.s64 	%rd5624, %rd5622, %rd5623;
	sub.s64 	%rd5625, %rd5617, %rd5624;
	shr.u64 	%rd5626, %rd5625, 32;
	and.b64  	%rd5627, %rd5626, 1;
	cvt.u64.u32 	%rd5628, %r6;
	add.s64 	%rd5629, %rd5627, %rd5628;
	sub.s64 	%rd5630, %rd5616, %rd5629;
	shr.u64 	%rd5631, %rd5630, 32;
	and.b64  	%rd5632, %rd5631, 1;
	cvt.u64.u32 	%rd5633, %r7;
	add.s64 	%rd5634, %rd5632, %rd5633;
	sub.s64 	%rd5635, %rd5615, %rd5634;
	shr.u64 	%rd5636, %rd5635, 32;
	cvt.u64.u32 	%rd5637, %r8;
	cvt.u32.u64 	%r10810, %rd5636;
	mov.b64 	%rd5638, 1;
	cvt.u32.u64 	%r10811, %rd5638;
	and.b32  	%r10812, %r10810, %r10811;
	cvt.u32.u64 	%r10813, %rd5637;
	add.s32 	%r10814, %r10812, %r10813;
	cvt.u32.u64 	%r10815, %rd5614;
	sub.s32 	%r16014, %r10815, %r10814;
	cvt.u32.u64 	%r16016, %rd5630;
	cvt.u32.u64 	%r16017, %rd5625;
	cvt.u32.u64 	%r16018, %rd5620;
	cvt.u32.u64 	%r16015, %rd5635;
	setp.gt.u32 	%p288, %r7, %r16015;
	@%p288 bra 	$L__BB0_259;
	cvt.u64.u32 	%rd5639, %r15950;
	cvt.u64.u32 	%rd5640, %r15951;
	cvt.u64.u32 	%rd5641, %r15952;
	cvt.u64.u32 	%rd5642, %r15953;
	cvt.u64.u32 	%rd5643, %r4;
	sub.s64 	%rd5644, %rd5642, %rd5643;
	shr.u64 	%rd5645, %rd5644, 32;
	and.b64  	%rd5646, %rd5645, 1;
	cvt.u64.u32 	%rd5647, %r5;
	add.s64 	%rd5648, %rd5646, %rd5647;
	sub.s64 	%rd5649, %rd5641, %rd5648;
	shr.u64 	%rd5650, %rd5649, 32;
	and.b64  	%rd5651, %rd5650, 1;
	cvt.u64.u32 	%rd5652, %r6;
	add.s64 	%rd5653, %rd5651, %rd5652;
	sub.s64 	%rd5654, %rd5640, %rd5653;
	shr.u64 	%rd5655, %rd5654, 32;
	cvt.u64.u32 	%rd5656, %r7;
	cvt.u32.u64 	%r10816, %rd5655;
	mov.b64 	%rd5657, 1;
	cvt.u32.u64 	%r10817, %rd5657;
	and.b32  	%r10818, %r10816, %r10817;
	cvt.u32.u64 	%r10819, %rd5656;
	add.s32 	%r10820, %r10818, %r10819;
	cvt.u32.u64 	%r10821, %rd5639;
	sub.s32 	%r10822, %r10821, %r10820;
	setp.lt.u32 	%p289, %r7, %r10822;
	@%p289 bra 	$L__BB0_258;
	cvt.u64.u32 	%rd5658, %r15949;
	cvt.u64.u32 	%rd5659, %r15950;
	cvt.u64.u32 	%rd5660, %r15951;
	cvt.u64.u32 	%rd5661, %r15952;
	cvt.u64.u32 	%rd5662, %r15953;
	cvt.u64.u32 	%rd5663, %r4;
	sub.s64 	%rd5664, %rd5662, %rd5663;
	shr.u64 	%rd5665, %rd5664, 32;
	and.b64  	%rd5666, %rd5665, 1;
	cvt.u64.u32 	%rd5667, %r5;
	add.s64 	%rd5668, %rd5666, %rd5667;
	sub.s64 	%rd5669, %rd5661, %rd5668;
	shr.u64 	%rd5670, %rd5669, 32;
	and.b64  	%rd5671, %rd5670, 1;
	cvt.u64.u32 	%rd5672, %r6;
	add.s64 	%rd5673, %rd5671, %rd5672;
	sub.s64 	%rd5674, %rd5660, %rd5673;
	shr.u64 	%rd5675, %rd5674, 32;
	and.b64  	%rd5676, %rd5675, 1;
	cvt.u64.u32 	%rd5677, %r7;
	add.s64 	%rd5678, %rd5676, %rd5677;
	sub.s64 	%rd5679, %rd5659, %rd5678;
	shr.u64 	%rd5680, %rd5679, 32;
	cvt.u64.u32 	%rd5681, %r8;
	cvt.u32.u64 	%r10823, %rd5680;
	mov.b64 	%rd5682, 1;
	cvt.u32.u64 	%r10824, %rd5682;
	and.b32  	%r10825, %r10823, %r10824;
	cvt.u32.u64 	%r10826, %rd5681;
	add.s32 	%r10827, %r10825, %r10826;
	cvt.u32.u64 	%r10828, %rd5658;
	sub.s32 	%r16014, %r10828, %r10827;
	cvt.u32.u64 	%r16015, %rd5679;
	cvt.u32.u64 	%r16017, %rd5669;
	cvt.u32.u64 	%r16018, %rd5664;
	cvt.u32.u64 	%r16016, %rd5674;
	setp.gt.u32 	%p290, %r6, %r16016;
	@%p290 bra 	$L__BB0_259;
	cvt.u64.u32 	%rd5683, %r15951;
	cvt.u64.u32 	%rd5684, %r15952;
	cvt.u64.u32 	%rd5685, %r15953;
	cvt.u64.u32 	%rd5686, %r4;
	sub.s64 	%rd5687, %rd5685, %rd5686;
	shr.u64 	%rd5688, %rd5687, 32;
	and.b64  	%rd5689, %rd5688, 1;
	cvt.u64.u32 	%rd5690, %r5;
	add.s64 	%rd5691, %rd5689, %rd5690;
	sub.s64 	%rd5692, %rd5684, %rd5691;
	shr.u64 	%rd5693, %rd5692, 32;
	cvt.u64.u32 	%rd5694, %r6;
	cvt.u32.u64 	%r10829, %rd5693;
	mov.b64 	%rd5695, 1;
	cvt.u32.u64 	%r10830, %rd5695;
	and.b32  	%r10831, %r10829, %r10830;
	cvt.u32.u64 	%r10832, %rd5694;
	add.s32 	%r10833, %r10831, %r10832;
	cvt.u32.u64 	%r10834, %rd5683;
	sub.s32 	%r10835, %r10834, %r10833;
	setp.lt.u32 	%p291, %r6, %r10835;
	@%p291 bra 	$L__BB0_258;
	cvt.u64.u32 	%rd5696, %r15949;
	cvt.u64.u32 	%rd5697, %r15950;
	cvt.u64.u32 	%rd5698, %r15951;
	cvt.u64.u32 	%rd5699, %r15952;
	cvt.u64.u32 	%rd5700, %r15953;
	cvt.u64.u32 	%rd5701, %r4;
	sub.s64 	%rd5702, %rd5700, %rd5701;
	shr.u64 	%rd5703, %rd5702, 32;
	and.b64  	%rd5704, %rd5703, 1;
	cvt.u64.u32 	%rd5705, %r5;
	add.s64 	%rd5706, %rd5704, %rd5705;
	sub.s64 	%rd5707, %rd5699, %rd5706;
	shr.u64 	%rd5708, %rd5707, 32;
	and.b64  	%rd5709, %rd5708, 1;
	cvt.u64.u32 	%rd5710, %r6;
	add.s64 	%rd5711, %rd5709, %rd5710;
	sub.s64 	%rd5712, %rd5698, %rd5711;
	shr.u64 	%rd5713, %rd5712, 32;
	and.b64  	%rd5714, %rd5713, 1;
	cvt.u64.u32 	%rd5715, %r7;
	add.s64 	%rd5716, %rd5714, %rd5715;
	sub.s64 	%rd5717, %rd5697, %rd5716;
	shr.u64 	%rd5718, %rd5717, 32;
	cvt.u64.u32 	%rd5719, %r8;
	cvt.u32.u64 	%r10836, %rd5718;
	mov.b64 	%rd5720, 1;
	cvt.u32.u64 	%r10837, %rd5720;
	and.b32  	%r10838, %r10836, %r10837;
	cvt.u32.u64 	%r10839, %rd5719;
	add.s32 	%r10840, %r10838, %r10839;
	cvt.u32.u64 	%r10841, %rd5696;
	sub.s32 	%r16014, %r10841, %r10840;
	cvt.u32.u64 	%r16015, %rd5717;
	cvt.u32.u64 	%r16016, %rd5712;
	cvt.u32.u64 	%r16018, %rd5702;
	cvt.u32.u64 	%r16017, %rd5707;
	setp.gt.u32 	%p292, %r5, %r16017;
	@%p292 bra 	$L__BB0_259;
	cvt.u64.u32 	%rd5721, %r15949;
	cvt.u64.u32 	%rd5722, %r15950;
	cvt.u64.u32 	%rd5723, %r15951;
	cvt.u64.u32 	%rd5724, %r15952;
	cvt.u64.u32 	%rd5725, %r15953;
	cvt.u64.u32 	%rd5726, %r4;
	sub.s64 	%rd5727, %rd5725, %rd5726;
	shr.u64 	%rd5728, %rd5727, 32;
	and.b64  	%rd5729, %rd5728, 1;
	cvt.u64.u32 	%rd5730, %r5;
	add.s64 	%rd5731, %rd5729, %rd5730;
	sub.s64 	%rd5732, %rd5724, %rd5731;
	shr.u64 	%rd5733, %rd5732, 32;
	and.b64  	%rd5734, %rd5733, 1;
	cvt.u64.u32 	%rd5735, %r6;
	add.s64 	%rd5736, %rd5734, %rd5735;
	sub.s64 	%rd5737, %rd5723, %rd5736;
	shr.u64 	%rd5738, %rd5737, 32;
	and.b64  	%rd5739, %rd5738, 1;
	cvt.u64.u32 	%rd5740, %r7;
	add.s64 	%rd5741, %rd5739, %rd5740;
	sub.s64 	%rd5742, %rd5722, %rd5741;
	shr.u64 	%rd5743, %rd5742, 32;
	cvt.u64.u32 	%rd5744, %r8;
	cvt.u32.u64 	%r10842, %rd5743;
	mov.b64 	%rd5745, 1;
	cvt.u32.u64 	%r10843, %rd5745;
	and.b32  	%r10844, %r10842, %r10843;
	cvt.u32.u64 	%r10845, %rd5744;
	add.s32 	%r10846, %r10844, %r10845;
	cvt.u32.u64 	%r10847, %rd5721;
	sub.s32 	%r16014, %r10847, %r10846;
	cvt.u32.u64 	%r16015, %rd5742;
	cvt.u32.u64 	%r16016, %rd5737;
	cvt.u32.u64 	%r16017, %rd5732;
	setp.ge.u32 	%p293, %r5, %r16017;
	cvt.u32.u64 	%r16018, %rd5727;
	setp.gt.u32 	%p294, %r4, %r16018;
	and.pred  	%p295, %p293, %p294;
	@%p295 bra 	$L__BB0_259;
$L__BB0_258:
	cvt.u64.u32 	%rd5746, %r15953;
	cvt.u64.u32 	%rd5747, %r4;
	sub.s64 	%rd5748, %rd5746, %rd5747;
	and.b64  	%rd5749, %rd5748, 4294967295;
	sub.s64 	%rd5750, %rd5749, %rd5747;
	cvt.u32.u64 	%r16018, %rd5750;
	shr.u64 	%rd5751, %rd5750, 32;
	and.b64  	%rd5752, %rd5751, 1;
	cvt.u64.u32 	%rd5753, %r15952;
	shr.u64 	%rd5754, %rd5748, 32;
	and.b64  	%rd5755, %rd5754, 1;
	cvt.u64.u32 	%rd5756, %r5;
	add.s64 	%rd5757, %rd5755, %rd5756;
	sub.s64 	%rd5758, %rd5753, %rd5757;
	and.b64  	%rd5759, %rd5758, 4294967295;
	add.s64 	%rd5760, %rd5752, %rd5756;
	sub.s64 	%rd5761, %rd5759, %rd5760;
	cvt.u32.u64 	%r16017, %rd5761;
	shr.u64 	%rd5762, %rd5761, 32;
	and.b64  	%rd5763, %rd5762, 1;
	cvt.u64.u32 	%rd5764, %r15951;
	shr.u64 	%rd5765, %rd5758, 32;
	and.b64  	%rd5766, %rd5765, 1;
	cvt.u64.u32 	%rd5767, %r6;
	add.s64 	%rd5768, %rd5766, %rd5767;
	sub.s64 	%rd5769, %rd5764, %rd5768;
	and.b64  	%rd5770, %rd5769, 4294967295;
	add.s64 	%rd5771, %rd5763, %rd5767;
	sub.s64 	%rd5772, %rd5770, %rd5771;
	cvt.u32.u64 	%r16016, %rd5772;
	shr.u64 	%rd5773, %rd5772, 32;
	and.b64  	%rd5774, %rd5773, 1;
	cvt.u64.u32 	%rd5775, %r15950;
	shr.u64 	%rd5776, %rd5769, 32;
	and.b64  	%rd5777, %rd5776, 1;
	cvt.u64.u32 	%rd5778, %r7;
	add.s64 	%rd5779, %rd5777, %rd5778;
	sub.s64 	%rd5780, %rd5775, %rd5779;
	and.b64  	%rd5781, %rd5780, 4294967295;
	add.s64 	%rd5782, %rd5774, %rd5778;
	sub.s64 	%rd5783, %rd5781, %rd5782;
	cvt.u32.u64 	%r16015, %rd5783;
	shr.u64 	%rd5784, %rd5783, 32;
	and.b64  	%rd5785, %rd5784, 1;
	cvt.u64.u32 	%rd5786, %r15949;
	shr.u64 	%rd5787, %rd5780, 32;
	and.b64  	%rd5788, %rd5787, 1;
	cvt.u64.u32 	%rd5789, %r8;
	add.s64 	%rd5790, %rd5788, %rd5789;
	sub.s64 	%rd5791, %rd5786, %rd5790;
	and.b64  	%rd5792, %rd5791, 4294967295;
	add.s64 	%rd5793, %rd5785, %rd5789;
	sub.s64 	%rd5794, %rd5792, %rd5793;
	cvt.u32.u64 	%r16014, %rd5794;
	shr.u64 	%rd5795, %rd5794, 32;
	and.b64  	%rd5796, %rd5795, 1;
	cvt.u64.u32 	%rd5797, %r15948;
	shr.u64 	%rd5798, %rd5791, 32;
	and.b64  	%rd5799, %rd5798, 1;
	cvt.u64.u32 	%rd5800, %r9;
	add.s64 	%rd5801, %rd5799, %rd5800;
	sub.s64 	%rd5802, %rd5797, %rd5801;
	and.b64  	%rd5803, %rd5802, 4294967295;
	add.s64 	%rd5804, %rd5796, %rd5800;
	sub.s64 	%rd5805, %rd5803, %rd5804;
	cvt.u32.u64 	%r16013, %rd5805;
	shr.u64 	%rd5806, %rd5805, 32;
	and.b64  	%rd5807, %rd5806, 1;
	cvt.u64.u32 	%rd5808, %r15947;
	shr.u64 	%rd5809, %rd5802, 32;
	and.b64  	%rd5810, %rd5809, 1;
	cvt.u64.u32 	%rd5811, %r10;
	add.s64 	%rd5812, %rd5810, %rd5811;
	sub.s64 	%rd5813, %rd5808, %rd5812;
	and.b64  	%rd5814, %rd5813, 4294967295;
	add.s64 	%rd5815, %rd5807, %rd5811;
	sub.s64 	%rd5816, %rd5814, %rd5815;
	cvt.u32.u64 	%r16012, %rd5816;
	{ .reg .b32 tmp; mov.b64 {tmp, %r10848}, %rd5816; }
	and.b32  	%r10849, %r10848, 1;
	add.s32 	%r10850, %r10849, %r11;
	sub.s32 	%r16052, %r16052, %r10850;
$L__BB0_259:
	or.b32  	%r10851, %r16017, %r16018;
	or.b32  	%r10852, %r16016, %r10851;
	or.b32  	%r10853, %r16015, %r10852;
	or.b32  	%r10854, %r16014, %r10853;
	or.b32  	%r10855, %r16013, %r10854;
	or.b32  	%r10856, %r16012, %r10855;
	or.b32  	%r10857, %r16052, %r10856;
	setp.eq.s32 	%p296, %r10857, 0;
	@%p296 bra 	$L__BB0_285;
	mov.b32 	%r16035, 0;
	mov.u32 	%r16044, %r11;
	mov.u32 	%r16045, %r10;
	mov.u32 	%r16046, %r9;
	mov.u32 	%r16047, %r8;
	mov.u32 	%r16048, %r7;
	mov.u32 	%r16049, %r6;
	mov.u32 	%r16050, %r5;
	mov.u32 	%r16051, %r4;
$L__BB0_261:
	or.b32  	%r10859, %r16052, %r16012;
	or.b32  	%r10860, %r10859, %r16013;
	or.b32  	%r10861, %r10860, %r16014;
	or.b32  	%r10862, %r10861, %r16015;
	or.b32  	%r10863, %r10862, %r16016;
	or.b32  	%r10864, %r10863, %r16017;
	setp.eq.s32 	%p297, %r10864, 0;
	setp.eq.s32 	%p298, %r16018, 1;
	and.pred  	%p299, %p297, %p298;
	@%p299 bra 	$L__BB0_286;
	or.b32  	%r10865, %r16044, %r16045;
	or.b32  	%r10866, %r10865, %r16046;
	or.b32  	%r10867, %r10866, %r16047;
	or.b32  	%r10868, %r10867, %r16048;
	or.b32  	%r10869, %r10868, %r16049;
	or.b32  	%r10870, %r10869, %r16050;
	setp.eq.s32 	%p300, %r10870, 0;
	setp.eq.s32 	%p301, %r16051, 1;
	and.pred  	%p302, %p300, %p301;
	@%p302 bra 	$L__BB0_286;
	or.b32  	%r10871, %r16017, %r16018;
	or.b32  	%r10872, %r16016, %r10871;
	or.b32  	%r10873, %r16015, %r10872;
	or.b32  	%r10874, %r16014, %r10873;
	or.b32  	%r10875, %r16013, %r10874;
	or.b32  	%r10876, %r16012, %r10875;
	or.b32  	%r10877, %r16052, %r10876;
	setp.eq.s32 	%p303, %r10877, 0;
	@%p303 bra 	$L__BB0_285;
	or.b32  	%r10878, %r16050, %r16051;
	or.b32  	%r10879, %r16049, %r10878;
	or.b32  	%r10880, %r16048, %r10879;
	or.b32  	%r10881, %r16047, %r10880;
	or.b32  	%r10882, %r16046, %r10881;
	or.b32  	%r10883, %r16045, %r10882;
	or.b32  	%r10884, %r16044, %r10883;
	setp.eq.s32 	%p304, %r10884, 0;
	@%p304 bra 	$L__BB0_285;
	and.b32  	%r10885, %r16018, 1;
	setp.eq.b32 	%p305, %r10885, 1;
	@%p305 bra 	$L__BB0_266;
	bra.uni 	$L__BB0_3537;
$L__BB0_266:
	and.b32  	%r10887, %r16051, 1;
	setp.eq.b32 	%p308, %r10887, 1;
	@%p308 bra 	$L__BB0_268;
$L__BB0_267:
	shr.u32 	%r949, %r16044, 1;
	shf.l.wrap.b32 	%r950, %r16045, %r16044, 31;
	shf.l.wrap.b32 	%r951, %r16046, %r16045, 31;
	shf.l.wrap.b32 	%r952, %r16047, %r16046, 31;
	shf.l.wrap.b32 	%r953, %r16048, %r16047, 31;
	shf.l.wrap.b32 	%r954, %r16049, %r16048, 31;
	shf.l.wrap.b32 	%r955, %r16050, %r16049, 31;
	shf.l.wrap.b32 	%r16051, %r16051, %r16050, 31;
	and.b32  	%r10888, %r16051, 1;
	setp.eq.b32 	%p309, %r10888, 1;
	not.pred 	%p310, %p309;
	mov.u32 	%r16044, %r949;
	mov.u32 	%r16045, %r950;
	mov.u32 	%r16046, %r951;
	mov.u32 	%r16047, %r952;
	mov.u32 	%r16048, %r953;
	mov.u32 	%r16049, %r954;
	mov.u32 	%r16050, %r955;
	@%p310 bra 	$L__BB0_267;
$L__BB0_268:
	setp.lt.u32 	%p311, %r16052, %r16044;
	@%p311 bra 	$L__BB0_283;
	setp.gt.u32 	%p312, %r16052, %r16044;
	@%p312 bra 	$L__BB0_282;
	setp.lt.u32 	%p313, %r16012, %r16045;
	@%p313 bra 	$L__BB0_283;
	setp.gt.u32 	%p314, %r16012, %r16045;
	@%p314 bra 	$L__BB0_282;
	setp.lt.u32 	%p315, %r16013, %r16046;
	@%p315 bra 	$L__BB0_283;
	setp.gt.u32 	%p316, %r16013, %r16046;
	@%p316 bra 	$L__BB0_282;
	setp.lt.u32 	%p317, %r16014, %r16047;
	@%p317 bra 	$L__BB0_283;
	setp.gt.u32 	%p318, %r16014, %r16047;
	@%p318 bra 	$L__BB0_282;
	setp.lt.u32 	%p319, %r16015, %r16048;
	@%p319 bra 	$L__BB0_283;
	setp.gt.u32 	%p320, %r16015, %r16048;
	@%p320 bra 	$L__BB0_282;
	setp.lt.u32 	%p321, %r16016, %r16049;
	@%p321 bra 	$L__BB0_283;
	setp.gt.u32 	%p322, %r16016, %r16049;
	@%p322 bra 	$L__BB0_282;
	setp.lt.u32 	%p323, %r16017, %r16050;
	@%p323 bra 	$L__BB0_283;
	setp.le.u32 	%p324, %r16017, %r16050;
	setp.lt.u32 	%p325, %r16018, %r16051;
	and.pred  	%p326, %p324, %p325;
	@%p326 bra 	$L__BB0_283;
$L__BB0_282:
	cvt.u64.u32 	%rd5817, %r16018;
	cvt.u64.u32 	%rd5818, %r16051;
	sub.s64 	%rd5819, %rd5817, %rd5818;
	cvt.u32.u64 	%r16018, %rd5819;
	shr.u64 	%rd5820, %rd5819, 32;
	and.b64  	%rd5821, %rd5820, 1;
	cvt.u64.u32 	%rd5822, %r16017;
	cvt.u64.u32 	%rd5823, %r16050;
	add.s64 	%rd5824, %rd5821, %rd5823;
	sub.s64 	%rd5825, %rd5822, %rd5824;
	cvt.u32.u64 	%r16017, %rd5825;
	shr.u64 	%rd5826, %rd5825, 32;
	and.b64  	%rd5827, %rd5826, 1;
	cvt.u64.u32 	%rd5828, %r16016;
	cvt.u64.u32 	%rd5829, %r16049;
	add.s64 	%rd5830, %rd5827, %rd5829;
	sub.s64 	%rd5831, %rd5828, %rd5830;
	cvt.u32.u64 	%r16016, %rd5831;
	shr.u64 	%rd5832, %rd5831, 32;
	and.b64  	%rd5833, %rd5832, 1;
	cvt.u64.u32 	%rd5834, %r16015;
	cvt.u64.u32 	%rd5835, %r16048;
	add.s64 	%rd5836, %rd5833, %rd5835;
	sub.s64 	%rd5837, %rd5834, %rd5836;
	cvt.u32.u64 	%r16015, %rd5837;
	shr.u64 	%rd5838, %rd5837, 32;
	and.b64  	%rd5839, %rd5838, 1;
	cvt.u64.u32 	%rd5840, %r16014;
	cvt.u64.u32 	%rd5841, %r16047;
	add.s64 	%rd5842, %rd5839, %rd5841;
	sub.s64 	%rd5843, %rd5840, %rd5842;
	cvt.u32.u64 	%r16014, %rd5843;
	shr.u64 	%rd5844, %rd5843, 32;
	and.b64  	%rd5845, %rd5844, 1;
	cvt.u64.u32 	%rd5846, %r16013;
	cvt.u64.u32 	%rd5847, %r16046;
	add.s64 	%rd5848, %rd5845, %rd5847;
	sub.s64 	%rd5849, %rd5846, %rd5848;
	cvt.u32.u64 	%r16013, %rd5849;
	shr.u64 	%rd5850, %rd5849, 32;
	and.b64  	%rd5851, %rd5850, 1;
	cvt.u64.u32 	%rd5852, %r16012;
	cvt.u64.u32 	%rd5853, %r16045;
	add.s64 	%rd5854, %rd5851, %rd5853;
	sub.s64 	%rd5855, %rd5852, %rd5854;
	cvt.u32.u64 	%r16012, %rd5855;
	{ .reg .b32 tmp; mov.b64 {tmp, %r10889}, %rd5855; }
	and.b32  	%r10890, %r10889, 1;
	add.s32 	%r10891, %r10890, %r16044;
	sub.s32 	%r16052, %r16052, %r10891;
	bra.uni 	$L__BB0_284;
$L__BB0_283:
	cvt.u64.u32 	%rd5856, %r16051;
	cvt.u64.u32 	%rd5857, %r16018;
	sub.s64 	%rd5858, %rd5856, %rd5857;
	cvt.u32.u64 	%r16051, %rd5858;
	shr.u64 	%rd5859, %rd5858, 32;
	and.b64  	%rd5860, %rd5859, 1;
	cvt.u64.u32 	%rd5861, %r16050;
	cvt.u64.u32 	%rd5862, %r16017;
	add.s64 	%rd5863, %rd5860, %rd5862;
	sub.s64 	%rd5864, %rd5861, %rd5863;
	cvt.u32.u64 	%r16050, %rd5864;
	shr.u64 	%rd5865, %rd5864, 32;
	and.b64  	%rd5866, %rd5865, 1;
	cvt.u64.u32 	%rd5867, %r16049;
	cvt.u64.u32 	%rd5868, %r16016;
	add.s64 	%rd5869, %rd5866, %rd5868;
	sub.s64 	%rd5870, %rd5867, %rd5869;
	cvt.u32.u64 	%r16049, %rd5870;
	shr.u64 	%rd5871, %rd5870, 32;
	and.b64  	%rd5872, %rd5871, 1;
	cvt.u64.u32 	%rd5873, %r16048;
	cvt.u64.u32 	%rd5874, %r16015;
	add.s64 	%rd5875, %rd5872, %rd5874;
	sub.s64 	%rd5876, %rd5873, %rd5875;
	cvt.u32.u64 	%r16048, %rd5876;
	shr.u64 	%rd5877, %rd5876, 32;
	and.b64  	%rd5878, %rd5877, 1;
	cvt.u64.u32 	%rd5879, %r16047;
	cvt.u64.u32 	%rd5880, %r16014;
	add.s64 	%rd5881, %rd5878, %rd5880;
	sub.s64 	%rd5882, %rd5879, %rd5881;
	cvt.u32.u64 	%r16047, %rd5882;
	shr.u64 	%rd5883, %rd5882, 32;
	and.b64  	%rd5884, %rd5883, 1;
	cvt.u64.u32 	%rd5885, %r16046;
	cvt.u64.u32 	%rd5886, %r16013;
	add.s64 	%rd5887, %rd5884, %rd5886;
	sub.s64 	%rd5888, %rd5885, %rd5887;
	cvt.u32.u64 	%r16046, %rd5888;
	shr.u64 	%rd5889, %rd5888, 32;
	and.b64  	%rd5890, %rd5889, 1;
	cvt.u64.u32 	%rd5891, %r16045;
	cvt.u64.u32 	%rd5892, %r16012;
	add.s64 	%rd5893, %rd5890, %rd5892;
	sub.s64 	%rd5894, %rd5891, %rd5893;
	cvt.u32.u64 	%r16045, %rd5894;
	{ .reg .b32 tmp; mov.b64 {tmp, %r10892}, %rd5894; }
	and.b32  	%r10893, %r10892, 1;
	add.s32 	%r10894, %r10893, %r16052;
	sub.s32 	%r16044, %r16044, %r10894;
$L__BB0_284:
	add.s32 	%r16035, %r16035, 1;
	setp.eq.s32 	%p327, %r16035, 20000;
	@%p327 bra 	$L__BB0_285;
	bra.uni 	$L__BB0_261;
$L__BB0_285:
	mov.pred 	%p3745, -1;
	bra.uni 	$L__BB0_767;
$L__BB0_286:
	@%p3742 bra 	$L__BB0_285;
	and.b64  	%rd200, %rd35604, 4294967295;
	and.b64  	%rd201, %rd35603, 4294967295;
	and.b64  	%rd202, %rd35602, 4294967295;
	and.b64  	%rd203, %rd35601, 4294967295;
	and.b64  	%rd204, %rd35600, 4294967295;
	and.b64  	%rd205, %rd35599, 4294967295;
	and.b64  	%rd206, %rd35598, 4294967295;
	mov.b64 	%rd35637, 0;
	mov.b32 	%r16070, 0;
	mov.u64 	%rd35629, %rd36487;
	mov.u64 	%rd35638, %rd35637;
	mov.u64 	%rd35639, %rd35637;
	mov.u64 	%rd35640, %rd35637;
	mov.u64 	%rd35641, %rd35637;
	mov.u64 	%rd35642, %rd35637;
	mov.u64 	%rd35643, %rd35637;
	mov.u32 	%r16069, %r16070;
$L__BB0_288:
	ld.local.u32 	%r10896, [%rd35629];
	cvt.u64.u32 	%rd5896, %r10896;
	mul.lo.s64 	%rd5897, %rd200, %rd5896;
	shr.u64 	%rd5898, %rd5897, 32;
	and.b64  	%rd5899, %rd35643, 4294967295;
	and.b64  	%rd5900, %rd5897, 4294967295;
	add.s64 	%rd5901, %rd5900, %rd5899;
	shr.u64 	%rd5902, %rd5901, 32;
	cvt.u32.u64 	%r10897, %rd5901;
	add.s64 	%rd5903, %rd5902, %rd5898;
	mul.lo.s64 	%rd5904, %rd201, %rd5896;
	shr.u64 	%rd5905, %rd5904, 32;
	and.b64  	%rd5906, %rd35642, 4294967295;
	and.b64  	%rd5907, %rd5904, 4294967295;
	add.s64 	%rd5908, %rd5907, %rd5906;
	shr.u64 	%rd5909, %rd5908, 32;
	and.b64  	%rd5910, %rd5908, 4294967295;
	and.b64  	%rd5911, %rd5903, 4294967295;
	add.s64 	%rd5912, %rd5910, %rd5911;
	shr.u64 	%rd5913, %rd5912, 32;
	add.s64 	%rd5914, %rd5909, %rd5905;
	add.s64 	%rd5915, %rd5914, %rd5913;
	mul.lo.s64 	%rd5916, %rd202, %rd5896;
	shr.u64 	%rd5917, %rd5916, 32;
	and.b64  	%rd5918, %rd35641, 4294967295;
	and.b64  	%rd5919, %rd5916, 4294967295;
	add.s64 	%rd5920, %rd5919, %rd5918;
	shr.u64 	%rd5921, %rd5920, 32;
	and.b64  	%rd5922, %rd5920, 4294967295;
	and.b64  	%rd5923, %rd5915, 4294967295;
	add.s64 	%rd5924, %rd5922, %rd5923;
	shr.u64 	%rd5925, %rd5924, 32;
	add.s64 	%rd5926, %rd5921, %rd5917;
	add.s64 	%rd5927, %rd5926, %rd5925;
	mul.lo.s64 	%rd5928, %rd203, %rd5896;
	shr.u64 	%rd5929, %rd5928, 32;
	and.b64  	%rd5930, %rd35640, 4294967295;
	and.b64  	%rd5931, %rd5928, 4294967295;
	add.s64 	%rd5932, %rd5931, %rd5930;
	shr.u64 	%rd5933, %rd5932, 32;
	and.b64  	%rd5934, %rd5932, 4294967295;
	and.b64  	%rd5935, %rd5927, 4294967295;
	add.s64 	%rd5936, %rd5934, %rd5935;
	shr.u64 	%rd5937, %rd5936, 32;
	add.s64 	%rd5938, %rd5933, %rd5929;
	add.s64 	%rd5939, %rd5938, %rd5937;
	mul.lo.s64 	%rd5940, %rd204, %rd5896;
	shr.u64 	%rd5941, %rd5940, 32;
	and.b64  	%rd5942, %rd35639, 4294967295;
	and.b64  	%rd5943, %rd5940, 4294967295;
	add.s64 	%rd5944, %rd5943, %rd5942;
	shr.u64 	%rd5945, %rd5944, 32;
	and.b64  	%rd5946, %rd5944, 4294967295;
	and.b64  	%rd5947, %rd5939, 4294967295;
	add.s64 	%rd5948, %rd5946, %rd5947;
	shr.u64 	%rd5949, %rd5948, 32;
	add.s64 	%rd5950, %rd5945, %rd5941;
	add.s64 	%rd5951, %rd5950, %rd5949;
	mul.lo.s64 	%rd5952, %rd205, %rd5896;
	shr.u64 	%rd5953, %rd5952, 32;
	and.b64  	%rd5954, %rd35638, 4294967295;
	and.b64  	%rd5955, %rd5952, 4294967295;
	add.s64 	%rd5956, %rd5955, %rd5954;
	shr.u64 	%rd5957, %rd5956, 32;
	and.b64  	%rd5958, %rd5956, 4294967295;
	and.b64  	%rd5959, %rd5951, 4294967295;
	add.s64 	%rd5960, %rd5958, %rd5959;
	shr.u64 	%rd5961, %rd5960, 32;
	add.s64 	%rd5962, %rd5957, %rd5953;
	add.s64 	%rd5963, %rd5962, %rd5961;
	mul.lo.s64 	%rd5964, %rd206, %rd5896;
	shr.u64 	%rd5965, %rd5964, 32;
	and.b64  	%rd5966, %rd35637, 4294967295;
	and.b64  	%rd5967, %rd5964, 4294967295;
	add.s64 	%rd5968, %rd5967, %rd5966;
	shr.u64 	%rd5969, %rd5968, 32;
	and.b64  	%rd5970, %rd5968, 4294967295;
	and.b64  	%rd5971, %rd5963, 4294967295;
	add.s64 	%rd5972, %rd5970, %rd5971;
	shr.u64 	%rd5973, %rd5972, 32;
	add.s64 	%rd5974, %rd5969, %rd5965;
	add.s64 	%rd5975, %rd5974, %rd5973;
	mul.wide.u32 	%rd5976, %r15923, %r10896;
	{ .reg .b32 tmp; mov.b64 {tmp, %r10898}, %rd5976; }
	cvt.u64.u32 	%rd5977, %r16070;
	and.b64  	%rd5978, %rd5976, 4294967295;
	add.s64 	%rd5979, %rd5978, %rd5977;
	{ .reg .b32 tmp; mov.b64 {tmp, %r10899}, %rd5979; }
	and.b64  	%rd5980, %rd5979, 4294967295;
	and.b64  	%rd5981, %rd5975, 4294967295;
	add.s64 	%rd5982, %rd5980, %rd5981;
	{ .reg .b32 tmp; mov.b64 {tmp, %r10900}, %rd5982; }
	add.s32 	%r10901, %r10899, %r10898;
	add.s32 	%r10902, %r10901, %r10900;
	mul.lo.s32 	%r10903, %r28, %r10897;
	mul.wide.u32 	%rd5983, %r4, %r10903;
	shr.u64 	%rd5984, %rd5983, 32;
	and.b64  	%rd5985, %rd5901, 4294967295;
	and.b64  	%rd5986, %rd5983, 4294967295;
	add.s64 	%rd5987, %rd5986, %rd5985;
	shr.u64 	%rd5988, %rd5987, 32;
	add.s64 	%rd5989, %rd5988, %rd5984;
	mul.wide.u32 	%rd5990, %r5, %r10903;
	shr.u64 	%rd5991, %rd5990, 32;
	and.b64  	%rd5992, %rd5912, 4294967295;
	and.b64  	%rd5993, %rd5990, 4294967295;
	add.s64 	%rd5994, %rd5993, %rd5992;
	shr.u64 	%rd5995, %rd5994, 32;
	and.b64  	%rd5996, %rd5994, 4294967295;
	and.b64  	%rd5997, %rd5989, 4294967295;
	add.s64 	%rd35643, %rd5996, %rd5997;
	shr.u64 	%rd5998, %rd35643, 32;
	add.s64 	%rd5999, %rd5995, %rd5991;
	add.s64 	%rd6000, %rd5999, %rd5998;
	mul.wide.u32 	%rd6001, %r6, %r10903;
	shr.u64 	%rd6002, %rd6001, 32;
	and.b64  	%rd6003, %rd5924, 4294967295;
	and.b64  	%rd6004, %rd6001, 4294967295;
	add.s64 	%rd6005, %rd6004, %rd6003;
	shr.u64 	%rd6006, %rd6005, 32;
	and.b64  	%rd6007, %rd6005, 4294967295;
	and.b64  	%rd6008, %rd6000, 4294967295;
	add.s64 	%rd35642, %rd6007, %rd6008;
	shr.u64 	%rd6009, %rd35642, 32;
	add.s64 	%rd6010, %rd6006, %rd6002;
	add.s64 	%rd6011, %rd6010, %rd6009;
	mul.wide.u32 	%rd6012, %r7, %r10903;
	shr.u64 	%rd6013, %rd6012, 32;
	and.b64  	%rd6014, %rd5936, 4294967295;
	and.b64  	%rd6015, %rd6012, 4294967295;
	add.s64 	%rd6016, %rd6015, %rd6014;
	shr.u64 	%rd6017, %rd6016, 32;
	and.b64  	%rd6018, %rd6016, 4294967295;
	and.b64  	%rd6019, %rd6011, 4294967295;
	add.s64 	%rd35641, %rd6018, %rd6019;
	shr.u64 	%rd6020, %rd35641, 32;
	add.s64 	%rd6021, %rd6017, %rd6013;
	add.s64 	%rd6022, %rd6021, %rd6020;
	mul.wide.u32 	%rd6023, %r8, %r10903;
	shr.u64 	%rd6024, %rd6023, 32;
	and.b64  	%rd6025, %rd5948, 4294967295;
	and.b64  	%rd6026, %rd6023, 4294967295;
	add.s64 	%rd6027, %rd6026, %rd6025;
	shr.u64 	%rd6028, %rd6027, 32;
	and.b64  	%rd6029, %rd6027, 4294967295;
	and.b64  	%rd6030, %rd6022, 4294967295;
	add.s64 	%rd35640, %rd6029, %rd6030;
	shr.u64 	%rd6031, %rd35640, 32;
	add.s64 	%rd6032, %rd6028, %rd6024;
	add.s64 	%rd6033, %rd6032, %rd6031;
	mul.wide.u32 	%rd6034, %r9, %r10903;
	shr.u64 	%rd6035, %rd6034, 32;
	and.b64  	%rd6036, %rd5960, 4294967295;
	and.b64  	%rd6037, %rd6034, 4294967295;
	add.s64 	%rd6038, %rd6037, %rd6036;
	shr.u64 	%rd6039, %rd6038, 32;
	and.b64  	%rd6040, %rd6038, 4294967295;
	and.b64  	%rd6041, %rd6033, 4294967295;
	add.s64 	%rd35639, %rd6040, %rd6041;
	shr.u64 	%rd6042, %rd35639, 32;
	add.s64 	%rd6043, %rd6039, %rd6035;
	add.s64 	%rd6044, %rd6043, %rd6042;
	mul.wide.u32 	%rd6045, %r10, %r10903;
	shr.u64 	%rd6046, %rd6045, 32;
	and.b64  	%rd6047, %rd5972, 4294967295;
	and.b64  	%rd6048, %rd6045, 4294967295;
	add.s64 	%rd6049, %rd6048, %rd6047;
	shr.u64 	%rd6050, %rd6049, 32;
	and.b64  	%rd6051, %rd6049, 4294967295;
	and.b64  	%rd6052, %rd6044, 4294967295;
	add.s64 	%rd35638, %rd6051, %rd6052;
	shr.u64 	%rd6053, %rd35638, 32;
	add.s64 	%rd6054, %rd6050, %rd6046;
	add.s64 	%rd6055, %rd6054, %rd6053;
	mul.wide.u32 	%rd6056, %r11, %r10903;
	{ .reg .b32 tmp; mov.b64 {tmp, %r10904}, %rd6056; }
	and.b64  	%rd6057, %rd5982, 4294967295;
	and.b64  	%rd6058, %rd6056, 4294967295;
	add.s64 	%rd6059, %rd6058, %rd6057;
	{ .reg .b32 tmp; mov.b64 {tmp, %r10905}, %rd6059; }
	and.b64  	%rd6060, %rd6059, 4294967295;
	and.b64  	%rd6061, %rd6055, 4294967295;
	add.s64 	%rd35637, %rd6060, %rd6061;
	{ .reg .b32 tmp; mov.b64 {tmp, %r10906}, %rd35637; }
	add.s32 	%r10907, %r10905, %r10904;
	add.s32 	%r10908, %r10907, %r10906;
	add.s32 	%r16070, %r10902, %r10908;
	add.s32 	%r16069, %r16069, 1;
	add.s64 	%rd35629, %rd35629, 4;
	setp.ne.s32 	%p328, %r16069, 8;
	@%p328 bra 	$L__BB0_288;
	setp.lt.u32 	%p329, %r16070, %r11;
	@%p329 bra 	$L__BB0_304;
	setp.gt.u32 	%p330, %r16070, %r11;
	@%p330 bra 	$L__BB0_303;
	cvt.u32.u64 	%r10909, %rd35637;
	setp.gt.u32 	%p331, %r10, %r10909;
	@%p331 bra 	$L__BB0_304;
	cvt.u32.u64 	%r10910, %rd35637;
	setp.lt.u32 	%p332, %r10, %r10910;
	@%p332 bra 	$L__BB0_303;
	cvt.u32.u64 	%r10911, %rd35638;
	setp.gt.u32 	%p333, %r9, %r10911;
	@%p333 bra 	$L__BB0_304;
	cvt.u32.u64 	%r10912, %rd35638;
	setp.lt.u32 	%p334, %r9, %r10912;
	@%p334 bra 	$L__BB0_303;
	cvt.u32.u64 	%r10913, %rd35639;
	setp.gt.u32 	%p335, %r8, %r10913;
	@%p335 bra 	$L__BB0_304;
	cvt.u32.u64 	%r10914, %rd35639;
	setp.lt.u32 	%p336, %r8, %r10914;
	@%p336 bra 	$L__BB0_303;
	cvt.u32.u64 	%r10915, %rd35640;
	setp.gt.u32 	%p337, %r7, %r10915;
	@%p337 bra 	$L__BB0_304;
	cvt.u32.u64 	%r10916, %rd35640;
	setp.lt.u32 	%p338, %r7, %r10916;
	@%p338 bra 	$L__BB0_303;
	cvt.u32.u64 	%r10917, %rd35641;
	setp.gt.u32 	%p339, %r6, %r10917;
	@%p339 bra 	$L__BB0_304;
	cvt.u32.u64 	%r10918, %rd35641;
	setp.lt.u32 	%p340, %r6, %r10918;
	@%p340 bra 	$L__BB0_303;
	cvt.u32.u64 	%r10919, %rd35642;
	setp.gt.u32 	%p341, %r5, %r10919;
	@%p341 bra 	$L__BB0_304;
	cvt.u32.u64 	%r10920, %rd35642;
	setp.ge.u32 	%p342, %r5, %r10920;
	cvt.u32.u64 	%r10921, %rd35643;
	setp.gt.u32 	%p343, %r4, %r10921;
	and.pred  	%p344, %p342, %p343;
	@%p344 bra 	$L__BB0_304;
$L__BB0_303:
	and.b64  	%rd6063, %rd35643, 4294967295;
	cvt.u64.u32 	%rd6064, %r4;
	sub.s64 	%rd35643, %rd6063, %rd6064;
	shr.u64 	%rd6065, %rd35643, 32;
	and.b64  	%rd6066, %rd6065, 1;
	and.b64  	%rd6067, %rd35642, 4294967295;
	cvt.u64.u32 	%rd6068, %r5;
	add.s64 	%rd6069, %rd6066, %rd6068;
	sub.s64 	%rd35642, %rd6067, %rd6069;
	shr.u64 	%rd6070, %rd35642, 32;
	and.b64  	%rd6071, %rd6070, 1;
	and.b64  	%rd6072, %rd35641, 4294967295;
	cvt.u64.u32 	%rd6073, %r6;
	add.s64 	%rd6074, %rd6071, %rd6073;
	sub.s64 	%rd35641, %rd6072, %rd6074;
	shr.u64 	%rd6075, %rd35641, 32;
	and.b64  	%rd6076, %rd6075, 1;
	and.b64  	%rd6077, %rd35640, 4294967295;
	cvt.u64.u32 	%rd6078, %r7;
	add.s64 	%rd6079, %rd6076, %rd6078;
	sub.s64 	%rd35640, %rd6077, %rd6079;
	shr.u64 	%rd6080, %rd35640, 32;
	and.b64  	%rd6081, %rd6080, 1;
	and.b64  	%rd6082, %rd35639, 4294967295;
	cvt.u64.u32 	%rd6083, %r8;
	add.s64 	%rd6084, %rd6081, %rd6083;
	sub.s64 	%rd35639, %rd6082, %rd6084;
	shr.u64 	%rd6085, %rd35639, 32;
	and.b64  	%rd6086, %rd6085, 1;
	and.b64  	%rd6087, %rd35638, 4294967295;
	cvt.u64.u32 	%rd6088, %r9;
	add.s64 	%rd6089, %rd6086, %rd6088;
	sub.s64 	%rd35638, %rd6087, %rd6089;
	shr.u64 	%rd6090, %rd35638, 32;
	and.b64  	%rd6091, %rd6090, 1;
	and.b64  	%rd6092, %rd35637, 4294967295;
	cvt.u64.u32 	%rd6093, %r10;
	add.s64 	%rd6094, %rd6091, %rd6093;
	sub.s64 	%rd35637, %rd6092, %rd6094;
	{ .reg .b32 tmp; mov.b64 {tmp, %r10922}, %rd35637; }
	and.b32  	%r10923, %r10922, 1;
	add.s32 	%r10924, %r10923, %r11;
	sub.s32 	%r16070, %r16070, %r10924;
$L__BB0_304:
	and.b64  	%rd237, %rd35643, 4294967295;
	and.b64  	%rd238, %rd35642, 4294967295;
	and.b64  	%rd239, %rd35641, 4294967295;
	and.b64  	%rd240, %rd35640, 4294967295;
	and.b64  	%rd241, %rd35639, 4294967295;
	and.b64  	%rd242, %rd35638, 4294967295;
	and.b64  	%rd243, %rd35637, 4294967295;
	mov.b64 	%rd35645, 0;
	mov.b32 	%r16073, 0;
	mov.u64 	%rd35644, %rd36487;
	mov.u64 	%rd35646, %rd35645;
	mov.u64 	%rd35647, %rd35645;
	mov.u64 	%rd35648, %rd35645;
	mov.u64 	%rd35649, %rd35645;
	mov.u64 	%rd35650, %rd35645;
	mov.u64 	%rd35651, %rd35645;
	mov.u32 	%r16072, %r16073;
$L__BB0_305:
	ld.local.u32 	%r10926, [%rd35644];
	cvt.u64.u32 	%rd6096, %r10926;
	mul.lo.s64 	%rd6097, %rd237, %rd6096;
	shr.u64 	%rd6098, %rd6097, 32;
	and.b64  	%rd6099, %rd35651, 4294967295;
	and.b64  	%rd6100, %rd6097, 4294967295;
	add.s64 	%rd6101, %rd6100, %rd6099;
	shr.u64 	%rd6102, %rd6101, 32;
	cvt.u32.u64 	%r10927, %rd6101;
	add.s64 	%rd6103, %rd6102, %rd6098;
	mul.lo.s64 	%rd6104, %rd238, %rd6096;
	shr.u64 	%rd6105, %rd6104, 32;
	and.b64  	%rd6106, %rd35650, 4294967295;
	and.b64  	%rd6107, %rd6104, 4294967295;
	add.s64 	%rd6108, %rd6107, %rd6106;
	shr.u64 	%rd6109, %rd6108, 32;
	and.b64  	%rd6110, %rd6108, 4294967295;
	and.b64  	%rd6111, %rd6103, 4294967295;
	add.s64 	%rd6112, %rd6110, %rd6111;
	shr.u64 	%rd6113, %rd6112, 32;
	add.s64 	%rd6114, %rd6109, %rd6105;
	add.s64 	%rd6115, %rd6114, %rd6113;
	mul.lo.s64 	%rd6116, %rd239, %rd6096;
	shr.u64 	%rd6117, %rd6116, 32;
	and.b64  	%rd6118, %rd35649, 4294967295;
	and.b64  	%rd6119, %rd6116, 4294967295;
	add.s64 	%rd6120, %rd6119, %rd6118;
	shr.u64 	%rd6121, %rd6120, 32;
	and.b64  	%rd6122, %rd6120, 4294967295;
	and.b64  	%rd6123, %rd6115, 4294967295;
	add.s64 	%rd6124, %rd6122, %rd6123;
	shr.u64 	%rd6125, %rd6124, 32;
	add.s64 	%rd6126, %rd6121, %rd6117;
	add.s64 	%rd6127, %rd6126, %rd6125;
	mul.lo.s64 	%rd6128, %rd240, %rd6096;
	shr.u64 	%rd6129, %rd6128, 32;
	and.b64  	%rd6130, %rd35648, 4294967295;
	and.b64  	%rd6131, %rd6128, 4294967295;
	add.s64 	%rd6132, %rd6131, %rd6130;
	shr.u64 	%rd6133, %rd6132, 32;
	and.b64  	%rd6134, %rd6132, 4294967295;
	and.b64  	%rd6135, %rd6127, 4294967295;
	add.s64 	%rd6136, %rd6134, %rd6135;
	shr.u64 	%rd6137, %rd6136, 32;
	add.s64 	%rd6138, %rd6133, %rd6129;
	add.s64 	%rd6139, %rd6138, %rd6137;
	mul.lo.s64 	%rd6140, %rd241, %rd6096;
	shr.u64 	%rd6141, %rd6140, 32;
	and.b64  	%rd6142, %rd35647, 4294967295;
	and.b64  	%rd6143, %rd6140, 4294967295;
	add.s64 	%rd6144, %rd6143, %rd6142;
	shr.u64 	%rd6145, %rd6144, 32;
	and.b64  	%rd6146, %rd6144, 4294967295;
	and.b64  	%rd6147, %rd6139, 4294967295;
	add.s64 	%rd6148, %rd6146, %rd6147;
	shr.u64 	%rd6149, %rd6148, 32;
	add.s64 	%rd6150, %rd6145, %rd6141;
	add.s64 	%rd6151, %rd6150, %rd6149;
	mul.lo.s64 	%rd6152, %rd242, %rd6096;
	shr.u64 	%rd6153, %rd6152, 32;
	and.b64  	%rd6154, %rd35646, 4294967295;
	and.b64  	%rd6155, %rd6152, 4294967295;
	add.s64 	%rd6156, %rd6155, %rd6154;
	shr.u64 	%rd6157, %rd6156, 32;
	and.b64  	%rd6158, %rd6156, 4294967295;
	and.b64  	%rd6159, %rd6151, 4294967295;
	add.s64 	%rd6160, %rd6158, %rd6159;
	shr.u64 	%rd6161, %rd6160, 32;
	add.s64 	%rd6162, %rd6157, %rd6153;
	add.s64 	%rd6163, %rd6162, %rd6161;
	mul.lo.s64 	%rd6164, %rd243, %rd6096;
	shr.u64 	%rd6165, %rd6164, 32;
	and.b64  	%rd6166, %rd35645, 4294967295;
	and.b64  	%rd6167, %rd6164, 4294967295;
	add.s64 	%rd6168, %rd6167, %rd6166;
	shr.u64 	%rd6169, %rd6168, 32;
	and.b64  	%rd6170, %rd6168, 4294967295;
	and.b64  	%rd6171, %rd6163, 4294967295;
	add.s64 	%rd6172, %rd6170, %rd6171;
	shr.u64 	%rd6173, %rd6172, 32;
	add.s64 	%rd6174, %rd6169, %rd6165;
	add.s64 	%rd6175, %rd6174, %rd6173;
	mul.wide.u32 	%rd6176, %r16070, %r10926;
	{ .reg .b32 tmp; mov.b64 {tmp, %r10928}, %rd6176; }
	cvt.u64.u32 	%rd6177, %r16073;
	and.b64  	%rd6178, %rd6176, 4294967295;
	add.s64 	%rd6179, %rd6178, %rd6177;
	{ .reg .b32 tmp; mov.b64 {tmp, %r10929}, %rd6179; }
	and.b64  	%rd6180, %rd6179, 4294967295;
	and.b64  	%rd6181, %rd6175, 4294967295;
	add.s64 	%rd6182, %rd6180, %rd6181;
	{ .reg .b32 tmp; mov.b64 {tmp, %r10930}, %rd6182; }
	add.s32 	%r10931, %r10929, %r10928;
	add.s32 	%r10932, %r10931, %r10930;
	mul.lo.s32 	%r10933, %r28, %r10927;
	mul.wide.u32 	%rd6183, %r4, %r10933;
	shr.u64 	%rd6184, %rd6183, 32;
	and.b64  	%rd6185, %rd6101, 4294967295;
	and.b64  	%rd6186, %rd6183, 4294967295;
	add.s64 	%rd6187, %rd6186, %rd6185;
	shr.u64 	%rd6188, %rd6187, 32;
	add.s64 	%rd6189, %rd6188, %rd6184;
	mul.wide.u32 	%rd6190, %r5, %r10933;
	shr.u64 	%rd6191, %rd6190, 32;
	and.b64  	%rd6192, %rd6112, 4294967295;
	and.b64  	%rd6193, %rd6190, 4294967295;
	add.s64 	%rd6194, %rd6193, %rd6192;
	shr.u64 	%rd6195, %rd6194, 32;
	and.b64  	%rd6196, %rd6194, 4294967295;
	and.b64  	%rd6197, %rd6189, 4294967295;
	add.s64 	%rd35651, %rd6196, %rd6197;
	shr.u64 	%rd6198, %rd35651, 32;
	add.s64 	%rd6199, %rd6195, %rd6191;
	add.s64 	%rd6200, %rd6199, %rd6198;
	mul.wide.u32 	%rd6201, %r6, %r10933;
	shr.u64 	%rd6202, %rd6201, 32;
	and.b64  	%rd6203, %rd6124, 4294967295;
	and.b64  	%rd6204, %rd6201, 4294967295;
	add.s64 	%rd6205, %rd6204, %rd6203;
	shr.u64 	%rd6206, %rd6205, 32;
	and.b64  	%rd6207, %rd6205, 4294967295;
	and.b64  	%rd6208, %rd6200, 4294967295;
	add.s64 	%rd35650, %rd6207, %rd6208;
	shr.u64 	%rd6209, %rd35650, 32;
	add.s64 	%rd6210, %rd6206, %rd6202;
	add.s64 	%rd6211, %rd6210, %rd6209;
	mul.wide.u32 	%rd6212, %r7, %r10933;
	shr.u64 	%rd6213, %rd6212, 32;
	and.b64  	%rd6214, %rd6136, 4294967295;
	and.b64  	%rd6215, %rd6212, 4294967295;
	add.s64 	%rd6216, %rd6215, %rd6214;
	shr.u64 	%rd6217, %rd6216, 32;
	and.b64  	%rd6218, %rd6216, 4294967295;
	and.b64  	%rd6219, %rd6211, 4294967295;
	add.s64 	%rd35649, %rd6218, %rd6219;
	shr.u64 	%rd6220, %rd35649, 32;
	add.s64 	%rd6221, %rd6217, %rd6213;
	add.s64 	%rd6222, %rd6221, %rd6220;
	mul.wide.u32 	%rd6223, %r8, %r10933;
	shr.u64 	%rd6224, %rd6223, 32;
	and.b64  	%rd6225, %rd6148, 4294967295;
	and.b64  	%rd6226, %rd6223, 4294967295;
	add.s64 	%rd6227, %rd6226, %rd6225;
	shr.u64 	%rd6228, %rd6227, 32;
	and.b64  	%rd6229, %rd6227, 4294967295;
	and.b64  	%rd6230, %rd6222, 4294967295;
	add.s64 	%rd35648, %rd6229, %rd6230;
	shr.u64 	%rd6231, %rd35648, 32;
	add.s64 	%rd6232, %rd6228, %rd6224;
	add.s64 	%rd6233, %rd6232, %rd6231;
	mul.wide.u32 	%rd6234, %r9, %r10933;
	shr.u64 	%rd6235, %rd6234, 32;
	and.b64  	%rd6236, %rd6160, 4294967295;
	and.b64  	%rd6237, %rd6234, 4294967295;
	add.s64 	%rd6238, %rd6237, %rd6236;
	shr.u64 	%rd6239, %rd6238, 32;
	and.b64  	%rd6240, %rd6238, 4294967295;
	and.b64  	%rd6241, %rd6233, 4294967295;
	add.s64 	%rd35647, %rd6240, %rd6241;
	shr.u64 	%rd6242, %rd35647, 32;
	add.s64 	%rd6243, %rd6239, %rd6235;
	add.s64 	%rd6244, %rd6243, %rd6242;
	mul.wide.u32 	%rd6245, %r10, %r10933;
	shr.u64 	%rd6246, %rd6245, 32;
	and.b64  	%rd6247, %rd6172, 4294967295;
	and.b64  	%rd6248, %rd6245, 4294967295;
	add.s64 	%rd6249, %rd6248, %rd6247;
	shr.u64 	%rd6250, %rd6249, 32;
	and.b64  	%rd6251, %rd6249, 4294967295;
	and.b64  	%rd6252, %rd6244, 4294967295;
	add.s64 	%rd35646, %rd6251, %rd6252;
	shr.u64 	%rd6253, %rd35646, 32;
	add.s64 	%rd6254, %rd6250, %rd6246;
	add.s64 	%rd6255, %rd6254, %rd6253;
	mul.wide.u32 	%rd6256, %r11, %r10933;
	{ .reg .b32 tmp; mov.b64 {tmp, %r10934}, %rd6256; }
	and.b64  	%rd6257, %rd6182, 4294967295;
	and.b64  	%rd6258, %rd6256, 4294967295;
	add.s64 	%rd6259, %rd6258, %rd6257;
	{ .reg .b32 tmp; mov.b64 {tmp, %r10935}, %rd6259; }
	and.b64  	%rd6260, %rd6259, 4294967295;
	and.b64  	%rd6261, %rd6255, 4294967295;
	add.s64 	%rd35645, %rd6260, %rd6261;
	{ .reg .b32 tmp; mov.b64 {tmp, %r10936}, %rd35645; }
	add.s32 	%r10937, %r10935, %r10934;
	add.s32 	%r10938, %r10937, %r10936;
	add.s32 	%r16073, %r10932, %r10938;
	add.s32 	%r16072, %r16072, 1;
	add.s64 	%rd35644, %rd35644, 4;
	setp.ne.s32 	%p345, %r16072, 8;
	@%p345 bra 	$L__BB0_305;
	cvt.u32.u64 	%r16080, %rd35651;
	cvt.u32.u64 	%r16079, %rd35650;
	cvt.u32.u64 	%r16078, %rd35649;
	cvt.u32.u64 	%r16077, %rd35648;
	cvt.u32.u64 	%r16076, %rd35647;
	cvt.u32.u64 	%r16075, %rd35646;
	cvt.u32.u64 	%r16074, %rd35645;
	setp.lt.u32 	%p346, %r16073, %r11;
	@%p346 bra 	$L__BB0_321;
	setp.gt.u32 	%p347, %r16073, %r11;
	@%p347 bra 	$L__BB0_320;
	cvt.u32.u64 	%r16074, %rd35645;
	setp.gt.u32 	%p348, %r10, %r16074;
	@%p348 bra 	$L__BB0_321;
	cvt.u32.u64 	%r10939, %rd35645;
	setp.lt.u32 	%p349, %r10, %r10939;
	@%p349 bra 	$L__BB0_320;
	cvt.u32.u64 	%r16074, %rd35645;
	cvt.u32.u64 	%r16075, %rd35646;
	setp.gt.u32 	%p350, %r9, %r16075;
	@%p350 bra 	$L__BB0_321;
	cvt.u32.u64 	%r10940, %rd35646;
	setp.lt.u32 	%p351, %r9, %r10940;
	@%p351 bra 	$L__BB0_320;
	cvt.u32.u64 	%r16075, %rd35646;
	cvt.u32.u64 	%r16076, %rd35647;
	setp.gt.u32 	%p352, %r8, %r16076;
	@%p352 bra 	$L__BB0_321;
	cvt.u32.u64 	%r10941, %rd35647;
	setp.lt.u32 	%p353, %r8, %r10941;
	@%p353 bra 	$L__BB0_320;
	cvt.u32.u64 	%r16076, %rd35647;
	cvt.u32.u64 	%r16077, %rd35648;
	setp.gt.u32 	%p354, %r7, %r16077;
	@%p354 bra 	$L__BB0_321;
	cvt.u32.u64 	%r10942, %rd35648;
	setp.lt.u32 	%p355, %r7, %r10942;
	@%p355 bra 	$L__BB0_320;
	cvt.u32.u64 	%r16077, %rd35648;
	cvt.u32.u64 	%r16078, %rd35649;
	setp.gt.u32 	%p356, %r6, %r16078;
	@%p356 bra 	$L__BB0_321;
	cvt.u32.u64 	%r10943, %rd35649;
	setp.lt.u32 	%p357, %r6, %r10943;
	@%p357 bra 	$L__BB0_320;
	cvt.u32.u64 	%r16078, %rd35649;
	cvt.u32.u64 	%r16079, %rd35650;
	setp.gt.u32 	%p358, %r5, %r16079;
	@%p358 bra 	$L__BB0_321;
	cvt.u32.u64 	%r16079, %rd35650;
	setp.ge.u32 	%p359, %r5, %r16079;
	cvt.u32.u64 	%r16080, %rd35651;
	setp.gt.u32 	%p360, %r4, %r16080;
	and.pred  	%p361, %p359, %p360;
	@%p361 bra 	$L__BB0_321;
$L__BB0_320:
	and.b64  	%rd6263, %rd35651, 4294967295;
	cvt.u64.u32 	%rd6264, %r4;
	sub.s64 	%rd6265, %rd6263, %rd6264;
	cvt.u32.u64 	%r16080, %rd6265;
	shr.u64 	%rd6266, %rd6265, 32;
	and.b64  	%rd6267, %rd6266, 1;
	and.b64  	%rd6268, %rd35650, 4294967295;
	cvt.u64.u32 	%rd6269, %r5;
	add.s64 	%rd6270, %rd6267, %rd6269;
	sub.s64 	%rd6271, %rd6268, %rd6270;
	cvt.u32.u64 	%r16079, %rd6271;
	shr.u64 	%rd6272, %rd6271, 32;
	and.b64  	%rd6273, %rd6272, 1;
	and.b64  	%rd6274, %rd35649, 4294967295;
	cvt.u64.u32 	%rd6275, %r6;
	add.s64 	%rd6276, %rd6273, %rd6275;
	sub.s64 	%rd6277, %rd6274, %rd6276;
	cvt.u32.u64 	%r16078, %rd6277;
	shr.u64 	%rd6278, %rd6277, 32;
	and.b64  	%rd6279, %rd6278, 1;
	and.b64  	%rd6280, %rd35648, 4294967295;
	cvt.u64.u32 	%rd6281, %r7;
	add.s64 	%rd6282, %rd6279, %rd6281;
	sub.s64 	%rd6283, %rd6280, %rd6282;
	cvt.u32.u64 	%r16077, %rd6283;
	shr.u64 	%rd6284, %rd6283, 32;
	and.b64  	%rd6285, %rd6284, 1;
	and.b64  	%rd6286, %rd35647, 4294967295;
	cvt.u64.u32 	%rd6287, %r8;
	add.s64 	%rd6288, %rd6285, %rd6287;
	sub.s64 	%rd6289, %rd6286, %rd6288;
	cvt.u32.u64 	%r16076, %rd6289;
	shr.u64 	%rd6290, %rd6289, 32;
	and.b64  	%rd6291, %rd6290, 1;
	and.b64  	%rd6292, %rd35646, 4294967295;
	cvt.u64.u32 	%rd6293, %r9;
	add.s64 	%rd6294, %rd6291, %rd6293;
	sub.s64 	%rd6295, %rd6292, %rd6294;
	cvt.u32.u64 	%r16075, %rd6295;
	shr.u64 	%rd6296, %rd6295, 32;
	and.b64  	%rd6297, %rd6296, 1;
	and.b64  	%rd6298, %rd35645, 4294967295;
	cvt.u64.u32 	%rd6299, %r10;
	add.s64 	%rd6300, %rd6297, %rd6299;
	sub.s64 	%rd6301, %rd6298, %rd6300;
	cvt.u32.u64 	%r16074, %rd6301;
	{ .reg .b32 tmp; mov.b64 {tmp, %r10944}, %rd6301; }
	and.b32  	%r10945, %r10944, 1;
	add.s32 	%r10946, %r10945, %r11;
	sub.s32 	%r16073, %r16073, %r10946;
$L__BB0_321:
	st.local.u32 	[%rd36555], %r16080;
	st.local.u32 	[%rd36555+4], %r16079;
	st.local.u32 	[%rd36555+8], %r16078;
	st.local.u32 	[%rd36555+12], %r16077;
	st.local.u32 	[%rd36555+16], %r16076;
	st.local.u32 	[%rd36555+20], %r16075;
	st.local.u32 	[%rd36555+24], %r16074;
	st.local.u32 	[%rd36555+28], %r16073;
	mov.b64 	%rd35660, 0;
	mov.b32 	%r16083, 0;
	mov.u64 	%rd35652, %rd36510;
	mov.u64 	%rd35661, %rd35660;
	mov.u64 	%rd35662, %rd35660;
	mov.u64 	%rd35663, %rd35660;
	mov.u64 	%rd35664, %rd35660;
	mov.u64 	%rd35665, %rd35660;
	mov.u64 	%rd35666, %rd35660;
	mov.u32 	%r16082, %r16083;
$L__BB0_322:
	ld.local.u32 	%r10948, [%rd35652];
	mul.wide.u32 	%rd6303, %r15933, %r10948;
	shr.u64 	%rd6304, %rd6303, 32;
	and.b64  	%rd6305, %rd35666, 4294967295;
	and.b64  	%rd6306, %rd6303, 4294967295;
	add.s64 	%rd6307, %rd6306, %rd6305;
	shr.u64 	%rd6308, %rd6307, 32;
	cvt.u32.u64 	%r10949, %rd6307;
	add.s64 	%rd6309, %rd6308, %rd6304;
	mul.wide.u32 	%rd6310, %r15932, %r10948;
	shr.u64 	%rd6311, %rd6310, 32;
	and.b64  	%rd6312, %rd35665, 4294967295;
	and.b64  	%rd6313, %rd6310, 4294967295;
	add.s64 	%rd6314, %rd6313, %rd6312;
	shr.u64 	%rd6315, %rd6314, 32;
	and.b64  	%rd6316, %rd6314, 4294967295;
	and.b64  	%rd6317, %rd6309, 4294967295;
	add.s64 	%rd6318, %rd6316, %rd6317;
	shr.u64 	%rd6319, %rd6318, 32;
	add.s64 	%rd6320, %rd6315, %rd6311;
	add.s64 	%rd6321, %rd6320, %rd6319;
	mul.wide.u32 	%rd6322, %r15931, %r10948;
	shr.u64 	%rd6323, %rd6322, 32;
	and.b64  	%rd6324, %rd35664, 4294967295;
	and.b64  	%rd6325, %rd6322, 4294967295;
	add.s64 	%rd6326, %rd6325, %rd6324;
	shr.u64 	%rd6327, %rd6326, 32;
	and.b64  	%rd6328, %rd6326, 4294967295;
	and.b64  	%rd6329, %rd6321, 4294967295;
	add.s64 	%rd6330, %rd6328, %rd6329;
	shr.u64 	%rd6331, %rd6330, 32;
	add.s64 	%rd6332, %rd6327, %rd6323;
	add.s64 	%rd6333, %rd6332, %rd6331;
	mul.wide.u32 	%rd6334, %r15930, %r10948;
	shr.u64 	%rd6335, %rd6334, 32;
	and.b64  	%rd6336, %rd35663, 4294967295;
	and.b64  	%rd6337, %rd6334, 4294967295;
	add.s64 	%rd6338, %rd6337, %rd6336;
	shr.u64 	%rd6339, %rd6338, 32;
	and.b64  	%rd6340, %rd6338, 4294967295;
	and.b64  	%rd6341, %rd6333, 4294967295;
	add.s64 	%rd6342, %rd6340, %rd6341;
	shr.u64 	%rd6343, %rd6342, 32;
	add.s64 	%rd6344, %rd6339, %rd6335;
	add.s64 	%rd6345, %rd6344, %rd6343;
	mul.wide.u32 	%rd6346, %r15929, %r10948;
	shr.u64 	%rd6347, %rd6346, 32;
	and.b64  	%rd6348, %rd35662, 4294967295;
	and.b64  	%rd6349, %rd6346, 4294967295;
	add.s64 	%rd6350, %rd6349, %rd6348;
	shr.u64 	%rd6351, %rd6350, 32;
	and.b64  	%rd6352, %rd6350, 4294967295;
	and.b64  	%rd6353, %rd6345, 4294967295;
	add.s64 	%rd6354, %rd6352, %rd6353;
	shr.u64 	%rd6355, %rd6354, 32;
	add.s64 	%rd6356, %rd6351, %rd6347;
	add.s64 	%rd6357, %rd6356, %rd6355;
	mul.wide.u32 	%rd6358, %r15928, %r10948;
	shr.u64 	%rd6359, %rd6358, 32;
	and.b64  	%rd6360, %rd35661, 4294967295;
	and.b64  	%rd6361, %rd6358, 4294967295;
	add.s64 	%rd6362, %rd6361, %rd6360;
	shr.u64 	%rd6363, %rd6362, 32;
	and.b64  	%rd6364, %rd6362, 4294967295;
	and.b64  	%rd6365, %rd6357, 4294967295;
	add.s64 	%rd6366, %rd6364, %rd6365;
	shr.u64 	%rd6367, %rd6366, 32;
	add.s64 	%rd6368, %rd6363, %rd6359;
	add.s64 	%rd6369, %rd6368, %rd6367;
	mul.wide.u32 	%rd6370, %r15927, %r10948;
	shr.u64 	%rd6371, %rd6370, 32;
	and.b64  	%rd6372, %rd35660, 4294967295;
	and.b64  	%rd6373, %rd6370, 4294967295;
	add.s64 	%rd6374, %rd6373, %rd6372;
	shr.u64 	%rd6375, %rd6374, 32;
	and.b64  	%rd6376, %rd6374, 4294967295;
	and.b64  	%rd6377, %rd6369, 4294967295;
	add.s64 	%rd6378, %rd6376, %rd6377;
	shr.u64 	%rd6379, %rd6378, 32;
	add.s64 	%rd6380, %rd6375, %rd6371;
	add.s64 	%rd6381, %rd6380, %rd6379;
	mul.wide.u32 	%rd6382, %r15926, %r10948;
	{ .reg .b32 tmp; mov.b64 {tmp, %r10950}, %rd6382; }
	cvt.u64.u32 	%rd6383, %r16083;
	and.b64  	%rd6384, %rd6382, 4294967295;
	add.s64 	%rd6385, %rd6384, %rd6383;
	{ .reg .b32 tmp; mov.b64 {tmp, %r10951}, %rd6385; }
	and.b64  	%rd6386, %rd6385, 4294967295;
	and.b64  	%rd6387, %rd6381, 4294967295;
	add.s64 	%rd6388, %rd6386, %rd6387;
	{ .reg .b32 tmp; mov.b64 {tmp, %r10952}, %rd6388; }
	add.s32 	%r10953, %r10951, %r10950;
	add.s32 	%r10954, %r10953, %r10952;
	mul.lo.s32 	%r10955, %r28, %r10949;
	mul.wide.u32 	%rd6389, %r4, %r10955;
	shr.u64 	%rd6390, %rd6389, 32;
	and.b64  	%rd6391, %rd6307, 4294967295;
	and.b64  	%rd6392, %rd6389, 4294967295;
	add.s64 	%rd6393, %rd6392, %rd6391;
	shr.u64 	%rd6394, %rd6393, 32;
	add.s64 	%rd6395, %rd6394, %rd6390;
	mul.wide.u32 	%rd6396, %r5, %r10955;
	shr.u64 	%rd6397, %rd6396, 32;
	and.b64  	%rd6398, %rd6318, 4294967295;
	and.b64  	%rd6399, %rd6396, 4294967295;
	add.s64 	%rd6400, %rd6399, %rd6398;
	shr.u64 	%rd6401, %rd6400, 32;
	and.b64  	%rd6402, %rd6400, 4294967295;
	and.b64  	%rd6403, %rd6395, 4294967295;
	add.s64 	%rd35666, %rd6402, %rd6403;
	shr.u64 	%rd6404, %rd35666, 32;
	add.s64 	%rd6405, %rd6401, %rd6397;
	add.s64 	%rd6406, %rd6405, %rd6404;
	mul.wide.u32 	%rd6407, %r6, %r10955;
	shr.u64 	%rd6408, %rd6407, 32;
	and.b64  	%rd6409, %rd6330, 4294967295;
	and.b64  	%rd6410, %rd6407, 4294967295;
	add.s64 	%rd6411, %rd6410, %rd6409;
	shr.u64 	%rd6412, %rd6411, 32;
	and.b64  	%rd6413, %rd6411, 4294967295;
	and.b64  	%rd6414, %rd6406, 4294967295;
	add.s64 	%rd35665, %rd6413, %rd6414;
	shr.u64 	%rd6415, %rd35665, 32;
	add.s64 	%rd6416, %rd6412, %rd6408;
	add.s64 	%rd6417, %rd6416, %rd6415;
	mul.wide.u32 	%rd6418, %r7, %r10955;
	shr.u64 	%rd6419, %rd6418, 32;
	and.b64  	%rd6420, %rd6342, 4294967295;
	and.b64  	%rd6421, %rd6418, 4294967295;
	add.s64 	%rd6422, %rd6421, %rd6420;
	shr.u64 	%rd6423, %rd6422, 32;
	and.b64  	%rd6424, %rd6422, 4294967295;
	and.b64  	%rd6425, %rd6417, 4294967295;
	add.s64 	%rd35664, %rd6424, %rd6425;
	shr.u64 	%rd6426, %rd35664, 32;
	add.s64 	%rd6427, %rd6423, %rd6419;
	add.s64 	%rd6428, %rd6427, %rd6426;
	mul.wide.u32 	%rd6429, %r8, %r10955;
	shr.u64 	%rd6430, %rd6429, 32;
	and.b64  	%rd6431, %rd6354, 4294967295;
	and.b64  	%rd6432, %rd6429, 4294967295;
	add.s64 	%rd6433, %rd6432, %rd6431;
	shr.u64 	%rd6434, %rd6433, 32;
	and.b64  	%rd6435, %rd6433, 4294967295;
	and.b64  	%rd6436, %rd6428, 4294967295;
	add.s64 	%rd35663, %rd6435, %rd6436;
	shr.u64 	%rd6437, %rd35663, 32;
	add.s64 	%rd6438, %rd6434, %rd6430;
	add.s64 	%rd6439, %rd6438, %rd6437;
	mul.wide.u32 	%rd6440, %r9, %r10955;
	shr.u64 	%rd6441, %rd6440, 32;
	and.b64  	%rd6442, %rd6366, 4294967295;
	and.b64  	%rd6443, %rd6440, 4294967295;
	add.s64 	%rd6444, %rd6443, %rd6442;
	shr.u64 	%rd6445, %rd6444, 32;
	and.b64  	%rd6446, %rd6444, 4294967295;
	and.b64  	%rd6447, %rd6439, 4294967295;
	add.s64 	%rd35662, %rd6446, %rd6447;
	shr.u64 	%rd6448, %rd35662, 32;
	add.s64 	%rd6449, %rd6445, %rd6441;
	add.s64 	%rd6450, %rd6449, %rd6448;
	mul.wide.u32 	%rd6451, %r10, %r10955;
	shr.u64 	%rd6452, %rd6451, 32;
	and.b64  	%rd6453, %rd6378, 4294967295;
	and.b64  	%rd6454, %rd6451, 4294967295;
	add.s64 	%rd6455, %rd6454, %rd6453;
	shr.u64 	%rd6456, %rd6455, 32;
	and.b64  	%rd6457, %rd6455, 4294967295;
	and.b64  	%rd6458, %rd6450, 4294967295;
	add.s64 	%rd35661, %rd6457, %rd6458;
	shr.u64 	%rd6459, %rd35661, 32;
	add.s64 	%rd6460, %rd6456, %rd6452;
	add.s64 	%rd6461, %rd6460, %rd6459;
	mul.wide.u32 	%rd6462, %r11, %r10955;
	{ .reg .b32 tmp; mov.b64 {tmp, %r10956}, %rd6462; }
	and.b64  	%rd6463, %rd6388, 4294967295;
	and.b64  	%rd6464, %rd6462, 4294967295;
	add.s64 	%rd6465, %rd6464, %rd6463;
	{ .reg .b32 tmp; mov.b64 {tmp, %r10957}, %rd6465; }
	and.b64  	%rd6466, %rd6465, 4294967295;
	and.b64  	%rd6467, %rd6461, 4294967295;
	add.s64 	%rd35660, %rd6466, %rd6467;
	{ .reg .b32 tmp; mov.b64 {tmp, %r10958}, %rd35660; }
	add.s32 	%r10959, %r10957, %r10956;
	add.s32 	%r10960, %r10959, %r10958;
	add.s32 	%r16083, %r10954, %r10960;
	add.s32 	%r16082, %r16082, 1;
	add.s64 	%rd35652, %rd35652, 4;
	setp.ne.s32 	%p362, %r16082, 8;
	@%p362 bra 	$L__BB0_322;
	setp.lt.u32 	%p363, %r16083, %r11;
	@%p363 bra 	$L__BB0_338;
	setp.gt.u32 	%p364, %r16083, %r11;
	@%p364 bra 	$L__BB0_337;
	cvt.u32.u64 	%r10961, %rd35660;
	setp.gt.u32 	%p365, %r10, %r10961;
	@%p365 bra 	$L__BB0_338;
	cvt.u32.u64 	%r10962, %rd35660;
	setp.lt.u32 	%p366, %r10, %r10962;
	@%p366 bra 	$L__BB0_337;
	cvt.u32.u64 	%r10963, %rd35661;
	setp.gt.u32 	%p367, %r9, %r10963;
	@%p367 bra 	$L__BB0_338;
	cvt.u32.u64 	%r10964, %rd35661;
	setp.lt.u32 	%p368, %r9, %r10964;
	@%p368 bra 	$L__BB0_337;
	cvt.u32.u64 	%r10965, %rd35662;
	setp.gt.u32 	%p369, %r8, %r10965;
	@%p369 bra 	$L__BB0_338;
	cvt.u32.u64 	%r10966, %rd35662;
	setp.lt.u32 	%p370, %r8, %r10966;
	@%p370 bra 	$L__BB0_337;
	cvt.u32.u64 	%r10967, %rd35663;
	setp.gt.u32 	%p371, %r7, %r10967;
	@%p371 bra 	$L__BB0_338;
	cvt.u32.u64 	%r10968, %rd35663;
	setp.lt.u32 	%p372, %r7, %r10968;
	@%p372 bra 	$L__BB0_337;
	cvt.u32.u64 	%r10969, %rd35664;
	setp.gt.u32 	%p373, %r6, %r10969;
	@%p373 bra 	$L__BB0_338;
	cvt.u32.u64 	%r10970, %rd35664;
	setp.lt.u32 	%p374, %r6, %r10970;
	@%p374 bra 	$L__BB0_337;
	cvt.u32.u64 	%r10971, %rd35665;
	setp.gt.u32 	%p375, %r5, %r10971;
	@%p375 bra 	$L__BB0_338;
	cvt.u32.u64 	%r10972, %rd35665;
	setp.ge.u32 	%p376, %r5, %r10972;
	cvt.u32.u64 	%r10973, %rd35666;
	setp.gt.u32 	%p377, %r4, %r10973;
	and.pred  	%p378, %p376, %p377;
	@%p378 bra 	$L__BB0_338;
$L__BB0_337:
	and.b64  	%rd6469, %rd35666, 4294967295;
	cvt.u64.u32 	%rd6470, %r4;
	sub.s64 	%rd35666, %rd6469, %rd6470;
	shr.u64 	%rd6471, %rd35666, 32;
	and.b64  	%rd6472, %rd6471, 1;
	and.b64  	%rd6473, %rd35665, 4294967295;
	cvt.u64.u32 	%rd6474, %r5;
	add.s64 	%rd6475, %rd6472, %rd6474;
	sub.s64 	%rd35665, %rd6473, %rd6475;
	shr.u64 	%rd6476, %rd35665, 32;
	and.b64  	%rd6477, %rd6476, 1;
	and.b64  	%rd6478, %rd35664, 4294967295;
	cvt.u64.u32 	%rd6479, %r6;
	add.s64 	%rd6480, %rd6477, %rd6479;
	sub.s64 	%rd35664, %rd6478, %rd6480;
	shr.u64 	%rd6481, %rd35664, 32;
	and.b64  	%rd6482, %rd6481, 1;
	and.b64  	%rd6483, %rd35663, 4294967295;
	cvt.u64.u32 	%rd6484, %r7;
	add.s64 	%rd6485, %rd6482, %rd6484;
	sub.s64 	%rd35663, %rd6483, %rd6485;
	shr.u64 	%rd6486, %rd35663, 32;
	and.b64  	%rd6487, %rd6486, 1;
	and.b64  	%rd6488, %rd35662, 4294967295;
	cvt.u64.u32 	%rd6489, %r8;
	add.s64 	%rd6490, %rd6487, %rd6489;
	sub.s64 	%rd35662, %rd6488, %rd6490;
	shr.u64 	%rd6491, %rd35662, 32;
	and.b64  	%rd6492, %rd6491, 1;
	and.b64  	%rd6493, %rd35661, 4294967295;
	cvt.u64.u32 	%rd6494, %r9;
	add.s64 	%rd6495, %rd6492, %rd6494;
	sub.s64 	%rd35661, %rd6493, %rd6495;
	shr.u64 	%rd6496, %rd35661, 32;
	and.b64  	%rd6497, %rd6496, 1;
	and.b64  	%rd6498, %rd35660, 4294967295;
	cvt.u64.u32 	%rd6499, %r10;
	add.s64 	%rd6500, %rd6497, %rd6499;
	sub.s64 	%rd35660, %rd6498, %rd6500;
	{ .reg .b32 tmp; mov.b64 {tmp, %r10974}, %rd35660; }
	and.b32  	%r10975, %r10974, 1;
	add.s32 	%r10976, %r10975, %r11;
	sub.s32 	%r16083, %r16083, %r10976;
$L__BB0_338:
	and.b64  	%rd290, %rd35666, 4294967295;
	and.b64  	%rd291, %rd35665, 4294967295;
	and.b64  	%rd292, %rd35664, 4294967295;
	and.b64  	%rd293, %rd35663, 4294967295;
	and.b64  	%rd294, %rd35662, 4294967295;
	and.b64  	%rd295, %rd35661, 4294967295;
	and.b64  	%rd296, %rd35660, 4294967295;
	mov.b64 	%rd35668, 0;
	mov.b32 	%r16086, 0;
	mov.u64 	%rd35667, %rd36510;
	mov.u64 	%rd35669, %rd35668;
	mov.u64 	%rd35670, %rd35668;
	mov.u64 	%rd35671, %rd35668;
	mov.u64 	%rd35672, %rd35668;
	mov.u64 	%rd35673, %rd35668;
	mov.u64 	%rd35674, %rd35668;
	mov.u32 	%r16085, %r16086;
$L__BB0_339:
	ld.local.u32 	%r10978, [%rd35667];
	cvt.u64.u32 	%rd6502, %r10978;
	mul.lo.s64 	%rd6503, %rd290, %rd6502;
	shr.u64 	%rd6504, %rd6503, 32;
	and.b64  	%rd6505, %rd35674, 4294967295;
	and.b64  	%rd6506, %rd6503, 4294967295;
	add.s64 	%rd6507, %rd6506, %rd6505;
	shr.u64 	%rd6508, %rd6507, 32;
	cvt.u32.u64 	%r10979, %rd6507;
	add.s64 	%rd6509, %rd6508, %rd6504;
	mul.lo.s64 	%rd6510, %rd291, %rd6502;
	shr.u64 	%rd6511, %rd6510, 32;
	and.b64  	%rd6512, %rd35673, 4294967295;
	and.b64  	%rd6513, %rd6510, 4294967295;
	add.s64 	%rd6514, %rd6513, %rd6512;
	shr.u64 	%rd6515, %rd6514, 32;
	and.b64  	%rd6516, %rd6514, 4294967295;
	and.b64  	%rd6517, %rd6509, 4294967295;
	add.s64 	%rd6518, %rd6516, %rd6517;
	shr.u64 	%rd6519, %rd6518, 32;
	add.s64 	%rd6520, %rd6515, %rd6511;
	add.s64 	%rd6521, %rd6520, %rd6519;
	mul.lo.s64 	%rd6522, %rd292, %rd6502;
	shr.u64 	%rd6523, %rd6522, 32;
	and.b64  	%rd6524, %rd35672, 4294967295;
	and.b64  	%rd6525, %rd6522, 4294967295;
	add.s64 	%rd6526, %rd6525, %rd6524;
	shr.u64 	%rd6527, %rd6526, 32;
	and.b64  	%rd6528, %rd6526, 4294967295;
	and.b64  	%rd6529, %rd6521, 4294967295;
	add.s64 	%rd6530, %rd6528, %rd6529;
	shr.u64 	%rd6531, %rd6530, 32;
	add.s64 	%rd6532, %rd6527, %rd6523;
	add.s64 	%rd6533, %rd6532, %rd6531;
	mul.lo.s64 	%rd6534, %rd293, %rd6502;
	shr.u64 	%rd6535, %rd6534, 32;
	and.b64  	%rd6536, %rd35671, 4294967295;
	and.b64  	%rd6537, %rd6534, 4294967295;
	add.s64 	%rd6538, %rd6537, %rd6536;
	shr.u64 	%rd6539, %rd6538, 32;
	and.b64  	%rd6540, %rd6538, 4294967295;
	and.b64  	%rd6541, %rd6533, 4294967295;
	add.s64 	%rd6542, %rd6540, %rd6541;
	shr.u64 	%rd6543, %rd6542, 32;
	add.s64 	%rd6544, %rd6539, %rd6535;
	add.s64 	%rd6545, %rd6544, %rd6543;
	mul.lo.s64 	%rd6546, %rd294, %rd6502;
	shr.u64 	%rd6547, %rd6546, 32;
	and.b64  	%rd6548, %rd35670, 4294967295;
	and.b64  	%rd6549, %rd6546, 4294967295;
	add.s64 	%rd6550, %rd6549, %rd6548;
	shr.u64 	%rd6551, %rd6550, 32;
	and.b64  	%rd6552, %rd6550, 4294967295;
	and.b64  	%rd6553, %rd6545, 4294967295;
	add.s64 	%rd6554, %rd6552, %rd6553;
	shr.u64 	%rd6555, %rd6554, 32;
	add.s64 	%rd6556, %rd6551, %rd6547;
	add.s64 	%rd6557, %rd6556, %rd6555;
	mul.lo.s64 	%rd6558, %rd295, %rd6502;
	shr.u64 	%rd6559, %rd6558, 32;
	and.b64  	%rd6560, %rd35669, 4294967295;
	and.b64  	%rd6561, %rd6558, 4294967295;
	add.s64 	%rd6562, %rd6561, %rd6560;
	shr.u64 	%rd6563, %rd6562, 32;
	and.b64  	%rd6564, %rd6562, 4294967295;
	and.b64  	%rd6565, %rd6557, 4294967295;
	add.s64 	%rd6566, %rd6564, %rd6565;
	shr.u64 	%rd6567, %rd6566, 32;
	add.s64 	%rd6568, %rd6563, %rd6559;
	add.s64 	%rd6569, %rd6568, %rd6567;
	mul.lo.s64 	%rd6570, %rd296, %rd6502;
	shr.u64 	%rd6571, %rd6570, 32;
	and.b64  	%rd6572, %rd35668, 4294967295;
	and.b64  	%rd6573, %rd6570, 4294967295;
	add.s64 	%rd6574, %rd6573, %rd6572;
	shr.u64 	%rd6575, %rd6574, 32;
	and.b64  	%rd6576, %rd6574, 4294967295;
	and.b64  	%rd6577, %rd6569, 4294967295;
	add.s64 	%rd6578, %rd6576, %rd6577;
	shr.u64 	%rd6579, %rd6578, 32;
	add.s64 	%rd6580, %rd6575, %rd6571;
	add.s64 	%rd6581, %rd6580, %rd6579;
	mul.wide.u32 	%rd6582, %r16083, %r10978;
	{ .reg .b32 tmp; mov.b64 {tmp, %r10980}, %rd6582; }
	cvt.u64.u32 	%rd6583, %r16086;
	and.b64  	%rd6584, %rd6582, 4294967295;
	add.s64 	%rd6585, %rd6584, %rd6583;
	{ .reg .b32 tmp; mov.b64 {tmp, %r10981}, %rd6585; }
	and.b64  	%rd6586, %rd6585, 4294967295;
	and.b64  	%rd6587, %rd6581, 4294967295;
	add.s64 	%rd6588, %rd6586, %rd6587;
	{ .reg .b32 tmp; mov.b64 {tmp, %r10982}, %rd6588; }
	add.s32 	%r10983, %r10981, %r10980;
	add.s32 	%r10984, %r10983, %r10982;
	mul.lo.s32 	%r10985, %r28, %r10979;
	mul.wide.u32 	%rd6589, %r4, %r10985;
	shr.u64 	%rd6590, %rd6589, 32;
	and.b64  	%rd6591, %rd6507, 4294967295;
	and.b64  	%rd6592, %rd6589, 4294967295;
	add.s64 	%rd6593, %rd6592, %rd6591;
	shr.u64 	%rd6594, %rd6593, 32;
	add.s64 	%rd6595, %rd6594, %rd6590;
	mul.wide.u32 	%rd6596, %r5, %r10985;
	shr.u64 	%rd6597, %rd6596, 32;
	and.b64  	%rd6598, %rd6518, 4294967295;
	and.b64  	%rd6599, %rd6596, 4294967295;
	add.s64 	%rd6600, %rd6599, %rd6598;
	shr.u64 	%rd6601, %rd6600, 32;
	and.b64  	%rd6602, %rd6600, 4294967295;
	and.b64  	%rd6603, %rd6595, 4294967295;
	add.s64 	%rd35674, %rd6602, %rd6603;
	shr.u64 	%rd6604, %rd35674, 32;
	add.s64 	%rd6605, %rd6601, %rd6597;
	add.s64 	%rd6606, %rd6605, %rd6604;
	mul.wide.u32 	%rd6607, %r6, %r10985;
	shr.u64 	%rd6608, %rd6607, 32;
	and.b64  	%rd6609, %rd6530, 4294967295;
	and.b64  	%rd6610, %rd6607, 4294967295;
	add.s64 	%rd6611, %rd6610, %rd6609;
	shr.u64 	%rd6612, %rd6611, 32;
	and.b64  	%rd6613, %rd6611, 4294967295;
	and.b64  	%rd6614, %rd6606, 4294967295;
	add.s64 	%rd35673, %rd6613, %rd6614;
	shr.u64 	%rd6615, %rd35673, 32;
	add.s64 	%rd6616, %rd6612, %rd6608;
	add.s64 	%rd6617, %rd6616, %rd6615;
	mul.wide.u32 	%rd6618, %r7, %r10985;
	shr.u64 	%rd6619, %rd6618, 32;
	and.b64  	%rd6620, %rd6542, 4294967295;
	and.b64  	%rd6621, %rd6618, 4294967295;
	add.s64 	%rd6622, %rd6621, %rd6620;
	shr.u64 	%rd6623, %rd6622, 32;
	and.b64  	%rd6624, %rd6622, 4294967295;
	and.b64  	%rd6625, %rd6617, 4294967295;
	add.s64 	%rd35672, %rd6624, %rd6625;
	shr.u64 	%rd6626, %rd35672, 32;
	add.s64 	%rd6627, %rd6623, %rd6619;
	add.s64 	%rd6628, %rd6627, %rd6626;
	mul.wide.u32 	%rd6629, %r8, %r10985;
	shr.u64 	%rd6630, %rd6629, 32;
	and.b64  	%rd6631, %rd6554, 4294967295;
	and.b64  	%rd6632, %rd6629, 4294967295;
	add.s64 	%rd6633, %rd6632, %rd6631;
	shr.u64 	%rd6634, %rd6633, 32;
	and.b64  	%rd6635, %rd6633, 4294967295;
	and.b64  	%rd6636, %rd6628, 4294967295;
	add.s64 	%rd35671, %rd6635, %rd6636;
	shr.u64 	%rd6637, %rd35671, 32;
	add.s64 	%rd6638, %rd6634, %rd6630;
	add.s64 	%rd6639, %rd6638, %rd6637;
	mul.wide.u32 	%rd6640, %r9, %r10985;
	shr.u64 	%rd6641, %rd6640, 32;
	and.b64  	%rd6642, %rd6566, 4294967295;
	and.b64  	%rd6643, %rd6640, 4294967295;
	add.s64 	%rd6644, %rd6643, %rd6642;
	shr.u64 	%rd6645, %rd6644, 32;
	and.b64  	%rd6646, %rd6644, 4294967295;
	and.b64  	%rd6647, %rd6639, 4294967295;
	add.s64 	%rd35670, %rd6646, %rd6647;
	shr.u64 	%rd6648, %rd35670, 32;
	add.s64 	%rd6649, %rd6645, %rd6641;
	add.s64 	%rd6650, %rd6649, %rd6648;
	mul.wide.u32 	%rd6651, %r10, %r10985;
	shr.u64 	%rd6652, %rd6651, 32;
	and.b64  	%rd6653, %rd6578, 4294967295;
	and.b64  	%rd6654, %rd6651, 4294967295;
	add.s64 	%rd6655, %rd6654, %rd6653;
	shr.u64 	%rd6656, %rd6655, 32;
	and.b64  	%rd6657, %rd6655, 4294967295;
	and.b64  	%rd6658, %rd6650, 4294967295;
	add.s64 	%rd35669, %rd6657, %rd6658;
	shr.u64 	%rd6659, %rd35669, 32;
	add.s64 	%rd6660, %rd6656, %rd6652;
	add.s64 	%rd6661, %rd6660, %rd6659;
	mul.wide.u32 	%rd6662, %r11, %r10985;
	{ .reg .b32 tmp; mov.b64 {tmp, %r10986}, %rd6662; }
	and.b64  	%rd6663, %rd6588, 4294967295;
	and.b64  	%rd6664, %rd6662, 4294967295;
	add.s64 	%rd6665, %rd6664, %rd6663;
	{ .reg .b32 tmp; mov.b64 {tmp, %r10987}, %rd6665; }
	and.b64  	%rd6666, %rd6665, 4294967295;
	and.b64  	%rd6667, %rd6661, 4294967295;
	add.s64 	%rd35668, %rd6666, %rd6667;
	{ .reg .b32 tmp; mov.b64 {tmp, %r10988}, %rd35668; }
	add.s32 	%r10989, %r10987, %r10986;
	add.s32 	%r10990, %r10989, %r10988;
	add.s32 	%r16086, %r10984, %r10990;
	add.s32 	%r16085, %r16085, 1;
	add.s64 	%rd35667, %rd35667, 4;
	setp.ne.s32 	%p379, %r16085, 8;
	@%p379 bra 	$L__BB0_339;
	cvt.u32.u64 	%r16093, %rd35674;
	cvt.u32.u64 	%r16092, %rd35673;
	cvt.u32.u64 	%r16091, %rd35672;
	cvt.u32.u64 	%r16090, %rd35671;
	cvt.u32.u64 	%r16089, %rd35670;
	cvt.u32.u64 	%r16088, %rd35669;
	cvt.u32.u64 	%r16087, %rd35668;
	setp.lt.u32 	%p380, %r16086, %r11;
	@%p380 bra 	$L__BB0_355;
	setp.gt.u32 	%p381, %r16086, %r11;
	@%p381 bra 	$L__BB0_354;
	cvt.u32.u64 	%r16087, %rd35668;
	setp.gt.u32 	%p382, %r10, %r16087;
	@%p382 bra 	$L__BB0_355;
	cvt.u32.u64 	%r10991, %rd35668;
	setp.lt.u32 	%p383, %r10, %r10991;
	@%p383 bra 	$L__BB0_354;
	cvt.u32.u64 	%r16087, %rd35668;
	cvt.u32.u64 	%r16088, %rd35669;
	setp.gt.u32 	%p384, %r9, %r16088;
	@%p384 bra 	$L__BB0_355;
	cvt.u32.u64 	%r10992, %rd35669;
	setp.lt.u32 	%p385, %r9, %r10992;
	@%p385 bra 	$L__BB0_354;
	cvt.u32.u64 	%r16088, %rd35669;
	cvt.u32.u64 	%r16089, %rd35670;
	setp.gt.u32 	%p386, %r8, %r16089;
	@%p386 bra 	$L__BB0_355;
	cvt.u32.u64 	%r10993, %rd35670;
	setp.lt.u32 	%p387, %r8, %r10993;
	@%p387 bra 	$L__BB0_354;
	cvt.u32.u64 	%r16089, %rd35670;
	cvt.u32.u64 	%r16090, %rd35671;
	setp.gt.u32 	%p388, %r7, %r16090;
	@%p388 bra 	$L__BB0_355;
	cvt.u32.u64 	%r10994, %rd35671;
	setp.lt.u32 	%p389, %r7, %r10994;
	@%p389 bra 	$L__BB0_354;
	cvt.u32.u64 	%r16090, %rd35671;
	cvt.u32.u64 	%r16091, %rd35672;
	setp.gt.u32 	%p390, %r6, %r16091;
	@%p390 bra 	$L__BB0_355;
	cvt.u32.u64 	%r10995, %rd35672;
	setp.lt.u32 	%p391, %r6, %r10995;
	@%p391 bra 	$L__BB0_354;
	cvt.u32.u64 	%r16091, %rd35672;
	cvt.u32.u64 	%r16092, %rd35673;
	setp.gt.u32 	%p392, %r5, %r16092;
	@%p392 bra 	$L__BB0_355;
	cvt.u32.u64 	%r16092, %rd35673;
	setp.ge.u32 	%p393, %r5, %r16092;
	cvt.u32.u64 	%r16093, %rd35674;
	setp.gt.u32 	%p394, %r4, %r16093;
	and.pred  	%p395, %p393, %p394;
	@%p395 bra 	$L__BB0_355;
$L__BB0_354:
	and.b64  	%rd6669, %rd35674, 4294967295;
	cvt.u64.u32 	%rd6670, %r4;
	sub.s64 	%rd6671, %rd6669, %rd6670;
	cvt.u32.u64 	%r16093, %rd6671;
	shr.u64 	%rd6672, %rd6671, 32;
	and.b64  	%rd6673, %rd6672, 1;
	and.b64  	%rd6674, %rd35673, 4294967295;
	cvt.u64.u32 	%rd6675, %r5;
	add.s64 	%rd6676, %rd6673, %rd6675;
	sub.s64 	%rd6677, %rd6674, %rd6676;
	cvt.u32.u64 	%r16092, %rd6677;
	shr.u64 	%rd6678, %rd6677, 32;
	and.b64  	%rd6679, %rd6678, 1;
	and.b64  	%rd6680, %rd35672, 4294967295;
	cvt.u64.u32 	%rd6681, %r6;
	add.s64 	%rd6682, %rd6679, %rd6681;
	sub.s64 	%rd6683, %rd6680, %rd6682;
	cvt.u32.u64 	%r16091, %rd6683;
	shr.u64 	%rd6684, %rd6683, 32;
	and.b64  	%rd6685, %rd6684, 1;
	and.b64  	%rd6686, %rd35671, 4294967295;
	cvt.u64.u32 	%rd6687, %r7;
	add.s64 	%rd6688, %rd6685, %rd6687;
	sub.s64 	%rd6689, %rd6686, %rd6688;
	cvt.u32.u64 	%r16090, %rd6689;
	shr.u64 	%rd6690, %rd6689, 32;
	and.b64  	%rd6691, %rd6690, 1;
	and.b64  	%rd6692, %rd35670, 4294967295;
	cvt.u64.u32 	%rd6693, %r8;
	add.s64 	%rd6694, %rd6691, %rd6693;
	sub.s64 	%rd6695, %rd6692, %rd6694;
	cvt.u32.u64 	%r16089, %rd6695;
	shr.u64 	%rd6696, %rd6695, 32;
	and.b64  	%rd6697, %rd6696, 1;
	and.b64  	%rd6698, %rd35669, 4294967295;
	cvt.u64.u32 	%rd6699, %r9;
	add.s64 	%rd6700, %rd6697, %rd6699;
	sub.s64 	%rd6701, %rd6698, %rd6700;
	cvt.u32.u64 	%r16088, %rd6701;
	shr.u64 	%rd6702, %rd6701, 32;
	and.b64  	%rd6703, %rd6702, 1;
	and.b64  	%rd6704, %rd35668, 4294967295;
	cvt.u64.u32 	%rd6705, %r10;
	add.s64 	%rd6706, %rd6703, %rd6705;
	sub.s64 	%rd6707, %rd6704, %rd6706;
	cvt.u32.u64 	%r16087, %rd6707;
	{ .reg .b32 tmp; mov.b64 {tmp, %r10996}, %rd6707; }
	and.b32  	%r10997, %r10996, 1;
	add.s32 	%r10998, %r10997, %r11;
	sub.s32 	%r16086, %r16086, %r10998;
$L__BB0_355:
	st.local.u32 	[%rd36518], %r16093;
	st.local.u32 	[%rd36518+4], %r16092;
	st.local.u32 	[%rd36518+8], %r16091;
	st.local.u32 	[%rd36518+12], %r16090;
	st.local.u32 	[%rd36518+16], %r16089;
	st.local.u32 	[%rd36518+20], %r16088;
	st.local.u32 	[%rd36518+24], %r16087;
	st.local.u32 	[%rd36518+28], %r16086;
	mov.b64 	%rd35676, 0;
	mov.b32 	%r16145, 0;
	mov.u64 	%rd35675, %rd36518;
	mov.u64 	%rd35677, %rd35676;
	mov.u64 	%rd35678, %rd35676;
	mov.u64 	%rd35679, %rd35676;
	mov.u64 	%rd35680, %rd35676;
	mov.u64 	%rd35681, %rd35676;
	mov.u64 	%rd35682, %rd35676;
	mov.u32 	%r16095, %r16145;
$L__BB0_356:
	ld.local.u32 	%rd6709, [%rd35675];
	and.b64  	%rd6710, %rd35682, 4294967295;
	add.s64 	%rd6711, %rd6710, %rd6709;
	shr.u64 	%rd6712, %rd6711, 32;
	cvt.u32.u64 	%r11000, %rd6711;
	and.b64  	%rd6713, %rd35681, 4294967295;
	add.s64 	%rd6714, %rd6713, %rd6712;
	shr.u64 	%rd6715, %rd6714, 32;
	and.b64  	%rd6716, %rd35680, 4294967295;
	add.s64 	%rd6717, %rd6716, %rd6715;
	shr.u64 	%rd6718, %rd6717, 32;
	and.b64  	%rd6719, %rd35679, 4294967295;
	add.s64 	%rd6720, %rd6719, %rd6718;
	shr.u64 	%rd6721, %rd6720, 32;
	and.b64  	%rd6722, %rd35678, 4294967295;
	add.s64 	%rd6723, %rd6722, %rd6721;
	shr.u64 	%rd6724, %rd6723, 32;
	and.b64  	%rd6725, %rd35677, 4294967295;
	add.s64 	%rd6726, %rd6725, %rd6724;
	shr.u64 	%rd6727, %rd6726, 32;
	and.b64  	%rd6728, %rd35676, 4294967295;
	add.s64 	%rd6729, %rd6728, %rd6727;
	shr.u64 	%rd6730, %rd6729, 32;
	cvt.u64.u32 	%rd6731, %r16145;
	add.s64 	%rd6732, %rd6730, %rd6731;
	{ .reg .b32 tmp; mov.b64 {tmp, %r11001}, %rd6732; }
	mul.lo.s32 	%r11002, %r28, %r11000;
	mul.wide.u32 	%rd6733, %r4, %r11002;
	shr.u64 	%rd6734, %rd6733, 32;
	and.b64  	%rd6735, %rd6711, 4294967295;
	and.b64  	%rd6736, %rd6733, 4294967295;
	add.s64 	%rd6737, %rd6736, %rd6735;
	shr.u64 	%rd6738, %rd6737, 32;
	add.s64 	%rd6739, %rd6738, %rd6734;
	mul.wide.u32 	%rd6740, %r5, %r11002;
	shr.u64 	%rd6741, %rd6740, 32;
	and.b64  	%rd6742, %rd6714, 4294967295;
	and.b64  	%rd6743, %rd6740, 4294967295;
	add.s64 	%rd6744, %rd6743, %rd6742;
	shr.u64 	%rd6745, %rd6744, 32;
	and.b64  	%rd6746, %rd6744, 4294967295;
	and.b64  	%rd6747, %rd6739, 4294967295;
	add.s64 	%rd35682, %rd6746, %rd6747;
	shr.u64 	%rd6748, %rd35682, 32;
	add.s64 	%rd6749, %rd6745, %rd6741;
	add.s64 	%rd6750, %rd6749, %rd6748;
	mul.wide.u32 	%rd6751, %r6, %r11002;
	shr.u64 	%rd6752, %rd6751, 32;
	and.b64  	%rd6753, %rd6717, 4294967295;
	and.b64  	%rd6754, %rd6751, 4294967295;
	add.s64 	%rd6755, %rd6754, %rd6753;
	shr.u64 	%rd6756, %rd6755, 32;
	and.b64  	%rd6757, %rd6755, 4294967295;
	and.b64  	%rd6758, %rd6750, 4294967295;
	add.s64 	%rd35681, %rd6757, %rd6758;
	shr.u64 	%rd6759, %rd35681, 32;
	add.s64 	%rd6760, %rd6756, %rd6752;
	add.s64 	%rd6761, %rd6760, %rd6759;
	mul.wide.u32 	%rd6762, %r7, %r11002;
	shr.u64 	%rd6763, %rd6762, 32;
	and.b64  	%rd6764, %rd6720, 4294967295;
	and.b64  	%rd6765, %rd6762, 4294967295;
	add.s64 	%rd6766, %rd6765, %rd6764;
	shr.u64 	%rd6767, %rd6766, 32;
	and.b64  	%rd6768, %rd6766, 4294967295;
	and.b64  	%rd6769, %rd6761, 4294967295;
	add.s64 	%rd35680, %rd6768, %rd6769;
	shr.u64 	%rd6770, %rd35680, 32;
	add.s64 	%rd6771, %rd6767, %rd6763;
	add.s64 	%rd6772, %rd6771, %rd6770;
	mul.wide.u32 	%rd6773, %r8, %r11002;
	shr.u64 	%rd6774, %rd6773, 32;
	and.b64  	%rd6775, %rd6723, 4294967295;
	and.b64  	%rd6776, %rd6773, 4294967295;
	add.s64 	%rd6777, %rd6776, %rd6775;
	shr.u64 	%rd6778, %rd6777, 32;
	and.b64  	%rd6779, %rd6777, 4294967295;
	and.b64  	%rd6780, %rd6772, 4294967295;
	add.s64 	%rd35679, %rd6779, %rd6780;
	shr.u64 	%rd6781, %rd35679, 32;
	add.s64 	%rd6782, %rd6778, %rd6774;
	add.s64 	%rd6783, %rd6782, %rd6781;
	mul.wide.u32 	%rd6784, %r9, %r11002;
	shr.u64 	%rd6785, %rd6784, 32;
	and.b64  	%rd6786, %rd6726, 4294967295;
	and.b64  	%rd6787, %rd6784, 4294967295;
	add.s64 	%rd6788, %rd6787, %rd6786;
	shr.u64 	%rd6789, %rd6788, 32;
	and.b64  	%rd6790, %rd6788, 4294967295;
	and.b64  	%rd6791, %rd6783, 4294967295;
	add.s64 	%rd35678, %rd6790, %rd6791;
	shr.u64 	%rd6792, %rd35678, 32;
	add.s64 	%rd6793, %rd6789, %rd6785;
	add.s64 	%rd6794, %rd6793, %rd6792;
	mul.wide.u32 	%rd6795, %r10, %r11002;
	shr.u64 	%rd6796, %rd6795, 32;
	and.b64  	%rd6797, %rd6729, 4294967295;
	and.b64  	%rd6798, %rd6795, 4294967295;
	add.s64 	%rd6799, %rd6798, %rd6797;
	shr.u64 	%rd6800, %rd6799, 32;
	and.b64  	%rd6801, %rd6799, 4294967295;
	and.b64  	%rd6802, %rd6794, 4294967295;
	add.s64 	%rd35677, %rd6801, %rd6802;
	shr.u64 	%rd6803, %rd35677, 32;
	add.s64 	%rd6804, %rd6800, %rd6796;
	add.s64 	%rd6805, %rd6804, %rd6803;
	mul.wide.u32 	%rd6806, %r11, %r11002;
	{ .reg .b32 tmp; mov.b64 {tmp, %r11003}, %rd6806; }
	and.b64  	%rd6807, %rd6732, 4294967295;
	and.b64  	%rd6808, %rd6806, 4294967295;
	add.s64 	%rd6809, %rd6808, %rd6807;
	{ .reg .b32 tmp; mov.b64 {tmp, %r11004}, %rd6809; }
	and.b64  	%rd6810, %rd6809, 4294967295;
	and.b64  	%rd6811, %rd6805, 4294967295;
	add.s64 	%rd35676, %rd6810, %rd6811;
	{ .reg .b32 tmp; mov.b64 {tmp, %r11005}, %rd35676; }
	add.s32 	%r11006, %r11004, %r11003;
	add.s32 	%r11007, %r11006, %r11005;
	add.s32 	%r16145, %r11007, %r11001;
	add.s32 	%r16095, %r16095, 1;
	add.s64 	%rd35675, %rd35675, 4;
	setp.ne.s32 	%p396, %r16095, 8;
	@%p396 bra 	$L__BB0_356;
	cvt.u32.u64 	%r16103, %rd35682;
	cvt.u32.u64 	%r16102, %rd35681;
	cvt.u32.u64 	%r16101, %rd35680;
	cvt.u32.u64 	%r16100, %rd35679;
	cvt.u32.u64 	%r16099, %rd35678;
	cvt.u32.u64 	%r16098, %rd35677;
	cvt.u32.u64 	%r16097, %rd35676;
	setp.lt.u32 	%p397, %r16145, %r11;
	@%p397 bra 	$L__BB0_372;
	setp.gt.u32 	%p398, %r16145, %r11;
	@%p398 bra 	$L__BB0_371;
	cvt.u32.u64 	%r16097, %rd35676;
	setp.gt.u32 	%p399, %r10, %r16097;
	@%p399 bra 	$L__BB0_372;
	cvt.u32.u64 	%r11008, %rd35676;
	setp.lt.u32 	%p400, %r10, %r11008;
	@%p400 bra 	$L__BB0_371;
	cvt.u32.u64 	%r16097, %rd35676;
	cvt.u32.u64 	%r16098, %rd35677;
	setp.gt.u32 	%p401, %r9, %r16098;
	@%p401 bra 	$L__BB0_372;
	cvt.u32.u64 	%r11009, %rd35677;
	setp.lt.u32 	%p402, %r9, %r11009;
	@%p402 bra 	$L__BB0_371;
	cvt.u32.u64 	%r16098, %rd35677;
	cvt.u32.u64 	%r16099, %rd35678;
	setp.gt.u32 	%p403, %r8, %r16099;
	@%p403 bra 	$L__BB0_372;
	cvt.u32.u64 	%r11010, %rd35678;
	setp.lt.u32 	%p404, %r8, %r11010;
	@%p404 bra 	$L__BB0_371;
	cvt.u32.u64 	%r16099, %rd35678;
	cvt.u32.u64 	%r16100, %rd35679;
	setp.gt.u32 	%p405, %r7, %r16100;
	@%p405 bra 	$L__BB0_372;
	cvt.u32.u64 	%r11011, %rd35679;
	setp.lt.u32 	%p406, %r7, %r11011;
	@%p406 bra 	$L__BB0_371;
	cvt.u32.u64 	%r16100, %rd35679;
	cvt.u32.u64 	%r16101, %rd35680;
	setp.gt.u32 	%p407, %r6, %r16101;
	@%p407 bra 	$L__BB0_372;
	cvt.u32.u64 	%r11012, %rd35680;
	setp.lt.u32 	%p408, %r6, %r11012;
	@%p408 bra 	$L__BB0_371;
	cvt.u32.u64 	%r16101, %rd35680;
	cvt.u32.u64 	%r16102, %rd35681;
	setp.gt.u32 	%p409, %r5, %r16102;
	@%p409 bra 	$L__BB0_372;
	cvt.u32.u64 	%r16102, %rd35681;
	setp.ge.u32 	%p410, %r5, %r16102;
	cvt.u32.u64 	%r16103, %rd35682;
	setp.gt.u32 	%p411, %r4, %r16103;
	and.pred  	%p412, %p410, %p411;
	@%p412 bra 	$L__BB0_372;
$L__BB0_371:
	and.b64  	%rd6813, %rd35682, 4294967295;
	cvt.u64.u32 	%rd6814, %r4;
	sub.s64 	%rd6815, %rd6813, %rd6814;
	cvt.u32.u64 	%r16103, %rd6815;
	shr.u64 	%rd6816, %rd6815, 32;
	and.b64  	%rd6817, %rd6816, 1;
	and.b64  	%rd6818, %rd35681, 4294967295;
	cvt.u64.u32 	%rd6819, %r5;
	add.s64 	%rd6820, %rd6817, %rd6819;
	sub.s64 	%rd6821, %rd6818, %rd6820;
	cvt.u32.u64 	%r16102, %rd6821;
	shr.u64 	%rd6822, %rd6821, 32;
	and.b64  	%rd6823, %rd6822, 1;
	and.b64  	%rd6824, %rd35680, 4294967295;
	cvt.u64.u32 	%rd6825, %r6;
	add.s64 	%rd6826, %rd6823, %rd6825;
	sub.s64 	%rd6827, %rd6824, %rd6826;
	cvt.u32.u64 	%r16101, %rd6827;
	shr.u64 	%rd6828, %rd6827, 32;
	and.b64  	%rd6829, %rd6828, 1;
	and.b64  	%rd6830, %rd35679, 4294967295;
	cvt.u64.u32 	%rd6831, %r7;
	add.s64 	%rd6832, %rd6829, %rd6831;
	sub.s64 	%rd6833, %rd6830, %rd6832;
	cvt.u32.u64 	%r16100, %rd6833;
	shr.u64 	%rd6834, %rd6833, 32;
	and.b64  	%rd6835, %rd6834, 1;
	and.b64  	%rd6836, %rd35678, 4294967295;
	cvt.u64.u32 	%rd6837, %r8;
	add.s64 	%rd6838, %rd6835, %rd6837;
	sub.s64 	%rd6839, %rd6836, %rd6838;
	cvt.u32.u64 	%r16099, %rd6839;
	shr.u64 	%rd6840, %rd6839, 32;
	and.b64  	%rd6841, %rd6840, 1;
	and.b64  	%rd6842, %rd35677, 4294967295;
	cvt.u64.u32 	%rd6843, %r9;
	add.s64 	%rd6844, %rd6841, %rd6843;
	sub.s64 	%rd6845, %rd6842, %rd6844;
	cvt.u32.u64 	%r16098, %rd6845;
	shr.u64 	%rd6846, %rd6845, 32;
	and.b64  	%rd6847, %rd6846, 1;
	and.b64  	%rd6848, %rd35676, 4294967295;
	cvt.u64.u32 	%rd6849, %r10;
	add.s64 	%rd6850, %rd6847, %rd6849;
	sub.s64 	%rd6851, %rd6848, %rd6850;
	cvt.u32.u64 	%r16097, %rd6851;
	{ .reg .b32 tmp; mov.b64 {tmp, %r11013}, %rd6851; }
	and.b32  	%r11014, %r11013, 1;
	add.s32 	%r11015, %r11014, %r11;
	sub.s32 	%r16145, %r16145, %r11015;
$L__BB0_372:
	or.b32  	%r11017, %r16102, %r16103;
	or.b32  	%r11018, %r16101, %r11017;
	or.b32  	%r11019, %r16100, %r11018;
	or.b32  	%r11020, %r16099, %r11019;
	or.b32  	%r11021, %r16098, %r11020;
	or.b32  	%r11022, %r16097, %r11021;
	or.b32  	%r11023, %r16145, %r11022;
	setp.eq.s32 	%p414, %r11023, 0;
	mov.b16 	%rs11, 0;
	mov.pred 	%p413, -1;
	mov.b32 	%r16227, 0;
	mov.u32 	%r16228, %r16227;
	mov.u32 	%r16229, %r16227;
	mov.u32 	%r16230, %r16227;
	mov.u32 	%r16231, %r16227;
	mov.u32 	%r16232, %r16227;
	mov.u32 	%r16233, %r16227;
	mov.u32 	%r16234, %r16227;
	mov.pred 	%p3743, %p413;
	mov.u16 	%rs71, %rs11;
	@%p414 bra 	$L__BB0_467;
	setp.lt.u32 	%p415, %r16145, %r11;
	mov.u32 	%r16105, %r16097;
	mov.u32 	%r16106, %r16098;
	mov.u32 	%r16107, %r16099;
	mov.u32 	%r16108, %r16100;
	mov.u32 	%r16109, %r16101;
	mov.u32 	%r16110, %r16102;
	mov.u32 	%r16111, %r16103;
	@%p415 bra 	$L__BB0_402;
	setp.gt.u32 	%p416, %r16145, %r11;
	@%p416 bra 	$L__BB0_387;
	setp.lt.u32 	%p417, %r16097, %r10;
	mov.u32 	%r16105, %r16097;
	mov.u32 	%r16106, %r16098;
	mov.u32 	%r16107, %r16099;
	mov.u32 	%r16108, %r16100;
	mov.u32 	%r16109, %r16101;
	mov.u32 	%r16110, %r16102;
	mov.u32 	%r16111, %r16103;
	@%p417 bra 	$L__BB0_402;
	setp.gt.u32 	%p418, %r16097, %r10;
	@%p418 bra 	$L__BB0_387;
	setp.lt.u32 	%p419, %r16098, %r9;
	mov.u32 	%r16105, %r16097;
	mov.u32 	%r16106, %r16098;
	mov.u32 	%r16107, %r16099;
	mov.u32 	%r16108, %r16100;
	mov.u32 	%r16109, %r16101;
	mov.u32 	%r16110, %r16102;
	mov.u32 	%r16111, %r16103;
	@%p419 bra 	$L__BB0_402;
	setp.gt.u32 	%p420, %r16098, %r9;
	@%p420 bra 	$L__BB0_387;
	setp.lt.u32 	%p421, %r16099, %r8;
	mov.u32 	%r16105, %r16097;
	mov.u32 	%r16106, %r16098;
	mov.u32 	%r16107, %r16099;
	mov.u32 	%r16108, %r16100;
	mov.u32 	%r16109, %r16101;
	mov.u32 	%r16110, %r16102;
	mov.u32 	%r16111, %r16103;
	@%p421 bra 	$L__BB0_402;
	setp.gt.u32 	%p422, %r16099, %r8;
	@%p422 bra 	$L__BB0_387;
	setp.lt.u32 	%p423, %r16100, %r7;
	mov.u32 	%r16105, %r16097;
	mov.u32 	%r16106, %r16098;
	mov.u32 	%r16107, %r16099;
	mov.u32 	%r16108, %r16100;
	mov.u32 	%r16109, %r16101;
	mov.u32 	%r16110, %r16102;
	mov.u32 	%r16111, %r16103;
	@%p423 bra 	$L__BB0_402;
	setp.gt.u32 	%p424, %r16100, %r7;
	@%p424 bra 	$L__BB0_387;
	setp.lt.u32 	%p425, %r16101, %r6;
	mov.u32 	%r16105, %r16097;
	mov.u32 	%r16106, %r16098;
	mov.u32 	%r16107, %r16099;
	mov.u32 	%r16108, %r16100;
	mov.u32 	%r16109, %r16101;
	mov.u32 	%r16110, %r16102;
	mov.u32 	%r16111, %r16103;
	@%p425 bra 	$L__BB0_402;
	setp.gt.u32 	%p426, %r16101, %r6;
	@%p426 bra 	$L__BB0_387;
	setp.lt.u32 	%p427, %r16102, %r5;
	mov.u32 	%r16105, %r16097;
	mov.u32 	%r16106, %r16098;
	mov.u32 	%r16107, %r16099;
	mov.u32 	%r16108, %r16100;
	mov.u32 	%r16109, %r16101;
	mov.u32 	%r16110, %r16102;
	mov.u32 	%r16111, %r16103;
	@%p427 bra 	$L__BB0_402;
	setp.le.u32 	%p428, %r16102, %r5;
	setp.lt.u32 	%p429, %r16103, %r4;
	and.pred  	%p430, %p428, %p429;
	mov.u32 	%r16105, %r16097;
	mov.u32 	%r16106, %r16098;
	mov.u32 	%r16107, %r16099;
	mov.u32 	%r16108, %r16100;
	mov.u32 	%r16109, %r16101;
	mov.u32 	%r16110, %r16102;
	mov.u32 	%r16111, %r16103;
	@%p430 bra 	$L__BB0_402;
$L__BB0_387:
	cvt.u64.u32 	%rd6852, %r16103;
	cvt.u64.u32 	%rd6853, %r4;
	sub.s64 	%rd6854, %rd6852, %rd6853;
	cvt.u32.u64 	%r16111, %rd6854;
	shr.u64 	%rd6855, %rd6854, 32;
	and.b64  	%rd6856, %rd6855, 1;
	cvt.u64.u32 	%rd6857, %r16102;
	cvt.u64.u32 	%rd6858, %r5;
	add.s64 	%rd6859, %rd6856, %rd6858;
	sub.s64 	%rd6860, %rd6857, %rd6859;
	cvt.u32.u64 	%r16110, %rd6860;
	shr.u64 	%rd6861, %rd6860, 32;
	and.b64  	%rd6862, %rd6861, 1;
	cvt.u64.u32 	%rd6863, %r16101;
	cvt.u64.u32 	%rd6864, %r6;
	add.s64 	%rd6865, %rd6862, %rd6864;
	sub.s64 	%rd6866, %rd6863, %rd6865;
	cvt.u32.u64 	%r16109, %rd6866;
	shr.u64 	%rd6867, %rd6866, 32;
	and.b64  	%rd6868, %rd6867, 1;
	cvt.u64.u32 	%rd6869, %r16100;
	cvt.u64.u32 	%rd6870, %r7;
	add.s64 	%rd6871, %rd6868, %rd6870;
	sub.s64 	%rd6872, %rd6869, %rd6871;
	cvt.u32.u64 	%r16108, %rd6872;
	shr.u64 	%rd6873, %rd6872, 32;
	and.b64  	%rd6874, %rd6873, 1;
	cvt.u64.u32 	%rd6875, %r16099;
	cvt.u64.u32 	%rd6876, %r8;
	add.s64 	%rd6877, %rd6874, %rd6876;
	sub.s64 	%rd6878, %rd6875, %rd6877;
	cvt.u32.u64 	%r16107, %rd6878;
	shr.u64 	%rd6879, %rd6878, 32;
	and.b64  	%rd6880, %rd6879, 1;
	cvt.u64.u32 	%rd6881, %r16098;
	cvt.u64.u32 	%rd6882, %r9;
	add.s64 	%rd6883, %rd6880, %rd6882;
	sub.s64 	%rd6884, %rd6881, %rd6883;
	cvt.u32.u64 	%r16106, %rd6884;
	shr.u64 	%rd6885, %rd6884, 32;
	and.b64  	%rd6886, %rd6885, 1;
	cvt.u64.u32 	%rd6887, %r16097;
	cvt.u64.u32 	%rd6888, %r10;
	add.s64 	%rd6889, %rd6886, %rd6888;
	sub.s64 	%rd6890, %rd6887, %rd6889;
	cvt.u32.u64 	%r16105, %rd6890;
	{ .reg .b32 tmp; mov.b64 {tmp, %r11024}, %rd6890; }
	and.b32  	%r11025, %r11024, 1;
	add.s32 	%r11026, %r11025, %r11;
	sub.s32 	%r16145, %r16145, %r11026;
	setp.lt.u32 	%p431, %r16145, %r11;
	@%p431 bra 	$L__BB0_402;
	setp.gt.u32 	%p432, %r16145, %r11;
	@%p432 bra 	$L__BB0_401;
	cvt.u64.u32 	%rd6891, %r16099;
	cvt.u64.u32 	%rd6892, %r16100;
	cvt.u64.u32 	%rd6893, %r16101;
	cvt.u64.u32 	%rd6894, %r16102;
	cvt.u64.u32 	%rd6895, %r16103;
	cvt.u64.u32 	%rd6896, %r4;
	sub.s64 	%rd6897, %rd6895, %rd6896;
	shr.u64 	%rd6898, %rd6897, 32;
	and.b64  	%rd6899, %rd6898, 1;
	cvt.u64.u32 	%rd6900, %r5;
	add.s64 	%rd6901, %rd6899, %rd6900;
	sub.s64 	%rd6902, %rd6894, %rd6901;
	shr.u64 	%rd6903, %rd6902, 32;
	and.b64  	%rd6904, %rd6903, 1;
	cvt.u64.u32 	%rd6905, %r6;
	add.s64 	%rd6906, %rd6904, %rd6905;
	sub.s64 	%rd6907, %rd6893, %rd6906;
	shr.u64 	%rd6908, %rd6907, 32;
	and.b64  	%rd6909, %rd6908, 1;
	cvt.u64.u32 	%rd6910, %r7;
	add.s64 	%rd6911, %rd6909, %rd6910;
	sub.s64 	%rd6912, %rd6892, %rd6911;
	shr.u64 	%rd6913, %rd6912, 32;
	cvt.u64.u32 	%rd6914, %r8;
	cvt.u32.u64 	%r11027, %rd6913;
	mov.b64 	%rd6915, 1;
	cvt.u32.u64 	%r11028, %rd6915;
	and.b32  	%r11029, %r11027, %r11028;
	cvt.u32.u64 	%r11030, %rd6914;
	add.s32 	%r11031, %r11029, %r11030;
	cvt.u32.u64 	%r11032, %rd6891;
	sub.s32 	%r16107, %r11032, %r11031;
	cvt.u32.u64 	%r16108, %rd6912;
	cvt.u32.u64 	%r16109, %rd6907;
	cvt.u32.u64 	%r16110, %rd6902;
	cvt.u32.u64 	%r16111, %rd6897;
	setp.gt.u32 	%p433, %r10, %r16105;
	@%p433 bra 	$L__BB0_402;
	setp.lt.u32 	%p434, %r10, %r16105;
	@%p434 bra 	$L__BB0_401;
	cvt.u64.u32 	%rd6916, %r16099;
	cvt.u64.u32 	%rd6917, %r16100;
	cvt.u64.u32 	%rd6918, %r16101;
	cvt.u64.u32 	%rd6919, %r16102;
	cvt.u64.u32 	%rd6920, %r16103;
	cvt.u64.u32 	%rd6921, %r4;
	sub.s64 	%rd6922, %rd6920, %rd6921;
	shr.u64 	%rd6923, %rd6922, 32;
	and.b64  	%rd6924, %rd6923, 1;
	cvt.u64.u32 	%rd6925, %r5;
	add.s64 	%rd6926, %rd6924, %rd6925;
	sub.s64 	%rd6927, %rd6919, %rd6926;
	shr.u64 	%rd6928, %rd6927, 32;
	and.b64  	%rd6929, %rd6928, 1;
	cvt.u64.u32 	%rd6930, %r6;
	add.s64 	%rd6931, %rd6929, %rd6930;
	sub.s64 	%rd6932, %rd6918, %rd6931;
	shr.u64 	%rd6933, %rd6932, 32;
	and.b64  	%rd6934, %rd6933, 1;
	cvt.u64.u32 	%rd6935, %r7;
	add.s64 	%rd6936, %rd6934, %rd6935;
	sub.s64 	%rd6937, %rd6917, %rd6936;
	shr.u64 	%rd6938, %rd6937, 32;
	cvt.u64.u32 	%rd6939, %r8;
	cvt.u32.u64 	%r11033, %rd6938;
	mov.b64 	%rd6940, 1;
	cvt.u32.u64 	%r11034, %rd6940;
	and.b32  	%r11035, %r11033, %r11034;
	cvt.u32.u64 	%r11036, %rd6939;
	add.s32 	%r11037, %r11035, %r11036;
	cvt.u32.u64 	%r11038, %rd6916;
	sub.s32 	%r16107, %r11038, %r11037;
	cvt.u32.u64 	%r16108, %rd6937;
	cvt.u32.u64 	%r16109, %rd6932;
	cvt.u32.u64 	%r16110, %rd6927;
	cvt.u32.u64 	%r16111, %rd6922;
	setp.gt.u32 	%p435, %r9, %r16106;
	@%p435 bra 	$L__BB0_402;
	setp.lt.u32 	%p436, %r9, %r16106;
	@%p436 bra 	$L__BB0_401;
	cvt.u64.u32 	%rd6941, %r16100;
	cvt.u64.u32 	%rd6942, %r16101;
	cvt.u64.u32 	%rd6943, %r16102;
	cvt.u64.u32 	%rd6944, %r16103;
	cvt.u64.u32 	%rd6945, %r4;
	sub.s64 	%rd6946, %rd6944, %rd6945;
	shr.u64 	%rd6947, %rd6946, 32;
	and.b64  	%rd6948, %rd6947, 1;
	cvt.u64.u32 	%rd6949, %r5;
	add.s64 	%rd6950, %rd6948, %rd6949;
	sub.s64 	%rd6951, %rd6943, %rd6950;
	shr.u64 	%rd6952, %rd6951, 32;
	and.b64  	%rd6953, %rd6952, 1;
	cvt.u64.u32 	%rd6954, %r6;
	add.s64 	%rd6955, %rd6953, %rd6954;
	sub.s64 	%rd6956, %rd6942, %rd6955;
	shr.u64 	%rd6957, %rd6956, 32;
	and.b64  	%rd6958, %rd6957, 1;
	cvt.u64.u32 	%rd6959, %r7;
	add.s64 	%rd6960, %rd6958, %rd6959;
	sub.s64 	%rd6961, %rd6941, %rd6960;
	cvt.u32.u64 	%r16108, %rd6961;
	cvt.u32.u64 	%r16109, %rd6956;
	cvt.u32.u64 	%r16110, %rd6951;
	cvt.u32.u64 	%r16111, %rd6946;
	cvt.u64.u32 	%rd6962, %r16099;
	shr.u64 	%rd6963, %rd6961, 32;
	cvt.u64.u32 	%rd6964, %r8;
	cvt.u32.u64 	%r11039, %rd6963;
	mov.b64 	%rd6965, 1;
	cvt.u32.u64 	%r11040, %rd6965;
	and.b32  	%r11041, %r11039, %r11040;
	cvt.u32.u64 	%r11042, %rd6964;
	add.s32 	%r11043, %r11041, %r11042;
	cvt.u32.u64 	%r11044, %rd6962;
	sub.s32 	%r16107, %r11044, %r11043;
	setp.gt.u32 	%p437, %r8, %r16107;
	@%p437 bra 	$L__BB0_402;
	cvt.u64.u32 	%rd6966, %r16099;
	cvt.u64.u32 	%rd6967, %r16100;
	cvt.u64.u32 	%rd6968, %r16101;
	cvt.u64.u32 	%rd6969, %r16102;
	cvt.u64.u32 	%rd6970, %r16103;
	cvt.u64.u32 	%rd6971, %r4;
	sub.s64 	%rd6972, %rd6970, %rd6971;
	shr.u64 	%rd6973, %rd6972, 32;
	and.b64  	%rd6974, %rd6973, 1;
	cvt.u64.u32 	%rd6975, %r5;
	add.s64 	%rd6976, %rd6974, %rd6975;
	sub.s64 	%rd6977, %rd6969, %rd6976;
	shr.u64 	%rd6978, %rd6977, 32;
	and.b64  	%rd6979, %rd6978, 1;
	cvt.u64.u32 	%rd6980, %r6;
	add.s64 	%rd6981, %rd6979, %rd6980;
	sub.s64 	%rd6982, %rd6968, %rd6981;
	shr.u64 	%rd6983, %rd6982, 32;
	and.b64  	%rd6984, %rd6983, 1;
	cvt.u64.u32 	%rd6985, %r7;
	add.s64 	%rd6986, %rd6984, %rd6985;
	sub.s64 	%rd6987, %rd6967, %rd6986;
	shr.u64 	%rd6988, %rd6987, 32;
	cvt.u64.u32 	%rd6989, %r8;
	cvt.u32.u64 	%r11045, %rd6988;
	mov.b64 	%rd6990, 1;
	cvt.u32.u64 	%r11046, %rd6990;
	and.b32  	%r11047, %r11045, %r11046;
	cvt.u32.u64 	%r11048, %rd6989;
	add.s32 	%r11049, %r11047, %r11048;
	cvt.u32.u64 	%r11050, %rd6966;
	sub.s32 	%r11051, %r11050, %r11049;
	setp.lt.u32 	%p438, %r8, %r11051;
	@%p438 bra 	$L__BB0_401;
	cvt.u64.u32 	%rd6991, %r16099;
	cvt.u64.u32 	%rd6992, %r16100;
	cvt.u64.u32 	%rd6993, %r16101;
	cvt.u64.u32 	%rd6994, %r16102;
	cvt.u64.u32 	%rd6995, %r16103;
	cvt.u64.u32 	%rd6996, %r4;
	sub.s64 	%rd6997, %rd6995, %rd6996;
	shr.u64 	%rd6998, %rd6997, 32;
	and.b64  	%rd6999, %rd6998, 1;
	cvt.u64.u32 	%rd7000, %r5;
	add.s64 	%rd7001, %rd6999, %rd7000;
	sub.s64 	%rd7002, %rd6994, %rd7001;
	shr.u64 	%rd7003, %rd7002, 32;
	and.b64  	%rd7004, %rd7003, 1;
	cvt.u64.u32 	%rd7005, %r6;
	add.s64 	%rd7006, %rd7004, %rd7005;
	sub.s64 	%rd7007, %rd6993, %rd7006;
	shr.u64 	%rd7008, %rd7007, 32;
	and.b64  	%rd7009, %rd7008, 1;
	cvt.u64.u32 	%rd7010, %r7;
	add.s64 	%rd7011, %rd7009, %rd7010;
	sub.s64 	%rd7012, %rd6992, %rd7011;
	shr.u64 	%rd7013, %rd7012, 32;
	cvt.u64.u32 	%rd7014, %r8;
	cvt.u32.u64 	%r11052, %rd7013;
	mov.b64 	%rd7015, 1;
	cvt.u32.u64 	%r11053, %rd7015;
	and.b32  	%r11054, %r11052, %r11053;
	cvt.u32.u64 	%r11055, %rd7014;
	add.s32 	%r11056, %r11054, %r11055;
	cvt.u32.u64 	%r11057, %rd6991;
	sub.s32 	%r16107, %r11057, %r11056;
	cvt.u32.u64 	%r16109, %rd7007;
	cvt.u32.u64 	%r16110, %rd7002;
	cvt.u32.u64 	%r16111, %rd6997;
	cvt.u32.u64 	%r16108, %rd7012;
	setp.gt.u32 	%p439, %r7, %r16108;
	@%p439 bra 	$L__BB0_402;
	cvt.u64.u32 	%rd7016, %r16100;
	cvt.u64.u32 	%rd7017, %r16101;
	cvt.u64.u32 	%rd7018, %r16102;
	cvt.u64.u32 	%rd7019, %r16103;
	cvt.u64.u32 	%rd7020, %r4;
	sub.s64 	%rd7021, %rd7019, %rd7020;
	shr.u64 	%rd7022, %rd7021, 32;
	and.b64  	%rd7023, %rd7022, 1;
	cvt.u64.u32 	%rd7024, %r5;
	add.s64 	%rd7025, %rd7023, %rd7024;
	sub.s64 	%rd7026, %rd7018, %rd7025;
	shr.u64 	%rd7027, %rd7026, 32;
	and.b64  	%rd7028, %rd7027, 1;
	cvt.u64.u32 	%rd7029, %r6;
	add.s64 	%rd7030, %rd7028, %rd7029;
	sub.s64 	%rd7031, %rd7017, %rd7030;
	shr.u64 	%rd7032, %rd7031, 32;
	cvt.u64.u32 	%rd7033, %r7;
	cvt.u32.u64 	%r11058, %rd7032;
	mov.b64 	%rd7034, 1;
	cvt.u32.u64 	%r11059, %rd7034;
	and.b32  	%r11060, %r11058, %r11059;
	cvt.u32.u64 	%r11061, %rd7033;
	add.s32 	%r11062, %r11060, %r11061;
	cvt.u32.u64 	%r11063, %rd7016;
	sub.s32 	%r11064, %r11063, %r11062;
	setp.lt.u32 	%p440, %r7, %r11064;
	@%p440 bra 	$L__BB0_401;
	cvt.u64.u32 	%rd7035, %r16099;
	cvt.u64.u32 	%rd7036, %r16100;
	cvt.u64.u32 	%rd7037, %r16101;
	cvt.u64.u32 	%rd7038, %r16102;
	cvt.u64.u32 	%rd7039, %r16103;
	cvt.u64.u32 	%rd7040, %r4;
	sub.s64 	%rd7041, %rd7039, %rd7040;
	shr.u64 	%rd7042, %rd7041, 32;
	and.b64  	%rd7043, %rd7042, 1;
	cvt.u64.u32 	%rd7044, %r5;
	add.s64 	%rd7045, %rd7043, %rd7044;
	sub.s64 	%rd7046, %rd7038, %rd7045;
	shr.u64 	%rd7047, %rd7046, 32;
	and.b64  	%rd7048, %rd7047, 1;
	cvt.u64.u32 	%rd7049, %r6;
	add.s64 	%rd7050, %rd7048, %rd7049;
	sub.s64 	%rd7051, %rd7037, %rd7050;
	shr.u64 	%rd7052, %rd7051, 32;
	and.b64  	%rd7053, %rd7052, 1;
	cvt.u64.u32 	%rd7054, %r7;
	add.s64 	%rd7055, %rd7053, %rd7054;
	sub.s64 	%rd7056, %rd7036, %rd7055;
	shr.u64 	%rd7057, %rd7056, 32;
	cvt.u64.u32 	%rd7058, %r8;
	cvt.u32.u64 	%r11065, %rd7057;
	mov.b64 	%rd7059, 1;
	cvt.u32.u64 	%r11066, %rd7059;
	and.b32  	%r11067, %r11065, %r11066;
	cvt.u32.u64 	%r11068, %rd7058;
	add.s32 	%r11069, %r11067, %r11068;
	cvt.u32.u64 	%r11070, %rd7035;
	sub.s32 	%r16107, %r11070, %r11069;
	cvt.u32.u64 	%r16108, %rd7056;
	cvt.u32.u64 	%r16110, %rd7046;
	cvt.u32.u64 	%r16111, %rd7041;
	cvt.u32.u64 	%r16109, %rd7051;
	setp.gt.u32 	%p441, %r6, %r16109;
	@%p441 bra 	$L__BB0_402;
	cvt.u64.u32 	%rd7060, %r16101;
	cvt.u64.u32 	%rd7061, %r16102;
	cvt.u64.u32 	%rd7062, %r16103;
	cvt.u64.u32 	%rd7063, %r4;
	sub.s64 	%rd7064, %rd7062, %rd7063;
	shr.u64 	%rd7065, %rd7064, 32;
	and.b64  	%rd7066, %rd7065, 1;
	cvt.u64.u32 	%rd7067, %r5;
	add.s64 	%rd7068, %rd7066, %rd7067;
	sub.s64 	%rd7069, %rd7061, %rd7068;
	shr.u64 	%rd7070, %rd7069, 32;
	cvt.u64.u32 	%rd7071, %r6;
	cvt.u32.u64 	%r11071, %rd7070;
	mov.b64 	%rd7072, 1;
	cvt.u32.u64 	%r11072, %rd7072;
	and.b32  	%r11073, %r11071, %r11072;
	cvt.u32.u64 	%r11074, %rd7071;
	add.s32 	%r11075, %r11073, %r11074;
	cvt.u32.u64 	%r11076, %rd7060;
	sub.s32 	%r11077, %r11076, %r11075;
	setp.lt.u32 	%p442, %r6, %r11077;
	@%p442 bra 	$L__BB0_401;
	cvt.u64.u32 	%rd7073, %r16099;
	cvt.u64.u32 	%rd7074, %r16100;
	cvt.u64.u32 	%rd7075, %r16101;
	cvt.u64.u32 	%rd7076, %r16102;
	cvt.u64.u32 	%rd7077, %r16103;
	cvt.u64.u32 	%rd7078, %r4;
	sub.s64 	%rd7079, %rd7077, %rd7078;
	shr.u64 	%rd7080, %rd7079, 32;
	and.b64  	%rd7081, %rd7080, 1;
	cvt.u64.u32 	%rd7082, %r5;
	add.s64 	%rd7083, %rd7081, %rd7082;
	sub.s64 	%rd7084, %rd7076, %rd7083;
	shr.u64 	%rd7085, %rd7084, 32;
	and.b64  	%rd7086, %rd7085, 1;
	cvt.u64.u32 	%rd7087, %r6;
	add.s64 	%rd7088, %rd7086, %rd7087;
	sub.s64 	%rd7089, %rd7075, %rd7088;
	shr.u64 	%rd7090, %rd7089, 32;
	and.b64  	%rd7091, %rd7090, 1;
	cvt.u64.u32 	%rd7092, %r7;
	add.s64 	%rd7093, %rd7091, %rd7092;
	sub.s64 	%rd7094, %rd7074, %rd7093;
	shr.u64 	%rd7095, %rd7094, 32;
	cvt.u64.u32 	%rd7096, %r8;
	cvt.u32.u64 	%r11078, %rd7095;
	mov.b64 	%rd7097, 1;
	cvt.u32.u64 	%r11079, %rd7097;
	and.b32  	%r11080, %r11078, %r11079;
	cvt.u32.u64 	%r11081, %rd7096;
	add.s32 	%r11082, %r11080, %r11081;
	cvt.u32.u64 	%r11083, %rd7073;
	sub.s32 	%r16107, %r11083, %r11082;
	cvt.u32.u64 	%r16108, %rd7094;
	cvt.u32.u64 	%r16109, %rd7089;
	cvt.u32.u64 	%r16111, %rd7079;
	cvt.u32.u64 	%r16110, %rd7084;
	setp.gt.u32 	%p443, %r5, %r16110;
	@%p443 bra 	$L__BB0_402;
	cvt.u64.u32 	%rd7098, %r16099;
	cvt.u64.u32 	%rd7099, %r16100;
	cvt.u64.u32 	%rd7100, %r16101;
	cvt.u64.u32 	%rd7101, %r16102;
	cvt.u64.u32 	%rd7102, %r16103;
	cvt.u64.u32 	%rd7103, %r4;
	sub.s64 	%rd7104, %rd7102, %rd7103;
	shr.u64 	%rd7105, %rd7104, 32;
	and.b64  	%rd7106, %rd7105, 1;
	cvt.u64.u32 	%rd7107, %r5;
	add.s64 	%rd7108, %rd7106, %rd7107;
	sub.s64 	%rd7109, %rd7101, %rd7108;
	shr.u64 	%rd7110, %rd7109, 32;
	and.b64  	%rd7111, %rd7110, 1;
	cvt.u64.u32 	%rd7112, %r6;
	add.s64 	%rd7113, %rd7111, %rd7112;
	sub.s64 	%rd7114, %rd7100, %rd7113;
	shr.u64 	%rd7115, %rd7114, 32;
	and.b64  	%rd7116, %rd7115, 1;
	cvt.u64.u32 	%rd7117, %r7;
	add.s64 	%rd7118, %rd7116, %rd7117;
	sub.s64 	%rd7119, %rd7099, %rd7118;
	shr.u64 	%rd7120, %rd7119, 32;
	cvt.u64.u32 	%rd7121, %r8;
	cvt.u32.u64 	%r11084, %rd7120;
	mov.b64 	%rd7122, 1;
	cvt.u32.u64 	%r11085, %rd7122;
	and.b32  	%r11086, %r11084, %r11085;
	cvt.u32.u64 	%r11087, %rd7121;
	add.s32 	%r11088, %r11086, %r11087;
	cvt.u32.u64 	%r11089, %rd7098;
	sub.s32 	%r16107, %r11089, %r11088;
	cvt.u32.u64 	%r16108, %rd7119;
	cvt.u32.u64 	%r16109, %rd7114;
	cvt.u32.u64 	%r16110, %rd7109;
	setp.ge.u32 	%p444, %r5, %r16110;
	cvt.u32.u64 	%r16111, %rd7104;
	setp.gt.u32 	%p445, %r4, %r16111;
	and.pred  	%p446, %p444, %p445;
	@%p446 bra 	$L__BB0_402;
$L__BB0_401:
	cvt.u64.u32 	%rd7123, %r16103;
	cvt.u64.u32 	%rd7124, %r4;
	sub.s64 	%rd7125, %rd7123, %rd7124;
	and.b64  	%rd7126, %rd7125, 4294967295;
	sub.s64 	%rd7127, %rd7126, %rd7124;
	cvt.u32.u64 	%r16111, %rd7127;
	shr.u64 	%rd7128, %rd7127, 32;
	and.b64  	%rd7129, %rd7128, 1;
	cvt.u64.u32 	%rd7130, %r16102;
	shr.u64 	%rd7131, %rd7125, 32;
	and.b64  	%rd7132, %rd7131, 1;
	cvt.u64.u32 	%rd7133, %r5;
	add.s64 	%rd7134, %rd7132, %rd7133;
	sub.s64 	%rd7135, %rd7130, %rd7134;
	and.b64  	%rd7136, %rd7135, 4294967295;
	add.s64 	%rd7137, %rd7129, %rd7133;
	sub.s64 	%rd7138, %rd7136, %rd7137;
	cvt.u32.u64 	%r16110, %rd7138;
	shr.u64 	%rd7139, %rd7138, 32;
	and.b64  	%rd7140, %rd7139, 1;
	cvt.u64.u32 	%rd7141, %r16101;
	shr.u64 	%rd7142, %rd7135, 32;
	and.b64  	%rd7143, %rd7142, 1;
	cvt.u64.u32 	%rd7144, %r6;
	add.s64 	%rd7145, %rd7143, %rd7144;
	sub.s64 	%rd7146, %rd7141, %rd7145;
	and.b64  	%rd7147, %rd7146, 4294967295;
	add.s64 	%rd7148, %rd7140, %rd7144;
	sub.s64 	%rd7149, %rd7147, %rd7148;
	cvt.u32.u64 	%r16109, %rd7149;
	shr.u64 	%rd7150, %rd7149, 32;
	and.b64  	%rd7151, %rd7150, 1;
	cvt.u64.u32 	%rd7152, %r16100;
	shr.u64 	%rd7153, %rd7146, 32;
	and.b64  	%rd7154, %rd7153, 1;
	cvt.u64.u32 	%rd7155, %r7;
	add.s64 	%rd7156, %rd7154, %rd7155;
	sub.s64 	%rd7157, %rd7152, %rd7156;
	and.b64  	%rd7158, %rd7157, 4294967295;
	add.s64 	%rd7159, %rd7151, %rd7155;
	sub.s64 	%rd7160, %rd7158, %rd7159;
	cvt.u32.u64 	%r16108, %rd7160;
	shr.u64 	%rd7161, %rd7160, 32;
	and.b64  	%rd7162, %rd7161, 1;
	cvt.u64.u32 	%rd7163, %r16099;
	shr.u64 	%rd7164, %rd7157, 32;
	and.b64  	%rd7165, %rd7164, 1;
	cvt.u64.u32 	%rd7166, %r8;
	add.s64 	%rd7167, %rd7165, %rd7166;
	sub.s64 	%rd7168, %rd7163, %rd7167;
	and.b64  	%rd7169, %rd7168, 4294967295;
	add.s64 	%rd7170, %rd7162, %rd7166;
	sub.s64 	%rd7171, %rd7169, %rd7170;
	cvt.u32.u64 	%r16107, %rd7171;
	shr.u64 	%rd7172, %rd7171, 32;
	and.b64  	%rd7173, %rd7172, 1;
	cvt.u64.u32 	%rd7174, %r16098;
	shr.u64 	%rd7175, %rd7168, 32;
	and.b64  	%rd7176, %rd7175, 1;
	cvt.u64.u32 	%rd7177, %r9;
	add.s64 	%rd7178, %rd7176, %rd7177;
	sub.s64 	%rd7179, %rd7174, %rd7178;
	and.b64  	%rd7180, %rd7179, 4294967295;
	add.s64 	%rd7181, %rd7173, %rd7177;
	sub.s64 	%rd7182, %rd7180, %rd7181;
	cvt.u32.u64 	%r16106, %rd7182;
	shr.u64 	%rd7183, %rd7182, 32;
	and.b64  	%rd7184, %rd7183, 1;
	cvt.u64.u32 	%rd7185, %r16097;
	shr.u64 	%rd7186, %rd7179, 32;
	and.b64  	%rd7187, %rd7186, 1;
	cvt.u64.u32 	%rd7188, %r10;
	add.s64 	%rd7189, %rd7187, %rd7188;
	sub.s64 	%rd7190, %rd7185, %rd7189;
	and.b64  	%rd7191, %rd7190, 4294967295;
	add.s64 	%rd7192, %rd7184, %rd7188;
	sub.s64 	%rd7193, %rd7191, %rd7192;
	cvt.u32.u64 	%r16105, %rd7193;
	{ .reg .b32 tmp; mov.b64 {tmp, %r11090}, %rd7193; }
	and.b32  	%r11091, %r11090, 1;
	add.s32 	%r11092, %r11091, %r11;
	sub.s32 	%r16145, %r16145, %r11092;
$L__BB0_402:
	or.b32  	%r11094, %r16110, %r16111;
	or.b32  	%r11095, %r16109, %r11094;
	or.b32  	%r11096, %r16108, %r11095;
	or.b32  	%r11097, %r16107, %r11096;
	or.b32  	%r11098, %r16106, %r11097;
	or.b32  	%r11099, %r16105, %r11098;
	or.b32  	%r11100, %r16145, %r11099;
	setp.eq.s32 	%p448, %r11100, 0;
	mov.u32 	%r16228, %r16227;
	mov.u32 	%r16229, %r16227;
	mov.u32 	%r16230, %r16227;
	mov.u32 	%r16231, %r16227;
	mov.u32 	%r16232, %r16227;
	mov.u32 	%r16233, %r16227;
	mov.u32 	%r16234, %r16227;
	mov.pred 	%p3743, %p413;
	mov.u16 	%rs71, %rs11;
	@%p448 bra 	$L__BB0_467;
	mov.b32 	%r16160, 1;
	mov.b32 	%r16153, 0;
	cvt.u64.u32 	%rd7197, %r5;
	cvt.u64.u32 	%rd7202, %r6;
	cvt.u64.u32 	%rd7207, %r7;
	cvt.u64.u32 	%rd7212, %r8;
	cvt.u64.u32 	%rd7217, %r9;
	cvt.u64.u32 	%rd7222, %r10;
	mov.u32 	%r16169, %r11;
	mov.u32 	%r16170, %r10;
	mov.u32 	%r16171, %r9;
	mov.u32 	%r16172, %r8;
	mov.u32 	%r16173, %r7;
	mov.u32 	%r16174, %r6;
	mov.u32 	%r16175, %r5;
	mov.u32 	%r16176, %r4;
	mov.u32 	%r16154, %r16153;
	mov.u32 	%r16155, %r16153;
	mov.u32 	%r16156, %r16153;
	mov.u32 	%r16157, %r16153;
	mov.u32 	%r16158, %r16153;
	mov.u32 	%r16159, %r16153;
	mov.u32 	%r16177, %r16153;
	mov.u32 	%r16178, %r16153;
	mov.u32 	%r16179, %r16153;
	mov.u32 	%r16180, %r16153;
	mov.u32 	%r16181, %r16153;
	mov.u32 	%r16182, %r16153;
	mov.u32 	%r16183, %r16153;
	mov.u32 	%r16184, %r16153;
	mov.u32 	%r16144, %r16153;
$L__BB0_404:
	or.b32  	%r11103, %r16145, %r16105;
	or.b32  	%r11104, %r11103, %r16106;
	or.b32  	%r11105, %r11104, %r16107;
	or.b32  	%r11106, %r11105, %r16108;
	or.b32  	%r11107, %r11106, %r16109;
	or.b32  	%r11108, %r11107, %r16110;
	setp.eq.s32 	%p450, %r11108, 0;
	setp.eq.s32 	%p451, %r16111, 1;
	and.pred  	%p452, %p450, %p451;
	mov.b16 	%rs71, 1;
	mov.pred 	%p3743, 0;
	mov.u32 	%r16227, %r16153;
	mov.u32 	%r16228, %r16154;
	mov.u32 	%r16229, %r16155;
	mov.u32 	%r16230, %r16156;
	mov.u32 	%r16231, %r16157;
	mov.u32 	%r16232, %r16158;
	mov.u32 	%r16233, %r16159;
	mov.u32 	%r16234, %r16160;
	@%p452 bra 	$L__BB0_467;
	or.b32  	%r11109, %r16169, %r16170;
	or.b32  	%r11110, %r11109, %r16171;
	or.b32  	%r11111, %r11110, %r16172;
	or.b32  	%r11112, %r11111, %r16173;
	or.b32  	%r11113, %r11112, %r16174;
	or.b32  	%r11114, %r11113, %r16175;
	setp.eq.s32 	%p454, %r11114, 0;
	setp.eq.s32 	%p455, %r16176, 1;
	and.pred  	%p456, %p454, %p455;
	mov.u32 	%r16227, %r16177;
	mov.u32 	%r16228, %r16178;
	mov.u32 	%r16229, %r16179;
	mov.u32 	%r16230, %r16180;
	mov.u32 	%r16231, %r16181;
	mov.u32 	%r16232, %r16182;
	mov.u32 	%r16233, %r16183;
	mov.u32 	%r16234, %r16184;
	@%p456 bra 	$L__BB0_467;
	or.b32  	%r11116, %r16110, %r16111;
	or.b32  	%r11117, %r16109, %r11116;
	or.b32  	%r11118, %r16108, %r11117;
	or.b32  	%r11119, %r16107, %r11118;
	or.b32  	%r11120, %r16106, %r11119;
	or.b32  	%r11121, %r16105, %r11120;
	or.b32  	%r11122, %r16145, %r11121;
	setp.eq.s32 	%p458, %r11122, 0;
	mov.b32 	%r16227, 0;
	mov.u32 	%r16228, %r16227;
	mov.u32 	%r16229, %r16227;
	mov.u32 	%r16230, %r16227;
	mov.u32 	%r16231, %r16227;
	mov.u32 	%r16232, %r16227;
	mov.u32 	%r16233, %r16227;
	mov.u32 	%r16234, %r16227;
	mov.pred 	%p3743, %p413;
	mov.u16 	%rs71, %rs11;
	@%p458 bra 	$L__BB0_467;
	or.b32  	%r11124, %r16175, %r16176;
	or.b32  	%r11125, %r16174, %r11124;
	or.b32  	%r11126, %r16173, %r11125;
	or.b32  	%r11127, %r16172, %r11126;
	or.b32  	%r11128, %r16171, %r11127;
	or.b32  	%r11129, %r16170, %r11128;
	or.b32  	%r11130, %r16169, %r11129;
	setp.eq.s32 	%p460, %r11130, 0;
	mov.pred 	%p3743, %p413;
	mov.u16 	%rs71, %rs11;
	@%p460 bra 	$L__BB0_467;
	and.b32  	%r11131, %r16111, 1;
	setp.eq.b32 	%p461, %r11131, 1;
	@%p461 bra 	$L__BB0_409;
	bra.uni 	$L__BB0_412;
$L__BB0_409:
	and.b32  	%r11143, %r16176, 1;
	setp.eq.b32 	%p466, %r11143, 1;
	@%p466 bra 	$L__BB0_418;
$L__BB0_410:
	shr.u32 	%r1410, %r16169, 1;
	shf.l.wrap.b32 	%r1411, %r16170, %r16169, 31;
	shf.l.wrap.b32 	%r1412, %r16171, %r16170, 31;
	shf.l.wrap.b32 	%r1413, %r16172, %r16171, 31;
	shf.l.wrap.b32 	%r1414, %r16173, %r16172, 31;
	shf.l.wrap.b32 	%r1415, %r16174, %r16173, 31;
	shf.l.wrap.b32 	%r1416, %r16175, %r16174, 31;
	shf.l.wrap.b32 	%r16176, %r16176, %r16175, 31;
	and.b32  	%r11144, %r16184, 1;
	setp.eq.b32 	%p467, %r11144, 1;
	@%p467 bra 	$L__BB0_416;
	shf.l.wrap.b32 	%r1418, %r16178, %r16177, 31;
	shf.l.wrap.b32 	%r1419, %r16179, %r16178, 31;
	shf.l.wrap.b32 	%r1420, %r16180, %r16179, 31;
	shf.l.wrap.b32 	%r1421, %r16181, %r16180, 31;
	shf.l.wrap.b32 	%r1422, %r16182, %r16181, 31;
	shf.l.wrap.b32 	%r1423, %r16183, %r16182, 31;
	shf.l.wrap.b32 	%r16184, %r16184, %r16183, 31;
	mov.u32 	%r16183, %r1423;
	mov.u32 	%r16182, %r1422;
	mov.u32 	%r16181, %r1421;
	mov.u32 	%r16180, %r1420;
	mov.u32 	%r16179, %r1419;
	mov.u32 	%r16178, %r1418;
	bra.uni 	$L__BB0_417;
$L__BB0_412:
	shr.u32 	%r1362, %r16145, 1;
	shf.l.wrap.b32 	%r1363, %r16105, %r16145, 31;
	shf.l.wrap.b32 	%r1364, %r16106, %r16105, 31;
	shf.l.wrap.b32 	%r1365, %r16107, %r16106, 31;
	shf.l.wrap.b32 	%r1366, %r16108, %r16107, 31;
	shf.l.wrap.b32 	%r1367, %r16109, %r16108, 31;
	shf.l.wrap.b32 	%r1368, %r16110, %r16109, 31;
	shf.l.wrap.b32 	%r16111, %r16111, %r16110, 31;
	and.b32  	%r11132, %r16160, 1;
	setp.eq.b32 	%p462, %r11132, 1;
	@%p462 bra 	$L__BB0_414;
	shf.l.wrap.b32 	%r1370, %r16154, %r16153, 31;
	shf.l.wrap.b32 	%r1371, %r16155, %r16154, 31;
	shf.l.wrap.b32 	%r1372, %r16156, %r16155, 31;
	shf.l.wrap.b32 	%r1373, %r16157, %r16156, 31;
	shf.l.wrap.b32 	%r1374, %r16158, %r16157, 31;
	shf.l.wrap.b32 	%r1375, %r16159, %r16158, 31;
	shf.l.wrap.b32 	%r16160, %r16160, %r16159, 31;
	mov.u32 	%r16159, %r1375;
	mov.u32 	%r16158, %r1374;
	mov.u32 	%r16157, %r1373;
	mov.u32 	%r16156, %r1372;
	mov.u32 	%r16155, %r1371;
	mov.u32 	%r16154, %r1370;
	bra.uni 	$L__BB0_415;
$L__BB0_414:
	add.s32 	%r11133, %r16160, %r4;
	setp.lt.u32 	%p463, %r11133, %r16160;
	selp.u64 	%rd7194, 1, 0, %p463;
	cvt.u64.u32 	%rd7195, %r16159;
	add.s64 	%rd7196, %rd7194, %rd7195;
	add.s64 	%rd7198, %rd7196, %rd7197;
	cvt.u32.u64 	%r11134, %rd7198;
	shr.u64 	%rd7199, %rd7198, 32;
	cvt.u64.u32 	%rd7200, %r16158;
	add.s64 	%rd7201, %rd7199, %rd7200;
	add.s64 	%rd7203, %rd7201, %rd7202;
	cvt.u32.u64 	%r11135, %rd7203;
	shr.u64 	%rd7204, %rd7203, 32;
	cvt.u64.u32 	%rd7205, %r16157;
	add.s64 	%rd7206, %rd7204, %rd7205;
	add.s64 	%rd7208, %rd7206, %rd7207;
	cvt.u32.u64 	%r11136, %rd7208;
	shr.u64 	%rd7209, %rd7208, 32;
	cvt.u64.u32 	%rd7210, %r16156;
	add.s64 	%rd7211, %rd7209, %rd7210;
	add.s64 	%rd7213, %rd7211, %rd7212;
	cvt.u32.u64 	%r11137, %rd7213;
	shr.u64 	%rd7214, %rd7213, 32;
	cvt.u64.u32 	%rd7215, %r16155;
	add.s64 	%rd7216, %rd7214, %rd7215;
	add.s64 	%rd7218, %rd7216, %rd7217;
	cvt.u32.u64 	%r11138, %rd7218;
	shr.u64 	%rd7219, %rd7218, 32;
	cvt.u64.u32 	%rd7220, %r16154;
	add.s64 	%rd7221, %rd7219, %rd7220;
	add.s64 	%rd7223, %rd7221, %rd7222;
	cvt.u32.u64 	%r11139, %rd7223;
	{ .reg .b32 tmp; mov.b64 {tmp, %r11140}, %rd7223; }
	add.s32 	%r11141, %r16153, %r11140;
	add.s32 	%r16153, %r11141, %r11;
	shf.l.wrap.b32 	%r16154, %r11139, %r16153, 31;
	shf.l.wrap.b32 	%r16155, %r11138, %r11139, 31;
	shf.l.wrap.b32 	%r16156, %r11137, %r11138, 31;
	shf.l.wrap.b32 	%r16157, %r11136, %r11137, 31;
	shf.l.wrap.b32 	%r16158, %r11135, %r11136, 31;
	shf.l.wrap.b32 	%r16159, %r11134, %r11135, 31;
	shf.l.wrap.b32 	%r16160, %r11133, %r11134, 31;
$L__BB0_415:
	shr.u32 	%r16153, %r16153, 1;
	and.b32  	%r11142, %r16111, 1;
	setp.eq.b32 	%p464, %r11142, 1;
	not.pred 	%p465, %p464;
	mov.u32 	%r16145, %r1362;
	mov.u32 	%r16105, %r1363;
	mov.u32 	%r16106, %r1364;
	mov.u32 	%r16107, %r1365;
	mov.u32 	%r16108, %r1366;
	mov.u32 	%r16109, %r1367;
	mov.u32 	%r16110, %r1368;
	@%p465 bra 	$L__BB0_412;
	bra.uni 	$L__BB0_409;
$L__BB0_416:
	add.s32 	%r11145, %r16184, %r4;
	setp.lt.u32 	%p468, %r11145, %r16184;
	selp.u64 	%rd7224, 1, 0, %p468;
	cvt.u64.u32 	%rd7225, %r16183;
	add.s64 	%rd7226, %rd7224, %rd7225;
	cvt.u64.u32 	%rd7227, %r5;
	add.s64 	%rd7228, %rd7226, %rd7227;
	cvt.u32.u64 	%r11146, %rd7228;
	shr.u64 	%rd7229, %rd7228, 32;
	cvt.u64.u32 	%rd7230, %r16182;
	add.s64 	%rd7231, %rd7229, %rd7230;
	cvt.u64.u32 	%rd7232, %r6;
	add.s64 	%rd7233, %rd7231, %rd7232;
	cvt.u32.u64 	%r11147, %rd7233;
	shr.u64 	%rd7234, %rd7233, 32;
	cvt.u64.u32 	%rd7235, %r16181;
	add.s64 	%rd7236, %rd7234, %rd7235;
	cvt.u64.u32 	%rd7237, %r7;
	add.s64 	%rd7238, %rd7236, %rd7237;
	cvt.u32.u64 	%r11148, %rd7238;
	shr.u64 	%rd7239, %rd7238, 32;
	cvt.u64.u32 	%rd7240, %r16180;
	add.s64 	%rd7241, %rd7239, %rd7240;
	cvt.u64.u32 	%rd7242, %r8;
	add.s64 	%rd7243, %rd7241, %rd7242;
	cvt.u32.u64 	%r11149, %rd7243;
	shr.u64 	%rd7244, %rd7243, 32;
	cvt.u64.u32 	%rd7245, %r16179;
	add.s64 	%rd7246, %rd7244, %rd7245;
	cvt.u64.u32 	%rd7247, %r9;
	add.s64 	%rd7248, %rd7246, %rd7247;
	cvt.u32.u64 	%r11150, %rd7248;
	shr.u64 	%rd7249, %rd7248, 32;
	cvt.u64.u32 	%rd7250, %r16178;
	add.s64 	%rd7251, %rd7249, %rd7250;
	cvt.u64.u32 	%rd7252, %r10;
	add.s64 	%rd7253, %rd7251, %rd7252;
	cvt.u32.u64 	%r11151, %rd7253;
	{ .reg .b32 tmp; mov.b64 {tmp, %r11152}, %rd7253; }
	add.s32 	%r11153, %r16177, %r11152;
	add.s32 	%r16177, %r11153, %r11;
	shf.l.wrap.b32 	%r16178, %r11151, %r16177, 31;
	shf.l.wrap.b32 	%r16179, %r11150, %r11151, 31;
	shf.l.wrap.b32 	%r16180, %r11149, %r11150, 31;
	shf.l.wrap.b32 	%r16181, %r11148, %r11149, 31;
	shf.l.wrap.b32 	%r16182, %r11147, %r11148, 31;
	shf.l.wrap.b32 	%r16183, %r11146, %r11147, 31;
	shf.l.wrap.b32 	%r16184, %r11145, %r11146, 31;
$L__BB0_417:
	shr.u32 	%r16177, %r16177, 1;
	and.b32  	%r11154, %r16176, 1;
	setp.eq.b32 	%p469, %r11154, 1;
	not.pred 	%p470, %p469;
	mov.u32 	%r16169, %r1410;
	mov.u32 	%r16170, %r1411;
	mov.u32 	%r16171, %r1412;
	mov.u32 	%r16172, %r1413;
	mov.u32 	%r16173, %r1414;
	mov.u32 	%r16174, %r1415;
	mov.u32 	%r16175, %r1416;
	@%p470 bra 	$L__BB0_410;
$L__BB0_418:
	setp.lt.u32 	%p471, %r16145, %r16169;
	@%p471 bra 	$L__BB0_449;
	setp.gt.u32 	%p472, %r16145, %r16169;
	@%p472 bra 	$L__BB0_432;
	setp.lt.u32 	%p473, %r16105, %r16170;
	@%p473 bra 	$L__BB0_449;
	setp.gt.u32 	%p474, %r16105, %r16170;
	@%p474 bra 	$L__BB0_432;
	setp.lt.u32 	%p475, %r16106, %r16171;
	@%p475 bra 	$L__BB0_449;
	setp.gt.u32 	%p476, %r16106, %r16171;
	@%p476 bra 	$L__BB0_432;
	setp.lt.u32 	%p477, %r16107, %r16172;
	@%p477 bra 	$L__BB0_449;
	setp.gt.u32 	%p478, %r16107, %r16172;
	@%p478 bra 	$L__BB0_432;
	setp.lt.u32 	%p479, %r16108, %r16173;
	@%p479 bra 	$L__BB0_449;
	setp.gt.u32 	%p480, %r16108, %r16173;
	@%p480 bra 	$L__BB0_432;
	setp.lt.u32 	%p481, %r16109, %r16174;
	@%p481 bra 	$L__BB0_449;
	setp.gt.u32 	%p482, %r16109, %r16174;
	@%p482 bra 	$L__BB0_432;
	setp.lt.u32 	%p483, %r16110, %r16175;
	@%p483 bra 	$L__BB0_449;
	setp.le.u32 	%p484, %r16110, %r16175;
	setp.lt.u32 	%p485, %r16111, %r16176;
	and.pred  	%p486, %p484, %p485;
	@%p486 bra 	$L__BB0_449;
$L__BB0_432:
	setp.lt.u32 	%p487, %r16153, %r16177;
	@%p487 bra 	$L__BB0_447;
	setp.gt.u32 	%p488, %r16153, %r16177;
	@%p488 bra 	$L__BB0_446;
	setp.lt.u32 	%p489, %r16154, %r16178;
	@%p489 bra 	$L__BB0_447;
	setp.gt.u32 	%p490, %r16154, %r16178;
	@%p490 bra 	$L__BB0_446;
	setp.lt.u32 	%p491, %r16155, %r16179;
	@%p491 bra 	$L__BB0_447;
	setp.gt.u32 	%p492, %r16155, %r16179;
	@%p492 bra 	$L__BB0_446;
	setp.lt.u32 	%p493, %r16156, %r16180;
	@%p493 bra 	$L__BB0_447;
	setp.gt.u32 	%p494, %r16156, %r16180;
	@%p494 bra 	$L__BB0_446;
	setp.lt.u32 	%p495, %r16157, %r16181;
	@%p495 bra 	$L__BB0_447;
	setp.gt.u32 	%p496, %r16157, %r16181;
	@%p496 bra 	$L__BB0_446;
	setp.lt.u32 	%p497, %r16158, %r16182;
	@%p497 bra 	$L__BB0_447;
	setp.gt.u32 	%p498, %r16158, %r16182;
	@%p498 bra 	$L__BB0_446;
	setp.lt.u32 	%p499, %r16159, %r16183;
	@%p499 bra 	$L__BB0_447;
	setp.le.u32 	%p500, %r16159, %r16183;
	setp.lt.u32 	%p501, %r16160, %r16184;
	and.pred  	%p502, %p500, %p501;
	@%p502 bra 	$L__BB0_447;
$L__BB0_446:
	cvt.u64.u32 	%rd7254, %r16160;
	cvt.u64.u32 	%rd7255, %r16184;
	sub.s64 	%rd35689, %rd7254, %rd7255;
	shr.u64 	%rd7256, %rd35689, 32;
	and.b64  	%rd7257, %rd7256, 1;
	cvt.u64.u32 	%rd7258, %r16159;
	cvt.u64.u32 	%rd7259, %r16183;
	add.s64 	%rd7260, %rd7257, %rd7259;
	sub.s64 	%rd35688, %rd7258, %rd7260;
	shr.u64 	%rd7261, %rd35688, 32;
	and.b64  	%rd7262, %rd7261, 1;
	cvt.u64.u32 	%rd7263, %r16158;
	cvt.u64.u32 	%rd7264, %r16182;
	add.s64 	%rd7265, %rd7262, %rd7264;
	sub.s64 	%rd35687, %rd7263, %rd7265;
	shr.u64 	%rd7266, %rd35687, 32;
	and.b64  	%rd7267, %rd7266, 1;
	cvt.u64.u32 	%rd7268, %r16157;
	cvt.u64.u32 	%rd7269, %r16181;
	add.s64 	%rd7270, %rd7267, %rd7269;
	sub.s64 	%rd35686, %rd7268, %rd7270;
	shr.u64 	%rd7271, %rd35686, 32;
	and.b64  	%rd7272, %rd7271, 1;
	cvt.u64.u32 	%rd7273, %r16156;
	cvt.u64.u32 	%rd7274, %r16180;
	add.s64 	%rd7275, %rd7272, %rd7274;
	sub.s64 	%rd35685, %rd7273, %rd7275;
	shr.u64 	%rd7276, %rd35685, 32;
	and.b64  	%rd7277, %rd7276, 1;
	cvt.u64.u32 	%rd7278, %r16155;
	cvt.u64.u32 	%rd7279, %r16179;
	add.s64 	%rd7280, %rd7277, %rd7279;
	sub.s64 	%rd35684, %rd7278, %rd7280;
	shr.u64 	%rd7281, %rd35684, 32;
	and.b64  	%rd7282, %rd7281, 1;
	cvt.u64.u32 	%rd7283, %r16154;
	cvt.u64.u32 	%rd7284, %r16178;
	add.s64 	%rd7285, %rd7282, %rd7284;
	sub.s64 	%rd35683, %rd7283, %rd7285;
	{ .reg .b32 tmp; mov.b64 {tmp, %r11155}, %rd35683; }
	and.b32  	%r11156, %r11155, 1;
	add.s32 	%r11157, %r11156, %r16177;
	sub.s32 	%r16153, %r16153, %r11157;
	bra.uni 	$L__BB0_448;
$L__BB0_447:
	cvt.u64.u32 	%rd7286, %r16184;
	cvt.u64.u32 	%rd7287, %r16160;
	sub.s64 	%rd7288, %rd7286, %rd7287;
	shr.u64 	%rd7289, %rd7288, 32;
	and.b64  	%rd7290, %rd7289, 1;
	cvt.u64.u32 	%rd7291, %r16183;
	cvt.u64.u32 	%rd7292, %r16159;
	add.s64 	%rd7293, %rd7290, %rd7292;
	sub.s64 	%rd7294, %rd7291, %rd7293;
	shr.u64 	%rd7295, %rd7294, 32;
	and.b64  	%rd7296, %rd7295, 1;
	cvt.u64.u32 	%rd7297, %r16182;
	cvt.u64.u32 	%rd7298, %r16158;
	add.s64 	%rd7299, %rd7296, %rd7298;
	sub.s64 	%rd7300, %rd7297, %rd7299;
	shr.u64 	%rd7301, %rd7300, 32;
	and.b64  	%rd7302, %rd7301, 1;
	cvt.u64.u32 	%rd7303, %r16181;
	cvt.u64.u32 	%rd7304, %r16157;
	add.s64 	%rd7305, %rd7302, %rd7304;
	sub.s64 	%rd7306, %rd7303, %rd7305;
	shr.u64 	%rd7307, %rd7306, 32;
	and.b64  	%rd7308, %rd7307, 1;
	cvt.u64.u32 	%rd7309, %r16180;
	cvt.u64.u32 	%rd7310, %r16156;
	add.s64 	%rd7311, %rd7308, %rd7310;
	sub.s64 	%rd7312, %rd7309, %rd7311;
	shr.u64 	%rd7313, %rd7312, 32;
	and.b64  	%rd7314, %rd7313, 1;
	cvt.u64.u32 	%rd7315, %r16179;
	cvt.u64.u32 	%rd7316, %r16155;
	add.s64 	%rd7317, %rd7314, %rd7316;
	sub.s64 	%rd7318, %rd7315, %rd7317;
	shr.u64 	%rd7319, %rd7318, 32;
	and.b64  	%rd7320, %rd7319, 1;
	cvt.u64.u32 	%rd7321, %r16178;
	cvt.u64.u32 	%rd7322, %r16154;
	add.s64 	%rd7323, %rd7320, %rd7322;
	sub.s64 	%rd7324, %rd7321, %rd7323;
	{ .reg .b32 tmp; mov.b64 {tmp, %r11158}, %rd7324; }
	and.b32  	%r11159, %r11158, 1;
	add.s32 	%r11160, %r11159, %r16153;
	sub.s32 	%r11161, %r11160, %r16177;
	and.b64  	%rd7325, %rd7288, 4294967295;
	cvt.u64.u32 	%rd7326, %r4;
	sub.s64 	%rd35689, %rd7326, %rd7325;
	shr.u64 	%rd7327, %rd35689, 32;
	and.b64  	%rd7328, %rd7327, 1;
	and.b64  	%rd7329, %rd7294, 4294967295;
	add.s64 	%rd7330, %rd7328, %rd7329;
	cvt.u64.u32 	%rd7331, %r5;
	sub.s64 	%rd35688, %rd7331, %rd7330;
	shr.u64 	%rd7332, %rd35688, 32;
	and.b64  	%rd7333, %rd7332, 1;
	and.b64  	%rd7334, %rd7300, 4294967295;
	add.s64 	%rd7335, %rd7333, %rd7334;
	cvt.u64.u32 	%rd7336, %r6;
	sub.s64 	%rd35687, %rd7336, %rd7335;
	shr.u64 	%rd7337, %rd35687, 32;
	and.b64  	%rd7338, %rd7337, 1;
	and.b64  	%rd7339, %rd7306, 4294967295;
	add.s64 	%rd7340, %rd7338, %rd7339;
	cvt.u64.u32 	%rd7341, %r7;
	sub.s64 	%rd35686, %rd7341, %rd7340;
	shr.u64 	%rd7342, %rd35686, 32;
	and.b64  	%rd7343, %rd7342, 1;
	and.b64  	%rd7344, %rd7312, 4294967295;
	add.s64 	%rd7345, %rd7343, %rd7344;
	cvt.u64.u32 	%rd7346, %r8;
	sub.s64 	%rd35685, %rd7346, %rd7345;
	shr.u64 	%rd7347, %rd35685, 32;
	and.b64  	%rd7348, %rd7347, 1;
	and.b64  	%rd7349, %rd7318, 4294967295;
	add.s64 	%rd7350, %rd7348, %rd7349;
	cvt.u64.u32 	%rd7351, %r9;
	sub.s64 	%rd35684, %rd7351, %rd7350;
	shr.u64 	%rd7352, %rd35684, 32;
	and.b64  	%rd7353, %rd7352, 1;
	and.b64  	%rd7354, %rd7324, 4294967295;
	add.s64 	%rd7355, %rd7353, %rd7354;
	cvt.u64.u32 	%rd7356, %r10;
	sub.s64 	%rd35683, %rd7356, %rd7355;
	{ .reg .b32 tmp; mov.b64 {tmp, %r11162}, %rd35683; }
	add.s32 	%r11163, %r11161, %r11162;
	add.s32 	%r16153, %r11163, %r11;
$L__BB0_448:
	cvt.u64.u32 	%rd7357, %r16176;
	cvt.u64.u32 	%rd7358, %r16111;
	sub.s64 	%rd7359, %rd7358, %rd7357;
	cvt.u64.u32 	%rd7360, %r16175;
	shr.u64 	%rd7361, %rd7359, 32;
	and.b64  	%rd7362, %rd7361, 1;
	add.s64 	%rd7363, %rd7362, %rd7360;
	cvt.u64.u32 	%rd7364, %r16110;
	sub.s64 	%rd7365, %rd7364, %rd7363;
	cvt.u64.u32 	%rd7366, %r16174;
	shr.u64 	%rd7367, %rd7365, 32;
	and.b64  	%rd7368, %rd7367, 1;
	add.s64 	%rd7369, %rd7368, %rd7366;
	cvt.u64.u32 	%rd7370, %r16109;
	sub.s64 	%rd7371, %rd7370, %rd7369;
	cvt.u64.u32 	%rd7372, %r16173;
	shr.u64 	%rd7373, %rd7371, 32;
	and.b64  	%rd7374, %rd7373, 1;
	add.s64 	%rd7375, %rd7374, %rd7372;
	cvt.u64.u32 	%rd7376, %r16108;
	sub.s64 	%rd7377, %rd7376, %rd7375;
	cvt.u64.u32 	%rd7378, %r16172;
	shr.u64 	%rd7379, %rd7377, 32;
	and.b64  	%rd7380, %rd7379, 1;
	add.s64 	%rd7381, %rd7380, %rd7378;
	cvt.u64.u32 	%rd7382, %r16107;
	sub.s64 	%rd7383, %rd7382, %rd7381;
	cvt.u64.u32 	%rd7384, %r16171;
	shr.u64 	%rd7385, %rd7383, 32;
	and.b64  	%rd7386, %rd7385, 1;
	add.s64 	%rd7387, %rd7386, %rd7384;
	cvt.u64.u32 	%rd7388, %r16106;
	sub.s64 	%rd7389, %rd7388, %rd7387;
	cvt.u64.u32 	%rd7390, %r16170;
	shr.u64 	%rd7391, %rd7389, 32;
	and.b64  	%rd7392, %rd7391, 1;
	add.s64 	%rd7393, %rd7392, %rd7390;
	cvt.u64.u32 	%rd7394, %r16105;
	sub.s64 	%rd7395, %rd7394, %rd7393;
	cvt.u32.u64 	%r16160, %rd35689;
	cvt.u32.u64 	%r16159, %rd35688;
	cvt.u32.u64 	%r16158, %rd35687;
	cvt.u32.u64 	%r16157, %rd35686;
	cvt.u32.u64 	%r16156, %rd35685;
	cvt.u32.u64 	%r16155, %rd35684;
	cvt.u32.u64 	%r16154, %rd35683;
	{ .reg .b32 tmp; mov.b64 {tmp, %r11164}, %rd7395; }
	and.b32  	%r11165, %r11164, 1;
	add.s32 	%r11166, %r11165, %r16169;
	sub.s32 	%r16145, %r16145, %r11166;
	cvt.u32.u64 	%r16105, %rd7395;
	cvt.u32.u64 	%r16106, %rd7389;
	cvt.u32.u64 	%r16107, %rd7383;
	cvt.u32.u64 	%r16108, %rd7377;
	cvt.u32.u64 	%r16109, %rd7371;
	cvt.u32.u64 	%r16110, %rd7365;
	cvt.u32.u64 	%r16111, %rd7359;
	bra.uni 	$L__BB0_466;
$L__BB0_449:
	setp.lt.u32 	%p503, %r16177, %r16153;
	@%p503 bra 	$L__BB0_464;
	setp.gt.u32 	%p504, %r16177, %r16153;
	@%p504 bra 	$L__BB0_463;
	setp.lt.u32 	%p505, %r16178, %r16154;
	@%p505 bra 	$L__BB0_464;
	setp.gt.u32 	%p506, %r16178, %r16154;
	@%p506 bra 	$L__BB0_463;
	setp.lt.u32 	%p507, %r16179, %r16155;
	@%p507 bra 	$L__BB0_464;
	setp.gt.u32 	%p508, %r16179, %r16155;
	@%p508 bra 	$L__BB0_463;
	setp.lt.u32 	%p509, %r16180, %r16156;
	@%p509 bra 	$L__BB0_464;
	setp.gt.u32 	%p510, %r16180, %r16156;
	@%p510 bra 	$L__BB0_463;
	setp.lt.u32 	%p511, %r16181, %r16157;
	@%p511 bra 	$L__BB0_464;
	setp.gt.u32 	%p512, %r16181, %r16157;
	@%p512 bra 	$L__BB0_463;
	setp.lt.u32 	%p513, %r16182, %r16158;
	@%p513 bra 	$L__BB0_464;
	setp.gt.u32 	%p514, %r16182, %r16158;
	@%p514 bra 	$L__BB0_463;
	setp.lt.u32 	%p515, %r16183, %r16159;
	@%p515 bra 	$L__BB0_464;
	setp.le.u32 	%p516, %r16183, %r16159;
	setp.lt.u32 	%p517, %r16184, %r16160;
	and.pred  	%p518, %p516, %p517;
	@%p518 bra 	$L__BB0_464;
$L__BB0_463:
	cvt.u64.u32 	%rd7396, %r16184;
	cvt.u64.u32 	%rd7397, %r16160;
	sub.s64 	%rd35696, %rd7396, %rd7397;
	shr.u64 	%rd7398, %rd35696, 32;
	and.b64  	%rd7399, %rd7398, 1;
	cvt.u64.u32 	%rd7400, %r16183;
	cvt.u64.u32 	%rd7401, %r16159;
	add.s64 	%rd7402, %rd7399, %rd7401;
	sub.s64 	%rd35695, %rd7400, %rd7402;
	shr.u64 	%rd7403, %rd35695, 32;
	and.b64  	%rd7404, %rd7403, 1;
	cvt.u64.u32 	%rd7405, %r16182;
	cvt.u64.u32 	%rd7406, %r16158;
	add.s64 	%rd7407, %rd7404, %rd7406;
	sub.s64 	%rd35694, %rd7405, %rd7407;
	shr.u64 	%rd7408, %rd35694, 32;
	and.b64  	%rd7409, %rd7408, 1;
	cvt.u64.u32 	%rd7410, %r16181;
	cvt.u64.u32 	%rd7411, %r16157;
	add.s64 	%rd7412, %rd7409, %rd7411;
	sub.s64 	%rd35693, %rd7410, %rd7412;
	shr.u64 	%rd7413, %rd35693, 32;
	and.b64  	%rd7414, %rd7413, 1;
	cvt.u64.u32 	%rd7415, %r16180;
	cvt.u64.u32 	%rd7416, %r16156;
	add.s64 	%rd7417, %rd7414, %rd7416;
	sub.s64 	%rd35692, %rd7415, %rd7417;
	shr.u64 	%rd7418, %rd35692, 32;
	and.b64  	%rd7419, %rd7418, 1;
	cvt.u64.u32 	%rd7420, %r16179;
	cvt.u64.u32 	%rd7421, %r16155;
	add.s64 	%rd7422, %rd7419, %rd7421;
	sub.s64 	%rd35691, %rd7420, %rd7422;
	shr.u64 	%rd7423, %rd35691, 32;
	and.b64  	%rd7424, %rd7423, 1;
	cvt.u64.u32 	%rd7425, %r16178;
	cvt.u64.u32 	%rd7426, %r16154;
	add.s64 	%rd7427, %rd7424, %rd7426;
	sub.s64 	%rd35690, %rd7425, %rd7427;
	{ .reg .b32 tmp; mov.b64 {tmp, %r11167}, %rd35690; }
	and.b32  	%r11168, %r11167, 1;
	add.s32 	%r11169, %r11168, %r16153;
	sub.s32 	%r16177, %r16177, %r11169;
	bra.uni 	$L__BB0_465;
$L__BB0_464:
	cvt.u64.u32 	%rd7428, %r16160;
	cvt.u64.u32 	%rd7429, %r16184;
	sub.s64 	%rd7430, %rd7428, %rd7429;
	shr.u64 	%rd7431, %rd7430, 32;
	and.b64  	%rd7432, %rd7431, 1;
	cvt.u64.u32 	%rd7433, %r16159;
	cvt.u64.u32 	%rd7434, %r16183;
	add.s64 	%rd7435, %rd7432, %rd7434;
	sub.s64 	%rd7436, %rd7433, %rd7435;
	shr.u64 	%rd7437, %rd7436, 32;
	and.b64  	%rd7438, %rd7437, 1;
	cvt.u64.u32 	%rd7439, %r16158;
	cvt.u64.u32 	%rd7440, %r16182;
	add.s64 	%rd7441, %rd7438, %rd7440;
	sub.s64 	%rd7442, %rd7439, %rd7441;
	shr.u64 	%rd7443, %rd7442, 32;
	and.b64  	%rd7444, %rd7443, 1;
	cvt.u64.u32 	%rd7445, %r16157;
	cvt.u64.u32 	%rd7446, %r16181;
	add.s64 	%rd7447, %rd7444, %rd7446;
	sub.s64 	%rd7448, %rd7445, %rd7447;
	shr.u64 	%rd7449, %rd7448, 32;
	and.b64  	%rd7450, %rd7449, 1;
	cvt.u64.u32 	%rd7451, %r16156;
	cvt.u64.u32 	%rd7452, %r16180;
	add.s64 	%rd7453, %rd7450, %rd7452;
	sub.s64 	%rd7454, %rd7451, %rd7453;
	shr.u64 	%rd7455, %rd7454, 32;
	and.b64  	%rd7456, %rd7455, 1;
	cvt.u64.u32 	%rd7457, %r16155;
	cvt.u64.u32 	%rd7458, %r16179;
	add.s64 	%rd7459, %rd7456, %rd7458;
	sub.s64 	%rd7460, %rd7457, %rd7459;
	shr.u64 	%rd7461, %rd7460, 32;
	and.b64  	%rd7462, %rd7461, 1;
	cvt.u64.u32 	%rd7463, %r16154;
	cvt.u64.u32 	%rd7464, %r16178;
	add.s64 	%rd7465, %rd7462, %rd7464;
	sub.s64 	%rd7466, %rd7463, %rd7465;
	{ .reg .b32 tmp; mov.b64 {tmp, %r11170}, %rd7466; }
	and.b32  	%r11171, %r11170, 1;
	add.s32 	%r11172, %r11171, %r16177;
	sub.s32 	%r11173, %r11172, %r16153;
	and.b64  	%rd7467, %rd7430, 4294967295;
	cvt.u64.u32 	%rd7468, %r4;
	sub.s64 	%rd35696, %rd7468, %rd7467;
	shr.u64 	%rd7469, %rd35696, 32;
	and.b64  	%rd7470, %rd7469, 1;
	and.b64  	%rd7471, %rd7436, 4294967295;
	add.s64 	%rd7472, %rd7470, %rd7471;
	cvt.u64.u32 	%rd7473, %r5;
	sub.s64 	%rd35695, %rd7473, %rd7472;
	shr.u64 	%rd7474, %rd35695, 32;
	and.b64  	%rd7475, %rd7474, 1;
	and.b64  	%rd7476, %rd7442, 4294967295;
	add.s64 	%rd7477, %rd7475, %rd7476;
	cvt.u64.u32 	%rd7478, %r6;
	sub.s64 	%rd35694, %rd7478, %rd7477;
	shr.u64 	%rd7479, %rd35694, 32;
	and.b64  	%rd7480, %rd7479, 1;
	and.b64  	%rd7481, %rd7448, 4294967295;
	add.s64 	%rd7482, %rd7480, %rd7481;
	cvt.u64.u32 	%rd7483, %r7;
	sub.s64 	%rd35693, %rd7483, %rd7482;
	shr.u64 	%rd7484, %rd35693, 32;
	and.b64  	%rd7485, %rd7484, 1;
	and.b64  	%rd7486, %rd7454, 4294967295;
	add.s64 	%rd7487, %rd7485, %rd7486;
	cvt.u64.u32 	%rd7488, %r8;
	sub.s64 	%rd35692, %rd7488, %rd7487;
	shr.u64 	%rd7489, %rd35692, 32;
	and.b64  	%rd7490, %rd7489, 1;
	and.b64  	%rd7491, %rd7460, 4294967295;
	add.s64 	%rd7492, %rd7490, %rd7491;
	cvt.u64.u32 	%rd7493, %r9;
	sub.s64 	%rd35691, %rd7493, %rd7492;
	shr.u64 	%rd7494, %rd35691, 32;
	and.b64  	%rd7495, %rd7494, 1;
	and.b64  	%rd7496, %rd7466, 4294967295;
	add.s64 	%rd7497, %rd7495, %rd7496;
	cvt.u64.u32 	%rd7498, %r10;
	sub.s64 	%rd35690, %rd7498, %rd7497;
	{ .reg .b32 tmp; mov.b64 {tmp, %r11174}, %rd35690; }
	add.s32 	%r11175, %r11173, %r11174;
	add.s32 	%r16177, %r11175, %r11;
$L__BB0_465:
	cvt.u64.u32 	%rd7499, %r16111;
	cvt.u64.u32 	%rd7500, %r16176;
	sub.s64 	%rd7501, %rd7500, %rd7499;
	cvt.u64.u32 	%rd7502, %r16110;
	shr.u64 	%rd7503, %rd7501, 32;
	and.b64  	%rd7504, %rd7503, 1;
	add.s64 	%rd7505, %rd7504, %rd7502;
	cvt.u64.u32 	%rd7506, %r16175;
	sub.s64 	%rd7507, %rd7506, %rd7505;
	cvt.u64.u32 	%rd7508, %r16109;
	shr.u64 	%rd7509, %rd7507, 32;
	and.b64  	%rd7510, %rd7509, 1;
	add.s64 	%rd7511, %rd7510, %rd7508;
	cvt.u64.u32 	%rd7512, %r16174;
	sub.s64 	%rd7513, %rd7512, %rd7511;
	cvt.u64.u32 	%rd7514, %r16108;
	shr.u64 	%rd7515, %rd7513, 32;
	and.b64  	%rd7516, %rd7515, 1;
	add.s64 	%rd7517, %rd7516, %rd7514;
	cvt.u64.u32 	%rd7518, %r16173;
	sub.s64 	%rd7519, %rd7518, %rd7517;
	cvt.u64.u32 	%rd7520, %r16107;
	shr.u64 	%rd7521, %rd7519, 32;
	and.b64  	%rd7522, %rd7521, 1;
	add.s64 	%rd7523, %rd7522, %rd7520;
	cvt.u64.u32 	%rd7524, %r16172;
	sub.s64 	%rd7525, %rd7524, %rd7523;
	cvt.u64.u32 	%rd7526, %r16106;
	shr.u64 	%rd7527, %rd7525, 32;
	and.b64  	%rd7528, %rd7527, 1;
	add.s64 	%rd7529, %rd7528, %rd7526;
	cvt.u64.u32 	%rd7530, %r16171;
	sub.s64 	%rd7531, %rd7530, %rd7529;
	cvt.u64.u32 	%rd7532, %r16105;
	shr.u64 	%rd7533, %rd7531, 32;
	and.b64  	%rd7534, %rd7533, 1;
	add.s64 	%rd7535, %rd7534, %rd7532;
	cvt.u64.u32 	%rd7536, %r16170;
	sub.s64 	%rd7537, %rd7536, %rd7535;
	cvt.u32.u64 	%r16184, %rd35696;
	cvt.u32.u64 	%r16183, %rd35695;
	cvt.u32.u64 	%r16182, %rd35694;
	cvt.u32.u64 	%r16181, %rd35693;
	cvt.u32.u64 	%r16180, %rd35692;
	cvt.u32.u64 	%r16179, %rd35691;
	cvt.u32.u64 	%r16178, %rd35690;
	{ .reg .b32 tmp; mov.b64 {tmp, %r11176}, %rd7537; }
	and.b32  	%r11177, %r11176, 1;
	add.s32 	%r11178, %r11177, %r16145;
	sub.s32 	%r16169, %r16169, %r11178;
	cvt.u32.u64 	%r16170, %rd7537;
	cvt.u32.u64 	%r16171, %rd7531;
	cvt.u32.u64 	%r16172, %rd7525;
	cvt.u32.u64 	%r16173, %rd7519;
	cvt.u32.u64 	%r16174, %rd7513;
	cvt.u32.u64 	%r16175, %rd7507;
	cvt.u32.u64 	%r16176, %rd7501;
$L__BB0_466:
	add.s32 	%r16144, %r16144, 1;
	setp.ne.s32 	%p520, %r16144, 20000;
	mov.u32 	%r16228, %r16227;
	mov.u32 	%r16229, %r16227;
	mov.u32 	%r16230, %r16227;
	mov.u32 	%r16231, %r16227;
	mov.u32 	%r16232, %r16227;
	mov.u32 	%r16233, %r16227;
	mov.u32 	%r16234, %r16227;
	mov.pred 	%p3743, %p413;
	mov.u16 	%rs71, %rs11;
	@%p520 bra 	$L__BB0_404;
$L__BB0_467:
	st.local.u8 	[%rd23], %rs71;
	st.local.u32 	[%rd23+4], %r16234;
	st.local.u32 	[%rd23+8], %r16233;
	st.local.u32 	[%rd23+12], %r16232;
	st.local.u32 	[%rd23+16], %r16231;
	st.local.u32 	[%rd23+20], %r16230;
	st.local.u32 	[%rd23+24], %r16229;
	st.local.u32 	[%rd23+28], %r16228;
	st.local.u32 	[%rd23+32], %r16227;
	@%p3743 bra 	$L__BB0_285;
	mov.b64 	%rd35705, 0;
	mov.b32 	%r16237, 0;
	mov.u64 	%rd35697, %rd36540;
	mov.u64 	%rd35706, %rd35705;
	mov.u64 	%rd35707, %rd35705;
	mov.u64 	%rd35708, %rd35705;
	mov.u64 	%rd35709, %rd35705;
	mov.u64 	%rd35710, %rd35705;
	mov.u64 	%rd35711, %rd35705;
	mov.u32 	%r16236, %r16237;
$L__BB0_469:
	ld.local.u32 	%r11181, [%rd35697];
	mul.wide.u32 	%rd7539, %r12, %r11181;
	shr.u64 	%rd7540, %rd7539, 32;
	and.b64  	%rd7541, %rd35711, 4294967295;
	and.b64  	%rd7542, %rd7539, 4294967295;
	add.s64 	%rd7543, %rd7542, %rd7541;
	shr.u64 	%rd7544, %rd7543, 32;
	cvt.u32.u64 	%r11182, %rd7543;
	add.s64 	%rd7545, %rd7544, %rd7540;
	mul.wide.u32 	%rd7546, %r13, %r11181;
	shr.u64 	%rd7547, %rd7546, 32;
	and.b64  	%rd7548, %rd35710, 4294967295;
	and.b64  	%rd7549, %rd7546, 4294967295;
	add.s64 	%rd7550, %rd7549, %rd7548;
	shr.u64 	%rd7551, %rd7550, 32;
	and.b64  	%rd7552, %rd7550, 4294967295;
	and.b64  	%rd7553, %rd7545, 4294967295;
	add.s64 	%rd7554, %rd7552, %rd7553;
	shr.u64 	%rd7555, %rd7554, 32;
	add.s64 	%rd7556, %rd7551, %rd7547;
	add.s64 	%rd7557, %rd7556, %rd7555;
	mul.wide.u32 	%rd7558, %r14, %r11181;
	shr.u64 	%rd7559, %rd7558, 32;
	and.b64  	%rd7560, %rd35709, 4294967295;
	and.b64  	%rd7561, %rd7558, 4294967295;
	add.s64 	%rd7562, %rd7561, %rd7560;
	shr.u64 	%rd7563, %rd7562, 32;
	and.b64  	%rd7564, %rd7562, 4294967295;
	and.b64  	%rd7565, %rd7557, 4294967295;
	add.s64 	%rd7566, %rd7564, %rd7565;
	shr.u64 	%rd7567, %rd7566, 32;
	add.s64 	%rd7568, %rd7563, %rd7559;
	add.s64 	%rd7569, %rd7568, %rd7567;
	mul.wide.u32 	%rd7570, %r15, %r11181;
	shr.u64 	%rd7571, %rd7570, 32;
	and.b64  	%rd7572, %rd35708, 4294967295;
	and.b64  	%rd7573, %rd7570, 4294967295;
	add.s64 	%rd7574, %rd7573, %rd7572;
	shr.u64 	%rd7575, %rd7574, 32;
	and.b64  	%rd7576, %rd7574, 4294967295;
	and.b64  	%rd7577, %rd7569, 4294967295;
	add.s64 	%rd7578, %rd7576, %rd7577;
	shr.u64 	%rd7579, %rd7578, 32;
	add.s64 	%rd7580, %rd7575, %rd7571;
	add.s64 	%rd7581, %rd7580, %rd7579;
	mul.wide.u32 	%rd7582, %r16, %r11181;
	shr.u64 	%rd7583, %rd7582, 32;
	and.b64  	%rd7584, %rd35707, 4294967295;
	and.b64  	%rd7585, %rd7582, 4294967295;
	add.s64 	%rd7586, %rd7585, %rd7584;
	shr.u64 	%rd7587, %rd7586, 32;
	and.b64  	%rd7588, %rd7586, 4294967295;
	and.b64  	%rd7589, %rd7581, 4294967295;
	add.s64 	%rd7590, %rd7588, %rd7589;
	shr.u64 	%rd7591, %rd7590, 32;
	add.s64 	%rd7592, %rd7587, %rd7583;
	add.s64 	%rd7593, %rd7592, %rd7591;
	mul.wide.u32 	%rd7594, %r17, %r11181;
	shr.u64 	%rd7595, %rd7594, 32;
	and.b64  	%rd7596, %rd35706, 4294967295;
	and.b64  	%rd7597, %rd7594, 4294967295;
	add.s64 	%rd7598, %rd7597, %rd7596;
	shr.u64 	%rd7599, %rd7598, 32;
	and.b64  	%rd7600, %rd7598, 4294967295;
	and.b64  	%rd7601, %rd7593, 4294967295;
	add.s64 	%rd7602, %rd7600, %rd7601;
	shr.u64 	%rd7603, %rd7602, 32;
	add.s64 	%rd7604, %rd7599, %rd7595;
	add.s64 	%rd7605, %rd7604, %rd7603;
	mul.wide.u32 	%rd7606, %r18, %r11181;
	shr.u64 	%rd7607, %rd7606, 32;
	and.b64  	%rd7608, %rd35705, 4294967295;
	and.b64  	%rd7609, %rd7606, 4294967295;
	add.s64 	%rd7610, %rd7609, %rd7608;
	shr.u64 	%rd7611, %rd7610, 32;
	and.b64  	%rd7612, %rd7610, 4294967295;
	and.b64  	%rd7613, %rd7605, 4294967295;
	add.s64 	%rd7614, %rd7612, %rd7613;
	shr.u64 	%rd7615, %rd7614, 32;
	add.s64 	%rd7616, %rd7611, %rd7607;
	add.s64 	%rd7617, %rd7616, %rd7615;
	mul.wide.u32 	%rd7618, %r19, %r11181;
	{ .reg .b32 tmp; mov.b64 {tmp, %r11183}, %rd7618; }
	cvt.u64.u32 	%rd7619, %r16237;
	and.b64  	%rd7620, %rd7618, 4294967295;
	add.s64 	%rd7621, %rd7620, %rd7619;
	{ .reg .b32 tmp; mov.b64 {tmp, %r11184}, %rd7621; }
	and.b64  	%rd7622, %rd7621, 4294967295;
	and.b64  	%rd7623, %rd7617, 4294967295;
	add.s64 	%rd7624, %rd7622, %rd7623;
	{ .reg .b32 tmp; mov.b64 {tmp, %r11185}, %rd7624; }
	add.s32 	%r11186, %r11184, %r11183;
	add.s32 	%r11187, %r11186, %r11185;
	mul.lo.s32 	%r11188, %r28, %r11182;
	mul.wide.u32 	%rd7625, %r4, %r11188;
	shr.u64 	%rd7626, %rd7625, 32;
	and.b64  	%rd7627, %rd7543, 4294967295;
	and.b64  	%rd7628, %rd7625, 4294967295;
	add.s64 	%rd7629, %rd7628, %rd7627;
	shr.u64 	%rd7630, %rd7629, 32;
	add.s64 	%rd7631, %rd7630, %rd7626;
	mul.wide.u32 	%rd7632, %r5, %r11188;
	shr.u64 	%rd7633, %rd7632, 32;
	and.b64  	%rd7634, %rd7554, 4294967295;
	and.b64  	%rd7635, %rd7632, 4294967295;
	add.s64 	%rd7636, %rd7635, %rd7634;
	shr.u64 	%rd7637, %rd7636, 32;
	and.b64  	%rd7638, %rd7636, 4294967295;
	and.b64  	%rd7639, %rd7631, 4294967295;
	add.s64 	%rd35711, %rd7638, %rd7639;
	shr.u64 	%rd7640, %rd35711, 32;
	add.s64 	%rd7641, %rd7637, %rd7633;
	add.s64 	%rd7642, %rd7641, %rd7640;
	mul.wide.u32 	%rd7643, %r6, %r11188;
	shr.u64 	%rd7644, %rd7643, 32;
	and.b64  	%rd7645, %rd7566, 4294967295;
	and.b64  	%rd7646, %rd7643, 4294967295;
	add.s64 	%rd7647, %rd7646, %rd7645;
	shr.u64 	%rd7648, %rd7647, 32;
	and.b64  	%rd7649, %rd7647, 4294967295;
	and.b64  	%rd7650, %rd7642, 4294967295;
	add.s64 	%rd35710, %rd7649, %rd7650;
	shr.u64 	%rd7651, %rd35710, 32;
	add.s64 	%rd7652, %rd7648, %rd7644;
	add.s64 	%rd7653, %rd7652, %rd7651;
	mul.wide.u32 	%rd7654, %r7, %r11188;
	shr.u64 	%rd7655, %rd7654, 32;
	and.b64  	%rd7656, %rd7578, 4294967295;
	and.b64  	%rd7657, %rd7654, 4294967295;
	add.s64 	%rd7658, %rd7657, %rd7656;
	shr.u64 	%rd7659, %rd7658, 32;
	and.b64  	%rd7660, %rd7658, 4294967295;
	and.b64  	%rd7661, %rd7653, 4294967295;
	add.s64 	%rd35709, %rd7660, %rd7661;
	shr.u64 	%rd7662, %rd35709, 32;
	add.s64 	%rd7663, %rd7659, %rd7655;
	add.s64 	%rd7664, %rd7663, %rd7662;
	mul.wide.u32 	%rd7665, %r8, %r11188;
	shr.u64 	%rd7666, %rd7665, 32;
	and.b64  	%rd7667, %rd7590, 4294967295;
	and.b64  	%rd7668, %rd7665, 4294967295;
	add.s64 	%rd7669, %rd7668, %rd7667;
	shr.u64 	%rd7670, %rd7669, 32;
	and.b64  	%rd7671, %rd7669, 4294967295;
	and.b64  	%rd7672, %rd7664, 4294967295;
	add.s64 	%rd35708, %rd7671, %rd7672;
	shr.u64 	%rd7673, %rd35708, 32;
	add.s64 	%rd7674, %rd7670, %rd7666;
	add.s64 	%rd7675, %rd7674, %rd7673;
	mul.wide.u32 	%rd7676, %r9, %r11188;
	shr.u64 	%rd7677, %rd7676, 32;
	and.b64  	%rd7678, %rd7602, 4294967295;
	and.b64  	%rd7679, %rd7676, 4294967295;
	add.s64 	%rd7680, %rd7679, %rd7678;
	shr.u64 	%rd7681, %rd7680, 32;
	and.b64  	%rd7682, %rd7680, 4294967295;
	and.b64  	%rd7683, %rd7675, 4294967295;
	add.s64 	%rd35707, %rd7682, %rd7683;
	shr.u64 	%rd7684, %rd35707, 32;
	add.s64 	%rd7685, %rd7681, %rd7677;
	add.s64 	%rd7686, %rd7685, %rd7684;
	mul.wide.u32 	%rd7687, %r10, %r11188;
	shr.u64 	%rd7688, %rd7687, 32;
	and.b64  	%rd7689, %rd7614, 4294967295;
	and.b64  	%rd7690, %rd7687, 4294967295;
	add.s64 	%rd7691, %rd7690, %rd7689;
	shr.u64 	%rd7692, %rd7691, 32;
	and.b64  	%rd7693, %rd7691, 4294967295;
	and.b64  	%rd7694, %rd7686, 4294967295;
	add.s64 	%rd35706, %rd7693, %rd7694;
	shr.u64 	%rd7695, %rd35706, 32;
	add.s64 	%rd7696, %rd7692, %rd7688;
	add.s64 	%rd7697, %rd7696, %rd7695;
	mul.wide.u32 	%rd7698, %r11, %r11188;
	{ .reg .b32 tmp; mov.b64 {tmp, %r11189}, %rd7698; }
	and.b64  	%rd7699, %rd7624, 4294967295;
	and.b64  	%rd7700, %rd7698, 4294967295;
	add.s64 	%rd7701, %rd7700, %rd7699;
	{ .reg .b32 tmp; mov.b64 {tmp, %r11190}, %rd7701; }
	and.b64  	%rd7702, %rd7701, 4294967295;
	and.b64  	%rd7703, %rd7697, 4294967295;
	add.s64 	%rd35705, %rd7702, %rd7703;
	{ .reg .b32 tmp; mov.b64 {tmp, %r11191}, %rd35705; }
	add.s32 	%r11192, %r11190, %r11189;
	add.s32 	%r11193, %r11192, %r11191;
	add.s32 	%r16237, %r11187, %r11193;
	add.s32 	%r16236, %r16236, 1;
	add.s64 	%rd35697, %rd35697, 4;
	setp.ne.s32 	%p521, %r16236, 8;
	@%p521 bra 	$L__BB0_469;
	setp.lt.u32 	%p522, %r16237, %r11;
	@%p522 bra 	$L__BB0_485;
	setp.gt.u32 	%p523, %r16237, %r11;
	@%p523 bra 	$L__BB0_484;
	cvt.u32.u64 	%r11194, %rd35705;
	setp.gt.u32 	%p524, %r10, %r11194;
	@%p524 bra 	$L__BB0_485;
	cvt.u32.u64 	%r11195, %rd35705;
	setp.lt.u32 	%p525, %r10, %r11195;
	@%p525 bra 	$L__BB0_484;
	cvt.u32.u64 	%r11196, %rd35706;
	setp.gt.u32 	%p526, %r9, %r11196;
	@%p526 bra 	$L__BB0_485;
	cvt.u32.u64 	%r11197, %rd35706;
	setp.lt.u32 	%p527, %r9, %r11197;
	@%p527 bra 	$L__BB0_484;
	cvt.u32.u64 	%r11198, %rd35707;
	setp.gt.u32 	%p528, %r8, %r11198;
	@%p528 bra 	$L__BB0_485;
	cvt.u32.u64 	%r11199, %rd35707;
	setp.lt.u32 	%p529, %r8, %r11199;
	@%p529 bra 	$L__BB0_484;
	cvt.u32.u64 	%r11200, %rd35708;
	setp.gt.u32 	%p530, %r7, %r11200;
	@%p530 bra 	$L__BB0_485;
	cvt.u32.u64 	%r11201, %rd35708;
	setp.lt.u32 	%p531, %r7, %r11201;
	@%p531 bra 	$L__BB0_484;
	cvt.u32.u64 	%r11202, %rd35709;
	setp.gt.u32 	%p532, %r6, %r11202;
	@%p532 bra 	$L__BB0_485;
	cvt.u32.u64 	%r11203, %rd35709;
	setp.lt.u32 	%p533, %r6, %r11203;
	@%p533 bra 	$L__BB0_484;
	cvt.u32.u64 	%r11204, %rd35710;
	setp.gt.u32 	%p534, %r5, %r11204;
	@%p534 bra 	$L__BB0_485;
	cvt.u32.u64 	%r11205, %rd35710;
	setp.ge.u32 	%p535, %r5, %r11205;
	cvt.u32.u64 	%r11206, %rd35711;
	setp.gt.u32 	%p536, %r4, %r11206;
	and.pred  	%p537, %p535, %p536;
	@%p537 bra 	$L__BB0_485;
$L__BB0_484:
	and.b64  	%rd7705, %rd35711, 4294967295;
	cvt.u64.u32 	%rd7706, %r4;
	sub.s64 	%rd35711, %rd7705, %rd7706;
	shr.u64 	%rd7707, %rd35711, 32;
	and.b64  	%rd7708, %rd7707, 1;
	and.b64  	%rd7709, %rd35710, 4294967295;
	cvt.u64.u32 	%rd7710, %r5;
	add.s64 	%rd7711, %rd7708, %rd7710;
	sub.s64 	%rd35710, %rd7709, %rd7711;
	shr.u64 	%rd7712, %rd35710, 32;
	and.b64  	%rd7713, %rd7712, 1;
	and.b64  	%rd7714, %rd35709, 4294967295;
	cvt.u64.u32 	%rd7715, %r6;
	add.s64 	%rd7716, %rd7713, %rd7715;
	sub.s64 	%rd35709, %rd7714, %rd7716;
	shr.u64 	%rd7717, %rd35709, 32;
	and.b64  	%rd7718, %rd7717, 1;
	and.b64  	%rd7719, %rd35708, 4294967295;
	cvt.u64.u32 	%rd7720, %r7;
	add.s64 	%rd7721, %rd7718, %rd7720;
	sub.s64 	%rd35708, %rd7719, %rd7721;
	shr.u64 	%rd7722, %rd35708, 32;
	and.b64  	%rd7723, %rd7722, 1;
	and.b64  	%rd7724, %rd35707, 4294967295;
	cvt.u64.u32 	%rd7725, %r8;
	add.s64 	%rd7726, %rd7723, %rd7725;
	sub.s64 	%rd35707, %rd7724, %rd7726;
	shr.u64 	%rd7727, %rd35707, 32;
	and.b64  	%rd7728, %rd7727, 1;
	and.b64  	%rd7729, %rd35706, 4294967295;
	cvt.u64.u32 	%rd7730, %r9;
	add.s64 	%rd7731, %rd7728, %rd7730;
	sub.s64 	%rd35706, %rd7729, %rd7731;
	shr.u64 	%rd7732, %rd35706, 32;
	and.b64  	%rd7733, %rd7732, 1;
	and.b64  	%rd7734, %rd35705, 4294967295;
	cvt.u64.u32 	%rd7735, %r10;
	add.s64 	%rd7736, %rd7733, %rd7735;
	sub.s64 	%rd35705, %rd7734, %rd7736;
	{ .reg .b32 tmp; mov.b64 {tmp, %r11207}, %rd35705; }
	and.b32  	%r11208, %r11207, 1;
	add.s32 	%r11209, %r11208, %r11;
	sub.s32 	%r16237, %r16237, %r11209;
$L__BB0_485:
	and.b64  	%rd401, %rd35711, 4294967295;
	and.b64  	%rd402, %rd35710, 4294967295;
	and.b64  	%rd403, %rd35709, 4294967295;
	and.b64  	%rd404, %rd35708, 4294967295;
	and.b64  	%rd405, %rd35707, 4294967295;
	and.b64  	%rd406, %rd35706, 4294967295;
	and.b64  	%rd407, %rd35705, 4294967295;
	mov.b64 	%rd35713, 0;
	mov.b32 	%r18212, 0;
	mov.u64 	%rd35712, %rd36555;
	mov.u64 	%rd35714, %rd35713;
	mov.u64 	%rd35715, %rd35713;
	mov.u64 	%rd35716, %rd35713;
	mov.u64 	%rd35717, %rd35713;
	mov.u64 	%rd35718, %rd35713;
	mov.u64 	%rd35719, %rd35713;
	mov.u32 	%r16239, %r18212;
$L__BB0_486:
	ld.local.u32 	%r11211, [%rd35712];
	cvt.u64.u32 	%rd7738, %r11211;
	mul.lo.s64 	%rd7739, %rd401, %rd7738;
	shr.u64 	%rd7740, %rd7739, 32;
	and.b64  	%rd7741, %rd35719, 4294967295;
	and.b64  	%rd7742, %rd7739, 4294967295;
	add.s64 	%rd7743, %rd7742, %rd7741;
	shr.u64 	%rd7744, %rd7743, 32;
	cvt.u32.u64 	%r11212, %rd7743;
	add.s64 	%rd7745, %rd7744, %rd7740;
	mul.lo.s64 	%rd7746, %rd402, %rd7738;
	shr.u64 	%rd7747, %rd7746, 32;
	and.b64  	%rd7748, %rd35718, 4294967295;
	and.b64  	%rd7749, %rd7746, 4294967295;
	add.s64 	%rd7750, %rd7749, %rd7748;
	shr.u64 	%rd7751, %rd7750, 32;
	and.b64  	%rd7752, %rd7750, 4294967295;
	and.b64  	%rd7753, %rd7745, 4294967295;
	add.s64 	%rd7754, %rd7752, %rd7753;
	shr.u64 	%rd7755, %rd7754, 32;
	add.s64 	%rd7756, %rd7751, %rd7747;
	add.s64 	%rd7757, %rd7756, %rd7755;
	mul.lo.s64 	%rd7758, %rd403, %rd7738;
	shr.u64 	%rd7759, %rd7758, 32;
	and.b64  	%rd7760, %rd35717, 4294967295;
	and.b64  	%rd7761, %rd7758, 4294967295;
	add.s64 	%rd7762, %rd7761, %rd7760;
	shr.u64 	%rd7763, %rd7762, 32;
	and.b64  	%rd7764, %rd7762, 4294967295;
	and.b64  	%rd7765, %rd7757, 4294967295;
	add.s64 	%rd7766, %rd7764, %rd7765;
	shr.u64 	%rd7767, %rd7766, 32;
	add.s64 	%rd7768, %rd7763, %rd7759;
	add.s64 	%rd7769, %rd7768, %rd7767;
	mul.lo.s64 	%rd7770, %rd404, %rd7738;
	shr.u64 	%rd7771, %rd7770, 32;
	and.b64  	%rd7772, %rd35716, 4294967295;
	and.b64  	%rd7773, %rd7770, 4294967295;
	add.s64 	%rd7774, %rd7773, %rd7772;
	shr.u64 	%rd7775, %rd7774, 32;
	and.b64  	%rd7776, %rd7774, 4294967295;
	and.b64  	%rd7777, %rd7769, 4294967295;
	add.s64 	%rd7778, %rd7776, %rd7777;
	shr.u64 	%rd7779, %rd7778, 32;
	add.s64 	%rd7780, %rd7775, %rd7771;
	add.s64 	%rd7781, %rd7780, %rd7779;
	mul.lo.s64 	%rd7782, %rd405, %rd7738;
	shr.u64 	%rd7783, %rd7782, 32;
	and.b64  	%rd7784, %rd35715, 4294967295;
	and.b64  	%rd7785, %rd7782, 4294967295;
	add.s64 	%rd7786, %rd7785, %rd7784;
	shr.u64 	%rd7787, %rd7786, 32;
	and.b64  	%rd7788, %rd7786, 4294967295;
	and.b64  	%rd7789, %rd7781, 4294967295;
	add.s64 	%rd7790, %rd7788, %rd7789;
	shr.u64 	%rd7791, %rd7790, 32;
	add.s64 	%rd7792, %rd7787, %rd7783;
	add.s64 	%rd7793, %rd7792, %rd7791;
	mul.lo.s64 	%rd7794, %rd406, %rd7738;
	shr.u64 	%rd7795, %rd7794, 32;
	and.b64  	%rd7796, %rd35714, 4294967295;
	and.b64  	%rd7797, %rd7794, 4294967295;
	add.s64 	%rd7798, %rd7797, %rd7796;
	shr.u64 	%rd7799, %rd7798, 32;
	and.b64  	%rd7800, %rd7798, 4294967295;
	and.b64  	%rd7801, %rd7793, 4294967295;
	add.s64 	%rd7802, %rd7800, %rd7801;
	shr.u64 	%rd7803, %rd7802, 32;
	add.s64 	%rd7804, %rd7799, %rd7795;
	add.s64 	%rd7805, %rd7804, %rd7803;
	mul.lo.s64 	%rd7806, %rd407, %rd7738;
	shr.u64 	%rd7807, %rd7806, 32;
	and.b64  	%rd7808, %rd35713, 4294967295;
	and.b64  	%rd7809, %rd7806, 4294967295;
	add.s64 	%rd7810, %rd7809, %rd7808;
	shr.u64 	%rd7811, %rd7810, 32;
	and.b64  	%rd7812, %rd7810, 4294967295;
	and.b64  	%rd7813, %rd7805, 4294967295;
	add.s64 	%rd7814, %rd7812, %rd7813;
	shr.u64 	%rd7815, %rd7814, 32;
	add.s64 	%rd7816, %rd7811, %rd7807;
	add.s64 	%rd7817, %rd7816, %rd7815;
	mul.wide.u32 	%rd7818, %r16237, %r11211;
	{ .reg .b32 tmp; mov.b64 {tmp, %r11213}, %rd7818; }
	cvt.u64.u32 	%rd7819, %r18212;
	and.b64  	%rd7820, %rd7818, 4294967295;
	add.s64 	%rd7821, %rd7820, %rd7819;
	{ .reg .b32 tmp; mov.b64 {tmp, %r11214}, %rd7821; }
	and.b64  	%rd7822, %rd7821, 4294967295;
	and.b64  	%rd7823, %rd7817, 4294967295;
	add.s64 	%rd7824, %rd7822, %rd7823;
	{ .reg .b32 tmp; mov.b64 {tmp, %r11215}, %rd7824; }
	add.s32 	%r11216, %r11214, %r11213;
	add.s32 	%r11217, %r11216, %r11215;
	mul.lo.s32 	%r11218, %r28, %r11212;
	mul.wide.u32 	%rd7825, %r4, %r11218;
	shr.u64 	%rd7826, %rd7825, 32;
	and.b64  	%rd7827, %rd7743, 4294967295;
	and.b64  	%rd7828, %rd7825, 4294967295;
	add.s64 	%rd7829, %rd7828, %rd7827;
	shr.u64 	%rd7830, %rd7829, 32;
	add.s64 	%rd7831, %rd7830, %rd7826;
	mul.wide.u32 	%rd7832, %r5, %r11218;
	shr.u64 	%rd7833, %rd7832, 32;
	and.b64  	%rd7834, %rd7754, 4294967295;
	and.b64  	%rd7835, %rd7832, 4294967295;
	add.s64 	%rd7836, %rd7835, %rd7834;
	shr.u64 	%rd7837, %rd7836, 32;
	and.b64  	%rd7838, %rd7836, 4294967295;
	and.b64  	%rd7839, %rd7831, 4294967295;
	add.s64 	%rd35719, %rd7838, %rd7839;
	shr.u64 	%rd7840, %rd35719, 32;
	add.s64 	%rd7841, %rd7837, %rd7833;
	add.s64 	%rd7842, %rd7841, %rd7840;
	mul.wide.u32 	%rd7843, %r6, %r11218;
	shr.u64 	%rd7844, %rd7843, 32;
	and.b64  	%rd7845, %rd7766, 4294967295;
	and.b64  	%rd7846, %rd7843, 4294967295;
	add.s64 	%rd7847, %rd7846, %rd7845;
	shr.u64 	%rd7848, %rd7847, 32;
	and.b64  	%rd7849, %rd7847, 4294967295;
	and.b64  	%rd7850, %rd7842, 4294967295;
	add.s64 	%rd35718, %rd7849, %rd7850;
	shr.u64 	%rd7851, %rd35718, 32;
	add.s64 	%rd7852, %rd7848, %rd7844;
	add.s64 	%rd7853, %rd7852, %rd7851;
	mul.wide.u32 	%rd7854, %r7, %r11218;
	shr.u64 	%rd7855, %rd7854, 32;
	and.b64  	%rd7856, %rd7778, 4294967295;
	and.b64  	%rd7857, %rd7854, 4294967295;
	add.s64 	%rd7858, %rd7857, %rd7856;
	shr.u64 	%rd7859, %rd7858, 32;
	and.b64  	%rd7860, %rd7858, 4294967295;
	and.b64  	%rd7861, %rd7853, 4294967295;
	add.s64 	%rd35717, %rd7860, %rd7861;
	shr.u64 	%rd7862, %rd35717, 32;
	add.s64 	%rd7863, %rd7859, %rd7855;
	add.s64 	%rd7864, %rd7863, %rd7862;
	mul.wide.u32 	%rd7865, %r8, %r11218;
	shr.u64 	%rd7866, %rd7865, 32;
	and.b64  	%rd7867, %rd7790, 4294967295;
	and.b64  	%rd7868, %rd7865, 4294967295;
	add.s64 	%rd7869, %rd7868, %rd7867;
	shr.u64 	%rd7870, %rd7869, 32;
	and.b64  	%rd7871, %rd7869, 4294967295;
	and.b64  	%rd7872, %rd7864, 4294967295;
	add.s64 	%rd35716, %rd7871, %rd7872;
	shr.u64 	%rd7873, %rd35716, 32;
	add.s64 	%rd7874, %rd7870, %rd7866;
	add.s64 	%rd7875, %rd7874, %rd7873;
	mul.wide.u32 	%rd7876, %r9, %r11218;
	shr.u64 	%rd7877, %rd7876, 32;
	and.b64  	%rd7878, %rd7802, 4294967295;
	and.b64  	%rd7879, %rd7876, 4294967295;
	add.s64 	%rd7880, %rd7879, %rd7878;
	shr.u64 	%rd7881, %rd7880, 32;
	and.b64  	%rd7882, %rd7880, 4294967295;
	and.b64  	%rd7883, %rd7875, 4294967295;
	add.s64 	%rd35715, %rd7882, %rd7883;
	shr.u64 	%rd7884, %rd35715, 32;
	add.s64 	%rd7885, %rd7881, %rd7877;
	add.s64 	%rd7886, %rd7885, %rd7884;
	mul.wide.u32 	%rd7887, %r10, %r11218;
	shr.u64 	%rd7888, %rd7887, 32;
	and.b64  	%rd7889, %rd7814, 4294967295;
	and.b64  	%rd7890, %rd7887, 4294967295;
	add.s64 	%rd7891, %rd7890, %rd7889;
	shr.u64 	%rd7892, %rd7891, 32;
	and.b64  	%rd7893, %rd7891, 4294967295;
	and.b64  	%rd7894, %rd7886, 4294967295;
	add.s64 	%rd35714, %rd7893, %rd7894;
	shr.u64 	%rd7895, %rd35714, 32;
	add.s64 	%rd7896, %rd7892, %rd7888;
	add.s64 	%rd7897, %rd7896, %rd7895;
	mul.wide.u32 	%rd7898, %r11, %r11218;
	{ .reg .b32 tmp; mov.b64 {tmp, %r11219}, %rd7898; }
	and.b64  	%rd7899, %rd7824, 4294967295;
	and.b64  	%rd7900, %rd7898, 4294967295;
	add.s64 	%rd7901, %rd7900, %rd7899;
	{ .reg .b32 tmp; mov.b64 {tmp, %r11220}, %rd7901; }
	and.b64  	%rd7902, %rd7901, 4294967295;
	and.b64  	%rd7903, %rd7897, 4294967295;
	add.s64 	%rd35713, %rd7902, %rd7903;
	{ .reg .b32 tmp; mov.b64 {tmp, %r11221}, %rd35713; }
	add.s32 	%r11222, %r11220, %r11219;
	add.s32 	%r11223, %r11222, %r11221;
	add.s32 	%r18212, %r11217, %r11223;
	add.s32 	%r16239, %r16239, 1;
	add.s64 	%rd35712, %rd35712, 4;
	setp.ne.s32 	%p538, %r16239, 8;
	@%p538 bra 	$L__BB0_486;
	cvt.u32.u64 	%r18219, %rd35719;
	cvt.u32.u64 	%r18218, %rd35718;
	cvt.u32.u64 	%r18217, %rd35717;
	cvt.u32.u64 	%r18216, %rd35716;
	cvt.u32.u64 	%r18215, %rd35715;
	cvt.u32.u64 	%r18214, %rd35714;
	cvt.u32.u64 	%r18213, %rd35713;
	setp.lt.u32 	%p539, %r18212, %r11;
	@%p539 bra 	$L__BB0_502;
	setp.gt.u32 	%p540, %r18212, %r11;
	@%p540 bra 	$L__BB0_501;
	cvt.u32.u64 	%r18213, %rd35713;
	setp.gt.u32 	%p541, %r10, %r18213;
	@%p541 bra 	$L__BB0_502;
	cvt.u32.u64 	%r11224, %rd35713;
	setp.lt.u32 	%p542, %r10, %r11224;
	@%p542 bra 	$L__BB0_501;
	cvt.u32.u64 	%r18213, %rd35713;
	cvt.u32.u64 	%r18214, %rd35714;
	setp.gt.u32 	%p543, %r9, %r18214;
	@%p543 bra 	$L__BB0_502;
	cvt.u32.u64 	%r11225, %rd35714;
	setp.lt.u32 	%p544, %r9, %r11225;
	@%p544 bra 	$L__BB0_501;
	cvt.u32.u64 	%r18214, %rd35714;
	cvt.u32.u64 	%r18215, %rd35715;
	setp.gt.u32 	%p545, %r8, %r18215;
	@%p545 bra 	$L__BB0_502;
	cvt.u32.u64 	%r11226, %rd35715;
	setp.lt.u32 	%p546, %r8, %r11226;
	@%p546 bra 	$L__BB0_501;
	cvt.u32.u64 	%r18215, %rd35715;
	cvt.u32.u64 	%r18216, %rd35716;
	setp.gt.u32 	%p547, %r7, %r18216;
	@%p547 bra 	$L__BB0_502;
	cvt.u32.u64 	%r11227, %rd35716;
	setp.lt.u32 	%p548, %r7, %r11227;
	@%p548 bra 	$L__BB0_501;
	cvt.u32.u64 	%r18216, %rd35716;
	cvt.u32.u64 	%r18217, %rd35717;
	setp.gt.u32 	%p549, %r6, %r18217;
	@%p549 bra 	$L__BB0_502;
	cvt.u32.u64 	%r11228, %rd35717;
	setp.lt.u32 	%p550, %r6, %r11228;
	@%p550 bra 	$L__BB0_501;
	cvt.u32.u64 	%r18217, %rd35717;
	cvt.u32.u64 	%r18218, %rd35718;
	setp.gt.u32 	%p551, %r5, %r18218;
	@%p551 bra 	$L__BB0_502;
	cvt.u32.u64 	%r18218, %rd35718;
	setp.ge.u32 	%p552, %r5, %r18218;
	cvt.u32.u64 	%r18219, %rd35719;
	setp.gt.u32 	%p553, %r4, %r18219;
	and.pred  	%p554, %p552, %p553;
	@%p554 bra 	$L__BB0_502;
$L__BB0_501:
	and.b64  	%rd7905, %rd35719, 4294967295;
	cvt.u64.u32 	%rd7906, %r4;
	sub.s64 	%rd7907, %rd7905, %rd7906;
	cvt.u32.u64 	%r18219, %rd7907;
	shr.u64 	%rd7908, %rd7907, 32;
	and.b64  	%rd7909, %rd7908, 1;
	and.b64  	%rd7910, %rd35718, 4294967295;
	cvt.u64.u32 	%rd7911, %r5;
	add.s64 	%rd7912, %rd7909, %rd7911;
	sub.s64 	%rd7913, %rd7910, %rd7912;
	cvt.u32.u64 	%r18218, %rd7913;
	shr.u64 	%rd7914, %rd7913, 32;
	and.b64  	%rd7915, %rd7914, 1;
	and.b64  	%rd7916, %rd35717, 4294967295;
	cvt.u64.u32 	%rd7917, %r6;
	add.s64 	%rd7918, %rd7915, %rd7917;
	sub.s64 	%rd7919, %rd7916, %rd7918;
	cvt.u32.u64 	%r18217, %rd7919;
	shr.u64 	%rd7920, %rd7919, 32;
	and.b64  	%rd7921, %rd7920, 1;
	and.b64  	%rd7922, %rd35716, 4294967295;
	cvt.u64.u32 	%rd7923, %r7;
	add.s64 	%rd7924, %rd7921, %rd7923;
	sub.s64 	%rd7925, %rd7922, %rd7924;
	cvt.u32.u64 	%r18216, %rd7925;
	shr.u64 	%rd7926, %rd7925, 32;
	and.b64  	%rd7927, %rd7926, 1;
	and.b64  	%rd7928, %rd35715, 4294967295;
	cvt.u64.u32 	%rd7929, %r8;
	add.s64 	%rd7930, %rd7927, %rd7929;
	sub.s64 	%rd7931, %rd7928, %rd7930;
	cvt.u32.u64 	%r18215, %rd7931;
	shr.u64 	%rd7932, %rd7931, 32;
	and.b64  	%rd7933, %rd7932, 1;
	and.b64  	%rd7934, %rd35714, 4294967295;
	cvt.u64.u32 	%rd7935, %r9;
	add.s64 	%rd7936, %rd7933, %rd7935;
	sub.s64 	%rd7937, %rd7934, %rd7936;
	cvt.u32.u64 	%r18214, %rd7937;
	shr.u64 	%rd7938, %rd7937, 32;
	and.b64  	%rd7939, %rd7938, 1;
	and.b64  	%rd7940, %rd35713, 4294967295;
	cvt.u64.u32 	%rd7941, %r10;
	add.s64 	%rd7942, %rd7939, %rd7941;
	sub.s64 	%rd7943, %rd7940, %rd7942;
	cvt.u32.u64 	%r18213, %rd7943;
	{ .reg .b32 tmp; mov.b64 {tmp, %r11229}, %rd7943; }
	and.b32  	%r11230, %r11229, 1;
	add.s32 	%r11231, %r11230, %r11;
	sub.s32 	%r18212, %r18212, %r11231;
$L__BB0_502:
	setp.lt.u32 	%p555, %r15926, %r15923;
	@%p555 bra 	$L__BB0_518;
	setp.gt.u32 	%p556, %r15926, %r15923;
	@%p556 bra 	$L__BB0_517;
	setp.lt.u32 	%p557, %r15927, %r455;
	@%p557 bra 	$L__BB0_518;
	setp.gt.u32 	%p558, %r15927, %r455;
	@%p558 bra 	$L__BB0_517;
	setp.lt.u32 	%p559, %r15928, %r454;
	@%p559 bra 	$L__BB0_518;
	setp.gt.u32 	%p560, %r15928, %r454;
	@%p560 bra 	$L__BB0_517;
	setp.lt.u32 	%p561, %r15929, %r453;
	@%p561 bra 	$L__BB0_518;
	setp.gt.u32 	%p562, %r15929, %r453;
	@%p562 bra 	$L__BB0_517;
	setp.lt.u32 	%p563, %r15930, %r452;
	@%p563 bra 	$L__BB0_518;
	setp.gt.u32 	%p564, %r15930, %r452;
	@%p564 bra 	$L__BB0_517;
	setp.lt.u32 	%p565, %r15931, %r451;
	@%p565 bra 	$L__BB0_518;
	setp.gt.u32 	%p566, %r15931, %r451;
	@%p566 bra 	$L__BB0_517;
	setp.lt.u32 	%p567, %r15932, %r450;
	@%p567 bra 	$L__BB0_518;
	setp.gt.u32 	%p568, %r15932, %r450;
	@%p568 bra 	$L__BB0_517;
	setp.lt.u32 	%p569, %r15933, %r449;
	@%p569 bra 	$L__BB0_518;
$L__BB0_517:
	cvt.u64.u32 	%rd7944, %r449;
	cvt.u64.u32 	%rd7945, %r15933;
	sub.s64 	%rd35726, %rd7945, %rd7944;
	shr.u64 	%rd7946, %rd35726, 32;
	and.b64  	%rd7947, %rd7946, 1;
	cvt.u64.u32 	%rd7948, %r450;
	add.s64 	%rd7949, %rd7947, %rd7948;
	cvt.u64.u32 	%rd7950, %r15932;
	sub.s64 	%rd35725, %rd7950, %rd7949;
	shr.u64 	%rd7951, %rd35725, 32;
	and.b64  	%rd7952, %rd7951, 1;
	cvt.u64.u32 	%rd7953, %r451;
	add.s64 	%rd7954, %rd7952, %rd7953;
	cvt.u64.u32 	%rd7955, %r15931;
	sub.s64 	%rd35724, %rd7955, %rd7954;
	shr.u64 	%rd7956, %rd35724, 32;
	and.b64  	%rd7957, %rd7956, 1;
	cvt.u64.u32 	%rd7958, %r452;
	add.s64 	%rd7959, %rd7957, %rd7958;
	cvt.u64.u32 	%rd7960, %r15930;
	sub.s64 	%rd35723, %rd7960, %rd7959;
	shr.u64 	%rd7961, %rd35723, 32;
	and.b64  	%rd7962, %rd7961, 1;
	cvt.u64.u32 	%rd7963, %r453;
	add.s64 	%rd7964, %rd7962, %rd7963;
	cvt.u64.u32 	%rd7965, %r15929;
	sub.s64 	%rd35722, %rd7965, %rd7964;
	shr.u64 	%rd7966, %rd35722, 32;
	and.b64  	%rd7967, %rd7966, 1;
	cvt.u64.u32 	%rd7968, %r454;
	add.s64 	%rd7969, %rd7967, %rd7968;
	cvt.u64.u32 	%rd7970, %r15928;
	sub.s64 	%rd35721, %rd7970, %rd7969;
	shr.u64 	%rd7971, %rd35721, 32;
	and.b64  	%rd7972, %rd7971, 1;
	cvt.u64.u32 	%rd7973, %r455;
	add.s64 	%rd7974, %rd7972, %rd7973;
	cvt.u64.u32 	%rd7975, %r15927;
	sub.s64 	%rd35720, %rd7975, %rd7974;
	{ .reg .b32 tmp; mov.b64 {tmp, %r11232}, %rd35720; }
	and.b32  	%r11233, %r11232, 1;
	add.s32 	%r11234, %r11233, %r15923;
	sub.s32 	%r16248, %r15926, %r11234;
	bra.uni 	$L__BB0_519;
$L__BB0_518:
	cvt.u64.u32 	%rd7976, %r449;
	cvt.u64.u32 	%rd7977, %r15933;
	sub.s64 	%rd7978, %rd7976, %rd7977;
	shr.u64 	%rd7979, %rd7978, 32;
	and.b64  	%rd7980, %rd7979, 1;
	cvt.u64.u32 	%rd7981, %r450;
	cvt.u64.u32 	%rd7982, %r15932;
	add.s64 	%rd7983, %rd7980, %rd7982;
	sub.s64 	%rd7984, %rd7981, %rd7983;
	shr.u64 	%rd7985, %rd7984, 32;
	and.b64  	%rd7986, %rd7985, 1;
	cvt.u64.u32 	%rd7987, %r451;
	cvt.u64.u32 	%rd7988, %r15931;
	add.s64 	%rd7989, %rd7986, %rd7988;
	sub.s64 	%rd7990, %rd7987, %rd7989;
	shr.u64 	%rd7991, %rd7990, 32;
	and.b64  	%rd7992, %rd7991, 1;
	cvt.u64.u32 	%rd7993, %r452;
	cvt.u64.u32 	%rd7994, %r15930;
	add.s64 	%rd7995, %rd7992, %rd7994;
	sub.s64 	%rd7996, %rd7993, %rd7995;
	shr.u64 	%rd7997, %rd7996, 32;
	and.b64  	%rd7998, %rd7997, 1;
	cvt.u64.u32 	%rd7999, %r453;
	cvt.u64.u32 	%rd8000, %r15929;
	add.s64 	%rd8001, %rd7998, %rd8000;
	sub.s64 	%rd8002, %rd7999, %rd8001;
	shr.u64 	%rd8003, %rd8002, 32;
	and.b64  	%rd8004, %rd8003, 1;
	cvt.u64.u32 	%rd8005, %r454;
	cvt.u64.u32 	%rd8006, %r15928;
	add.s64 	%rd8007, %rd8004, %rd8006;
	sub.s64 	%rd8008, %rd8005, %rd8007;
	shr.u64 	%rd8009, %rd8008, 32;
	and.b64  	%rd8010, %rd8009, 1;
	cvt.u64.u32 	%rd8011, %r455;
	cvt.u64.u32 	%rd8012, %r15927;
	add.s64 	%rd8013, %rd8010, %rd8012;
	sub.s64 	%rd8014, %rd8011, %rd8013;
	{ .reg .b32 tmp; mov.b64 {tmp, %r11235}, %rd8014; }
	and.b32  	%r11236, %r11235, 1;
	add.s32 	%r11237, %r11236, %r15926;
	sub.s32 	%r11238, %r11237, %r15923;
	and.b64  	%rd8015, %rd7978, 4294967295;
	cvt.u64.u32 	%rd8016, %r4;
	sub.s64 	%rd35726, %rd8016, %rd8015;
	shr.u64 	%rd8017, %rd35726, 32;
	and.b64  	%rd8018, %rd8017, 1;
	and.b64  	%rd8019, %rd7984, 4294967295;
	add.s64 	%rd8020, %rd8018, %rd8019;
	cvt.u64.u32 	%rd8021, %r5;
	sub.s64 	%rd35725, %rd8021, %rd8020;
	shr.u64 	%rd8022, %rd35725, 32;
	and.b64  	%rd8023, %rd8022, 1;
	and.b64  	%rd8024, %rd7990, 4294967295;
	add.s64 	%rd8025, %rd8023, %rd8024;
	cvt.u64.u32 	%rd8026, %r6;
	sub.s64 	%rd35724, %rd8026, %rd8025;
	shr.u64 	%rd8027, %rd35724, 32;
	and.b64  	%rd8028, %rd8027, 1;
	and.b64  	%rd8029, %rd7996, 4294967295;
	add.s64 	%rd8030, %rd8028, %rd8029;
	cvt.u64.u32 	%rd8031, %r7;
	sub.s64 	%rd35723, %rd8031, %rd8030;
	shr.u64 	%rd8032, %rd35723, 32;
	and.b64  	%rd8033, %rd8032, 1;
	and.b64  	%rd8034, %rd8002, 4294967295;
	add.s64 	%rd8035, %rd8033, %rd8034;
	cvt.u64.u32 	%rd8036, %r8;
	sub.s64 	%rd35722, %rd8036, %rd8035;
	shr.u64 	%rd8037, %rd35722, 32;
	and.b64  	%rd8038, %rd8037, 1;
	and.b64  	%rd8039, %rd8008, 4294967295;
	add.s64 	%rd8040, %rd8038, %rd8039;
	cvt.u64.u32 	%rd8041, %r9;
	sub.s64 	%rd35721, %rd8041, %rd8040;
	shr.u64 	%rd8042, %rd35721, 32;
	and.b64  	%rd8043, %rd8042, 1;
	and.b64  	%rd8044, %rd8014, 4294967295;
	add.s64 	%rd8045, %rd8043, %rd8044;
	cvt.u64.u32 	%rd8046, %r10;
	sub.s64 	%rd35720, %rd8046, %rd8045;
	{ .reg .b32 tmp; mov.b64 {tmp, %r11239}, %rd35720; }
	add.s32 	%r11240, %r11238, %r11239;
	add.s32 	%r16248, %r11240, %r11;
$L__BB0_519:
	st.local.u32 	[%rd36585], %rd35726;
	st.local.u32 	[%rd36585+4], %rd35725;
	st.local.u32 	[%rd36585+8], %rd35724;
	st.local.u32 	[%rd36585+12], %rd35723;
	st.local.u32 	[%rd36585+16], %rd35722;
	st.local.u32 	[%rd36585+20], %rd35721;
	st.local.u32 	[%rd36585+24], %rd35720;
	st.local.u32 	[%rd36585+28], %r16248;
	and.b64  	%rd445, %rd35726, 4294967295;
	and.b64  	%rd446, %rd35725, 4294967295;
	and.b64  	%rd447, %rd35724, 4294967295;
	and.b64  	%rd448, %rd35723, 4294967295;
	and.b64  	%rd449, %rd35722, 4294967295;
	and.b64  	%rd450, %rd35721, 4294967295;
	and.b64  	%rd451, %rd35720, 4294967295;
	mov.b64 	%rd35735, 0;
	mov.b32 	%r16251, 0;
	mov.u64 	%rd35727, %rd36585;
	mov.u64 	%rd35736, %rd35735;
	mov.u64 	%rd35737, %rd35735;
	mov.u64 	%rd35738, %rd35735;
	mov.u64 	%rd35739, %rd35735;
	mov.u64 	%rd35740, %rd35735;
	mov.u64 	%rd35741, %rd35735;
	mov.u32 	%r16250, %r16251;
$L__BB0_520:
	ld.local.u32 	%r11242, [%rd35727];
	cvt.u64.u32 	%rd8048, %r11242;
	mul.lo.s64 	%rd8049, %rd445, %rd8048;
	shr.u64 	%rd8050, %rd8049, 32;
	and.b64  	%rd8051, %rd35741, 4294967295;
	and.b64  	%rd8052, %rd8049, 4294967295;
	add.s64 	%rd8053, %rd8052, %rd8051;
	shr.u64 	%rd8054, %rd8053, 32;
	cvt.u32.u64 	%r11243, %rd8053;
	add.s64 	%rd8055, %rd8054, %rd8050;
	mul.lo.s64 	%rd8056, %rd446, %rd8048;
	shr.u64 	%rd8057, %rd8056, 32;
	and.b64  	%rd8058, %rd35740, 4294967295;
	and.b64  	%rd8059, %rd8056, 4294967295;
	add.s64 	%rd8060, %rd8059, %rd8058;
	shr.u64 	%rd8061, %rd8060, 32;
	and.b64  	%rd8062, %rd8060, 4294967295;
	and.b64  	%rd8063, %rd8055, 4294967295;
	add.s64 	%rd8064, %rd8062, %rd8063;
	shr.u64 	%rd8065, %rd8064, 32;
	add.s64 	%rd8066, %rd8061, %rd8057;
	add.s64 	%rd8067, %rd8066, %rd8065;
	mul.lo.s64 	%rd8068, %rd447, %rd8048;
	shr.u64 	%rd8069, %rd8068, 32;
	and.b64  	%rd8070, %rd35739, 4294967295;
	and.b64  	%rd8071, %rd8068, 4294967295;
	add.s64 	%rd8072, %rd8071, %rd8070;
	shr.u64 	%rd8073, %rd8072, 32;
	and.b64  	%rd8074, %rd8072, 4294967295;
	and.b64  	%rd8075, %rd8067, 4294967295;
	add.s64 	%rd8076, %rd8074, %rd8075;
	shr.u64 	%rd8077, %rd8076, 32;
	add.s64 	%rd8078, %rd8073, %rd8069;
	add.s64 	%rd8079, %rd8078, %rd8077;
	mul.lo.s64 	%rd8080, %rd448, %rd8048;
	shr.u64 	%rd8081, %rd8080, 32;
	and.b64  	%rd8082, %rd35738, 4294967295;
	and.b64  	%rd8083, %rd8080, 4294967295;
	add.s64 	%rd8084, %rd8083, %rd8082;
	shr.u64 	%rd8085, %rd8084, 32;
	and.b64  	%rd8086, %rd8084, 4294967295;
	and.b64  	%rd8087, %rd8079, 4294967295;
	add.s64 	%rd8088, %rd8086, %rd8087;
	shr.u64 	%rd8089, %rd8088, 32;
	add.s64 	%rd8090, %rd8085, %rd8081;
	add.s64 	%rd8091, %rd8090, %rd8089;
	mul.lo.s64 	%rd8092, %rd449, %rd8048;
	shr.u64 	%rd8093, %rd8092, 32;
	and.b64  	%rd8094, %rd35737, 4294967295;
	and.b64  	%rd8095, %rd8092, 4294967295;
	add.s64 	%rd8096, %rd8095, %rd8094;
	shr.u64 	%rd8097, %rd8096, 32;
	and.b64  	%rd8098, %rd8096, 4294967295;
	and.b64  	%rd8099, %rd8091, 4294967295;
	add.s64 	%rd8100, %rd8098, %rd8099;
	shr.u64 	%rd8101, %rd8100, 32;
	add.s64 	%rd8102, %rd8097, %rd8093;
	add.s64 	%rd8103, %rd8102, %rd8101;
	mul.lo.s64 	%rd8104, %rd450, %rd8048;
	shr.u64 	%rd8105, %rd8104, 32;
	and.b64  	%rd8106, %rd35736, 4294967295;
	and.b64  	%rd8107, %rd8104, 4294967295;
	add.s64 	%rd8108, %rd8107, %rd8106;
	shr.u64 	%rd8109, %rd8108, 32;
	and.b64  	%rd8110, %rd8108, 4294967295;
	and.b64  	%rd8111, %rd8103, 4294967295;
	add.s64 	%rd8112, %rd8110, %rd8111;
	shr.u64 	%rd8113, %rd8112, 32;
	add.s64 	%rd8114, %rd8109, %rd8105;
	add.s64 	%rd8115, %rd8114, %rd8113;
	mul.lo.s64 	%rd8116, %rd451, %rd8048;
	shr.u64 	%rd8117, %rd8116, 32;
	and.b64  	%rd8118, %rd35735, 4294967295;
	and.b64  	%rd8119, %rd8116, 4294967295;
	add.s64 	%rd8120, %rd8119, %rd8118;
	shr.u64 	%rd8121, %rd8120, 32;
	and.b64  	%rd8122, %rd8120, 4294967295;
	and.b64  	%rd8123, %rd8115, 4294967295;
	add.s64 	%rd8124, %rd8122, %rd8123;
	shr.u64 	%rd8125, %rd8124, 32;
	add.s64 	%rd8126, %rd8121, %rd8117;
	add.s64 	%rd8127, %rd8126, %rd8125;
	mul.wide.u32 	%rd8128, %r16248, %r11242;
	{ .reg .b32 tmp; mov.b64 {tmp, %r11244}, %rd8128; }
	cvt.u64.u32 	%rd8129, %r16251;
	and.b64  	%rd8130, %rd8128, 4294967295;
	add.s64 	%rd8131, %rd8130, %rd8129;
	{ .reg .b32 tmp; mov.b64 {tmp, %r11245}, %rd8131; }
	and.b64  	%rd8132, %rd8131, 4294967295;
	and.b64  	%rd8133, %rd8127, 4294967295;
	add.s64 	%rd8134, %rd8132, %rd8133;
	{ .reg .b32 tmp; mov.b64 {tmp, %r11246}, %rd8134; }
	add.s32 	%r11247, %r11245, %r11244;
	add.s32 	%r11248, %r11247, %r11246;
	mul.lo.s32 	%r11249, %r28, %r11243;
	mul.wide.u32 	%rd8135, %r4, %r11249;
	shr.u64 	%rd8136, %rd8135, 32;
	and.b64  	%rd8137, %rd8053, 4294967295;
	and.b64  	%rd8138, %rd8135, 4294967295;
	add.s64 	%rd8139, %rd8138, %rd8137;
	shr.u64 	%rd8140, %rd8139, 32;
	add.s64 	%rd8141, %rd8140, %rd8136;
	mul.wide.u32 	%rd8142, %r5, %r11249;
	shr.u64 	%rd8143, %rd8142, 32;
	and.b64  	%rd8144, %rd8064, 4294967295;
	and.b64  	%rd8145, %rd8142, 4294967295;
	add.s64 	%rd8146, %rd8145, %rd8144;
	shr.u64 	%rd8147, %rd8146, 32;
	and.b64  	%rd8148, %rd8146, 4294967295;
	and.b64  	%rd8149, %rd8141, 4294967295;
	add.s64 	%rd35741, %rd8148, %rd8149;
	shr.u64 	%rd8150, %rd35741, 32;
	add.s64 	%rd8151, %rd8147, %rd8143;
	add.s64 	%rd8152, %rd8151, %rd8150;
	mul.wide.u32 	%rd8153, %r6, %r11249;
	shr.u64 	%rd8154, %rd8153, 32;
	and.b64  	%rd8155, %rd8076, 4294967295;
	and.b64  	%rd8156, %rd8153, 4294967295;
	add.s64 	%rd8157, %rd8156, %rd8155;
	shr.u64 	%rd8158, %rd8157, 32;
	and.b64  	%rd8159, %rd8157, 4294967295;
	and.b64  	%rd8160, %rd8152, 4294967295;
	add.s64 	%rd35740, %rd8159, %rd8160;
	shr.u64 	%rd8161, %rd35740, 32;
	add.s64 	%rd8162, %rd8158, %rd8154;
	add.s64 	%rd8163, %rd8162, %rd8161;
	mul.wide.u32 	%rd8164, %r7, %r11249;
	shr.u64 	%rd8165, %rd8164, 32;
	and.b64  	%rd8166, %rd8088, 4294967295;
	and.b64  	%rd8167, %rd8164, 4294967295;
	add.s64 	%rd8168, %rd8167, %rd8166;
	shr.u64 	%rd8169, %rd8168, 32;
	and.b64  	%rd8170, %rd8168, 4294967295;
	and.b64  	%rd8171, %rd8163, 4294967295;
	add.s64 	%rd35739, %rd8170, %rd8171;
	shr.u64 	%rd8172, %rd35739, 32;
	add.s64 	%rd8173, %rd8169, %rd8165;
	add.s64 	%rd8174, %rd8173, %rd8172;
	mul.wide.u32 	%rd8175, %r8, %r11249;
	shr.u64 	%rd8176, %rd8175, 32;
	and.b64  	%rd8177, %rd8100, 4294967295;
	and.b64  	%rd8178, %rd8175, 4294967295;
	add.s64 	%rd8179, %rd8178, %rd8177;
	shr.u64 	%rd8180, %rd8179, 32;
	and.b64  	%rd8181, %rd8179, 4294967295;
	and.b64  	%rd8182, %rd8174, 4294967295;
	add.s64 	%rd35738, %rd8181, %rd8182;
	shr.u64 	%rd8183, %rd35738, 32;
	add.s64 	%rd8184, %rd8180, %rd8176;
	add.s64 	%rd8185, %rd8184, %rd8183;
	mul.wide.u32 	%rd8186, %r9, %r11249;
	shr.u64 	%rd8187, %rd8186, 32;
	and.b64  	%rd8188, %rd8112, 4294967295;
	and.b64  	%rd8189, %rd8186, 4294967295;
	add.s64 	%rd8190, %rd8189, %rd8188;
	shr.u64 	%rd8191, %rd8190, 32;
	and.b64  	%rd8192, %rd8190, 4294967295;
	and.b64  	%rd8193, %rd8185, 4294967295;
	add.s64 	%rd35737, %rd8192, %rd8193;
	shr.u64 	%rd8194, %rd35737, 32;
	add.s64 	%rd8195, %rd8191, %rd8187;
	add.s64 	%rd8196, %rd8195, %rd8194;
	mul.wide.u32 	%rd8197, %r10, %r11249;
	shr.u64 	%rd8198, %rd8197, 32;
	and.b64  	%rd8199, %rd8124, 4294967295;
	and.b64  	%rd8200, %rd8197, 4294967295;
	add.s64 	%rd8201, %rd8200, %rd8199;
	shr.u64 	%rd8202, %rd8201, 32;
	and.b64  	%rd8203, %rd8201, 4294967295;
	and.b64  	%rd8204, %rd8196, 4294967295;
	add.s64 	%rd35736, %rd8203, %rd8204;
	shr.u64 	%rd8205, %rd35736, 32;
	add.s64 	%rd8206, %rd8202, %rd8198;
	add.s64 	%rd8207, %rd8206, %rd8205;
	mul.wide.u32 	%rd8208, %r11, %r11249;
	{ .reg .b32 tmp; mov.b64 {tmp, %r11250}, %rd8208; }
	and.b64  	%rd8209, %rd8134, 4294967295;
	and.b64  	%rd8210, %rd8208, 4294967295;
	add.s64 	%rd8211, %rd8210, %rd8209;
	{ .reg .b32 tmp; mov.b64 {tmp, %r11251}, %rd8211; }
	and.b64  	%rd8212, %rd8211, 4294967295;
	and.b64  	%rd8213, %rd8207, 4294967295;
	add.s64 	%rd35735, %rd8212, %rd8213;
	{ .reg .b32 tmp; mov.b64 {tmp, %r11252}, %rd35735; }
	add.s32 	%r11253, %r11251, %r11250;
	add.s32 	%r11254, %r11253, %r11252;
	add.s32 	%r16251, %r11248, %r11254;
	add.s32 	%r16250, %r16250, 1;
	add.s64 	%rd35727, %rd35727, 4;
	setp.ne.s32 	%p570, %r16250, 8;
	@%p570 bra 	$L__BB0_520;
	setp.lt.u32 	%p571, %r16251, %r11;
	@%p571 bra 	$L__BB0_536;
	setp.gt.u32 	%p572, %r16251, %r11;
	@%p572 bra 	$L__BB0_535;
	cvt.u32.u64 	%r11255, %rd35735;
	setp.gt.u32 	%p573, %r10, %r11255;
	@%p573 bra 	$L__BB0_536;
	cvt.u32.u64 	%r11256, %rd35735;
	setp.lt.u32 	%p574, %r10, %r11256;
	@%p574 bra 	$L__BB0_535;
	cvt.u32.u64 	%r11257, %rd35736;
	setp.gt.u32 	%p575, %r9, %r11257;
	@%p575 bra 	$L__BB0_536;
	cvt.u32.u64 	%r11258, %rd35736;
	setp.lt.u32 	%p576, %r9, %r11258;
	@%p576 bra 	$L__BB0_535;
	cvt.u32.u64 	%r11259, %rd35737;
	setp.gt.u32 	%p577, %r8, %r11259;
	@%p577 bra 	$L__BB0_536;
	cvt.u32.u64 	%r11260, %rd35737;
	setp.lt.u32 	%p578, %r8, %r11260;
	@%p578 bra 	$L__BB0_535;
	cvt.u32.u64 	%r11261, %rd35738;
	setp.gt.u32 	%p579, %r7, %r11261;
	@%p579 bra 	$L__BB0_536;
	cvt.u32.u64 	%r11262, %rd35738;
	setp.lt.u32 	%p580, %r7, %r11262;
	@%p580 bra 	$L__BB0_535;
	cvt.u32.u64 	%r11263, %rd35739;
	setp.gt.u32 	%p581, %r6, %r11263;
	@%p581 bra 	$L__BB0_536;
	cvt.u32.u64 	%r11264, %rd35739;
	setp.lt.u32 	%p582, %r6, %r11264;
	@%p582 bra 	$L__BB0_535;
	cvt.u32.u64 	%r11265, %rd35740;
	setp.gt.u32 	%p583, %r5, %r11265;
	@%p583 bra 	$L__BB0_536;
	cvt.u32.u64 	%r11266, %rd35740;
	setp.ge.u32 	%p584, %r5, %r11266;
	cvt.u32.u64 	%r11267, %rd35741;
	setp.gt.u32 	%p585, %r4, %r11267;
	and.pred  	%p586, %p584, %p585;
	@%p586 bra 	$L__BB0_536;
$L__BB0_535:
	and.b64  	%rd8215, %rd35741, 4294967295;
	cvt.u64.u32 	%rd8216, %r4;
	sub.s64 	%rd35741, %rd8215, %rd8216;
	shr.u64 	%rd8217, %rd35741, 32;
	and.b64  	%rd8218, %rd8217, 1;
	and.b64  	%rd8219, %rd35740, 4294967295;
	cvt.u64.u32 	%rd8220, %r5;
	add.s64 	%rd8221, %rd8218, %rd8220;
	sub.s64 	%rd35740, %rd8219, %rd8221;
	shr.u64 	%rd8222, %rd35740, 32;
	and.b64  	%rd8223, %rd8222, 1;
	and.b64  	%rd8224, %rd35739, 4294967295;
	cvt.u64.u32 	%rd8225, %r6;
	add.s64 	%rd8226, %rd8223, %rd8225;
	sub.s64 	%rd35739, %rd8224, %rd8226;
	shr.u64 	%rd8227, %rd35739, 32;
	and.b64  	%rd8228, %rd8227, 1;
	and.b64  	%rd8229, %rd35738, 4294967295;
	cvt.u64.u32 	%rd8230, %r7;
	add.s64 	%rd8231, %rd8228, %rd8230;
	sub.s64 	%rd35738, %rd8229, %rd8231;
	shr.u64 	%rd8232, %rd35738, 32;
	and.b64  	%rd8233, %rd8232, 1;
	and.b64  	%rd8234, %rd35737, 4294967295;
	cvt.u64.u32 	%rd8235, %r8;
	add.s64 	%rd8236, %rd8233, %rd8235;
	sub.s64 	%rd35737, %rd8234, %rd8236;
	shr.u64 	%rd8237, %rd35737, 32;
	and.b64  	%rd8238, %rd8237, 1;
	and.b64  	%rd8239, %rd35736, 4294967295;
	cvt.u64.u32 	%rd8240, %r9;
	add.s64 	%rd8241, %rd8238, %rd8240;
	sub.s64 	%rd35736, %rd8239, %rd8241;
	shr.u64 	%rd8242, %rd35736, 32;
	and.b64  	%rd8243, %rd8242, 1;
	and.b64  	%rd8244, %rd35735, 4294967295;
	cvt.u64.u32 	%rd8245, %r10;
	add.s64 	%rd8246, %rd8243, %rd8245;
	sub.s64 	%rd35735, %rd8244, %rd8246;
	{ .reg .b32 tmp; mov.b64 {tmp, %r11268}, %rd35735; }
	and.b32  	%r11269, %r11268, 1;
	add.s32 	%r11270, %r11269, %r11;
	sub.s32 	%r16251, %r16251, %r11270;
$L__BB0_536:
	and.b64  	%rd482, %rd35741, 4294967295;
	and.b64  	%rd483, %rd35740, 4294967295;
	and.b64  	%rd484, %rd35739, 4294967295;
	and.b64  	%rd485, %rd35738, 4294967295;
	and.b64  	%rd486, %rd35737, 4294967295;
	and.b64  	%rd487, %rd35736, 4294967295;
	and.b64  	%rd488, %rd35735, 4294967295;
	mov.b64 	%rd35743, 0;
	mov.b32 	%r16254, 0;
	mov.u64 	%rd35742, %rd36585;
	mov.u64 	%rd35744, %rd35743;
	mov.u64 	%rd35745, %rd35743;
	mov.u64 	%rd35746, %rd35743;
	mov.u64 	%rd35747, %rd35743;
	mov.u64 	%rd35748, %rd35743;
	mov.u64 	%rd35749, %rd35743;
	mov.u32 	%r16253, %r16254;
$L__BB0_537:
	ld.local.u32 	%r11272, [%rd35742];
	cvt.u64.u32 	%rd8248, %r11272;
	mul.lo.s64 	%rd8249, %rd482, %rd8248;
	shr.u64 	%rd8250, %rd8249, 32;
	and.b64  	%rd8251, %rd35749, 4294967295;
	and.b64  	%rd8252, %rd8249, 4294967295;
	add.s64 	%rd8253, %rd8252, %rd8251;
	shr.u64 	%rd8254, %rd8253, 32;
	cvt.u32.u64 	%r11273, %rd8253;
	add.s64 	%rd8255, %rd8254, %rd8250;
	mul.lo.s64 	%rd8256, %rd483, %rd8248;
	shr.u64 	%rd8257, %rd8256, 32;
	and.b64  	%rd8258, %rd35748, 4294967295;
	and.b64  	%rd8259, %rd8256, 4294967295;
	add.s64 	%rd8260, %rd8259, %rd8258;
	shr.u64 	%rd8261, %rd8260, 32;
	and.b64  	%rd8262, %rd8260, 4294967295;
	and.b64  	%rd8263, %rd8255, 4294967295;
	add.s64 	%rd8264, %rd8262, %rd8263;
	shr.u64 	%rd8265, %rd8264, 32;
	add.s64 	%rd8266, %rd8261, %rd8257;
	add.s64 	%rd8267, %rd8266, %rd8265;
	mul.lo.s64 	%rd8268, %rd484, %rd8248;
	shr.u64 	%rd8269, %rd8268, 32;
	and.b64  	%rd8270, %rd35747, 4294967295;
	and.b64  	%rd8271, %rd8268, 4294967295;
	add.s64 	%rd8272, %rd8271, %rd8270;
	shr.u64 	%rd8273, %rd8272, 32;
	and.b64  	%rd8274, %rd8272, 4294967295;
	and.b64  	%rd8275, %rd8267, 4294967295;
	add.s64 	%rd8276, %rd8274, %rd8275;
	shr.u64 	%rd8277, %rd8276, 32;
	add.s64 	%rd8278, %rd8273, %rd8269;
	add.s64 	%rd8279, %rd8278, %rd8277;
	mul.lo.s64 	%rd8280, %rd485, %rd8248;
	shr.u64 	%rd8281, %rd8280, 32;
	and.b64  	%rd8282, %rd35746, 4294967295;
	and.b64  	%rd8283, %rd8280, 4294967295;
	add.s64 	%rd8284, %rd8283, %rd8282;
	shr.u64 	%rd8285, %rd8284, 32;
	and.b64  	%rd8286, %rd8284, 4294967295;
	and.b64  	%rd8287, %rd8279, 4294967295;
	add.s64 	%rd8288, %rd8286, %rd8287;
	shr.u64 	%rd8289, %rd8288, 32;
	add.s64 	%rd8290, %rd8285, %rd8281;
	add.s64 	%rd8291, %rd8290, %rd8289;
	mul.lo.s64 	%rd8292, %rd486, %rd8248;
	shr.u64 	%rd8293, %rd8292, 32;
	and.b64  	%rd8294, %rd35745, 4294967295;
	and.b64  	%rd8295, %rd8292, 4294967295;
	add.s64 	%rd8296, %rd8295, %rd8294;
	shr.u64 	%rd8297, %rd8296, 32;
	and.b64  	%rd8298, %rd8296, 4294967295;
	and.b64  	%rd8299, %rd8291, 4294967295;
	add.s64 	%rd8300, %rd8298, %rd8299;
	shr.u64 	%rd8301, %rd8300, 32;
	add.s64 	%rd8302, %rd8297, %rd8293;
	add.s64 	%rd8303, %rd8302, %rd8301;
	mul.lo.s64 	%rd8304, %rd487, %rd8248;
	shr.u64 	%rd8305, %rd8304, 32;
	and.b64  	%rd8306, %rd35744, 4294967295;
	and.b64  	%rd8307, %rd8304, 4294967295;
	add.s64 	%rd8308, %rd8307, %rd8306;
	shr.u64 	%rd8309, %rd8308, 32;
	and.b64  	%rd8310, %rd8308, 4294967295;
	and.b64  	%rd8311, %rd8303, 4294967295;
	add.s64 	%rd8312, %rd8310, %rd8311;
	shr.u64 	%rd8313, %rd8312, 32;
	add.s64 	%rd8314, %rd8309, %rd8305;
	add.s64 	%rd8315, %rd8314, %rd8313;
	mul.lo.s64 	%rd8316, %rd488, %rd8248;
	shr.u64 	%rd8317, %rd8316, 32;
	and.b64  	%rd8318, %rd35743, 4294967295;
	and.b64  	%rd8319, %rd8316, 4294967295;
	add.s64 	%rd8320, %rd8319, %rd8318;
	shr.u64 	%rd8321, %rd8320, 32;
	and.b64  	%rd8322, %rd8320, 4294967295;
	and.b64  	%rd8323, %rd8315, 4294967295;
	add.s64 	%rd8324, %rd8322, %rd8323;
	shr.u64 	%rd8325, %rd8324, 32;
	add.s64 	%rd8326, %rd8321, %rd8317;
	add.s64 	%rd8327, %rd8326, %rd8325;
	mul.wide.u32 	%rd8328, %r16251, %r11272;
	{ .reg .b32 tmp; mov.b64 {tmp, %r11274}, %rd8328; }
	cvt.u64.u32 	%rd8329, %r16254;
	and.b64  	%rd8330, %rd8328, 4294967295;
	add.s64 	%rd8331, %rd8330, %rd8329;
	{ .reg .b32 tmp; mov.b64 {tmp, %r11275}, %rd8331; }
	and.b64  	%rd8332, %rd8331, 4294967295;
	and.b64  	%rd8333, %rd8327, 4294967295;
	add.s64 	%rd8334, %rd8332, %rd8333;
	{ .reg .b32 tmp; mov.b64 {tmp, %r11276}, %rd8334; }
	add.s32 	%r11277, %r11275, %r11274;
	add.s32 	%r11278, %r11277, %r11276;
	mul.lo.s32 	%r11279, %r28, %r11273;
	mul.wide.u32 	%rd8335, %r4, %r11279;
	shr.u64 	%rd8336, %rd8335, 32;
	and.b64  	%rd8337, %rd8253, 4294967295;
	and.b64  	%rd8338, %rd8335, 4294967295;
	add.s64 	%rd8339, %rd8338, %rd8337;
	shr.u64 	%rd8340, %rd8339, 32;
	add.s64 	%rd8341, %rd8340, %rd8336;
	mul.wide.u32 	%rd8342, %r5, %r11279;
	shr.u64 	%rd8343, %rd8342, 32;
	and.b64  	%rd8344, %rd8264, 4294967295;
	and.b64  	%rd8345, %rd8342, 4294967295;
	add.s64 	%rd8346, %rd8345, %rd8344;
	shr.u64 	%rd8347, %rd8346, 32;
	and.b64  	%rd8348, %rd8346, 4294967295;
	and.b64  	%rd8349, %rd8341, 4294967295;
	add.s64 	%rd35749, %rd8348, %rd8349;
	shr.u64 	%rd8350, %rd35749, 32;
	add.s64 	%rd8351, %rd8347, %rd8343;
	add.s64 	%rd8352, %rd8351, %rd8350;
	mul.wide.u32 	%rd8353, %r6, %r11279;
	shr.u64 	%rd8354, %rd8353, 32;
	and.b64  	%rd8355, %rd8276, 4294967295;
	and.b64  	%rd8356, %rd8353, 4294967295;
	add.s64 	%rd8357, %rd8356, %rd8355;
	shr.u64 	%rd8358, %rd8357, 32;
	and.b64  	%rd8359, %rd8357, 4294967295;
	and.b64  	%rd8360, %rd8352, 4294967295;
	add.s64 	%rd35748, %rd8359, %rd8360;
	shr.u64 	%rd8361, %rd35748, 32;
	add.s64 	%rd8362, %rd8358, %rd8354;
	add.s64 	%rd8363, %rd8362, %rd8361;
	mul.wide.u32 	%rd8364, %r7, %r11279;
	shr.u64 	%rd8365, %rd8364, 32;
	and.b64  	%rd8366, %rd8288, 4294967295;
	and.b64  	%rd8367, %rd8364, 4294967295;
	add.s64 	%rd8368, %rd8367, %rd8366;
	shr.u64 	%rd8369, %rd8368, 32;
	and.b64  	%rd8370, %rd8368, 4294967295;
	and.b64  	%rd8371, %rd8363, 4294967295;
	add.s64 	%rd35747, %rd8370, %rd8371;
	shr.u64 	%rd8372, %rd35747, 32;
	add.s64 	%rd8373, %rd8369, %rd8365;
	add.s64 	%rd8374, %rd8373, %rd8372;
	mul.wide.u32 	%rd8375, %r8, %r11279;
	shr.u64 	%rd8376, %rd8375, 32;
	and.b64  	%rd8377, %rd8300, 4294967295;
	and.b64  	%rd8378, %rd8375, 4294967295;
	add.s64 	%rd8379, %rd8378, %rd8377;
	shr.u64 	%rd8380, %rd8379, 32;
	and.b64  	%rd8381, %rd8379, 4294967295;
	and.b64  	%rd8382, %rd8374, 4294967295;
	add.s64 	%rd35746, %rd8381, %rd8382;
	shr.u64 	%rd8383, %rd35746, 32;
	add.s64 	%rd8384, %rd8380, %rd8376;
	add.s64 	%rd8385, %rd8384, %rd8383;
	mul.wide.u32 	%rd8386, %r9, %r11279;
	shr.u64 	%rd8387, %rd8386, 32;
	and.b64  	%rd8388, %rd8312, 4294967295;
	and.b64  	%rd8389, %rd8386, 4294967295;
	add.s64 	%rd8390, %rd8389, %rd8388;
	shr.u64 	%rd8391, %rd8390, 32;
	and.b64  	%rd8392, %rd8390, 4294967295;
	and.b64  	%rd8393, %rd8385, 4294967295;
	add.s64 	%rd35745, %rd8392, %rd8393;
	shr.u64 	%rd8394, %rd35745, 32;
	add.s64 	%rd8395, %rd8391, %rd8387;
	add.s64 	%rd8396, %rd8395, %rd8394;
	mul.wide.u32 	%rd8397, %r10, %r11279;
	shr.u64 	%rd8398, %rd8397, 32;
	and.b64  	%rd8399, %rd8324, 4294967295;
	and.b64  	%rd8400, %rd8397, 4294967295;
	add.s64 	%rd8401, %rd8400, %rd8399;
	shr.u64 	%rd8402, %rd8401, 32;
	and.b64  	%rd8403, %rd8401, 4294967295;
	and.b64  	%rd8404, %rd8396, 4294967295;
	add.s64 	%rd35744, %rd8403, %rd8404;
	shr.u64 	%rd8405, %rd35744, 32;
	add.s64 	%rd8406, %rd8402, %rd8398;
	add.s64 	%rd8407, %rd8406, %rd8405;
	mul.wide.u32 	%rd8408, %r11, %r11279;
	{ .reg .b32 tmp; mov.b64 {tmp, %r11280}, %rd8408; }
	and.b64  	%rd8409, %rd8334, 4294967295;
	and.b64  	%rd8410, %rd8408, 4294967295;
	add.s64 	%rd8411, %rd8410, %rd8409;
	{ .reg .b32 tmp; mov.b64 {tmp, %r11281}, %rd8411; }
	and.b64  	%rd8412, %rd8411, 4294967295;
	and.b64  	%rd8413, %rd8407, 4294967295;
	add.s64 	%rd35743, %rd8412, %rd8413;
	{ .reg .b32 tmp; mov.b64 {tmp, %r11282}, %rd35743; }
	add.s32 	%r11283, %r11281, %r11280;
	add.s32 	%r11284, %r11283, %r11282;
	add.s32 	%r16254, %r11278, %r11284;
	add.s32 	%r16253, %r16253, 1;
	add.s64 	%rd35742, %rd35742, 4;
	setp.ne.s32 	%p587, %r16253, 8;
	@%p587 bra 	$L__BB0_537;
	cvt.u32.u64 	%r16261, %rd35749;
	cvt.u32.u64 	%r16260, %rd35748;
	cvt.u32.u64 	%r16259, %rd35747;
	cvt.u32.u64 	%r16258, %rd35746;
	cvt.u32.u64 	%r16257, %rd35745;
	cvt.u32.u64 	%r16256, %rd35744;
	cvt.u32.u64 	%r16255, %rd35743;
	setp.lt.u32 	%p588, %r16254, %r11;
	@%p588 bra 	$L__BB0_553;
	setp.gt.u32 	%p589, %r16254, %r11;
	@%p589 bra 	$L__BB0_552;
	cvt.u32.u64 	%r16255, %rd35743;
	setp.gt.u32 	%p590, %r10, %r16255;
	@%p590 bra 	$L__BB0_553;
	cvt.u32.u64 	%r11285, %rd35743;
	setp.lt.u32 	%p591, %r10, %r11285;
	@%p591 bra 	$L__BB0_552;
	cvt.u32.u64 	%r16255, %rd35743;
	cvt.u32.u64 	%r16256, %rd35744;
	setp.gt.u32 	%p592, %r9, %r16256;
	@%p592 bra 	$L__BB0_553;
	cvt.u32.u64 	%r11286, %rd35744;
	setp.lt.u32 	%p593, %r9, %r11286;
	@%p593 bra 	$L__BB0_552;
	cvt.u32.u64 	%r16256, %rd35744;
	cvt.u32.u64 	%r16257, %rd35745;
	setp.gt.u32 	%p594, %r8, %r16257;
	@%p594 bra 	$L__BB0_553;
	cvt.u32.u64 	%r11287, %rd35745;
	setp.lt.u32 	%p595, %r8, %r11287;
	@%p595 bra 	$L__BB0_552;
	cvt.u32.u64 	%r16257, %rd35745;
	cvt.u32.u64 	%r16258, %rd35746;
	setp.gt.u32 	%p596, %r7, %r16258;
	@%p596 bra 	$L__BB0_553;
	cvt.u32.u64 	%r11288, %rd35746;
	setp.lt.u32 	%p597, %r7, %r11288;
	@%p597 bra 	$L__BB0_552;
	cvt.u32.u64 	%r16258, %rd35746;
	cvt.u32.u64 	%r16259, %rd35747;
	setp.gt.u32 	%p598, %r6, %r16259;
	@%p598 bra 	$L__BB0_553;
	cvt.u32.u64 	%r11289, %rd35747;
	setp.lt.u32 	%p599, %r6, %r11289;
	@%p599 bra 	$L__BB0_552;
	cvt.u32.u64 	%r16259, %rd35747;
	cvt.u32.u64 	%r16260, %rd35748;
	setp.gt.u32 	%p600, %r5, %r16260;
	@%p600 bra 	$L__BB0_553;
	cvt.u32.u64 	%r16260, %rd35748;
	setp.ge.u32 	%p601, %r5, %r16260;
	cvt.u32.u64 	%r16261, %rd35749;
	setp.gt.u32 	%p602, %r4, %r16261;
	and.pred  	%p603, %p601, %p602;
	@%p603 bra 	$L__BB0_553;
$L__BB0_552:
	and.b64  	%rd8415, %rd35749, 4294967295;
	cvt.u64.u32 	%rd8416, %r4;
	sub.s64 	%rd8417, %rd8415, %rd8416;
	cvt.u32.u64 	%r16261, %rd8417;
	shr.u64 	%rd8418, %rd8417, 32;
	and.b64  	%rd8419, %rd8418, 1;
	and.b64  	%rd8420, %rd35748, 4294967295;
	cvt.u64.u32 	%rd8421, %r5;
	add.s64 	%rd8422, %rd8419, %rd8421;
	sub.s64 	%rd8423, %rd8420, %rd8422;
	cvt.u32.u64 	%r16260, %rd8423;
	shr.u64 	%rd8424, %rd8423, 32;
	and.b64  	%rd8425, %rd8424, 1;
	and.b64  	%rd8426, %rd35747, 4294967295;
	cvt.u64.u32 	%rd8427, %r6;
	add.s64 	%rd8428, %rd8425, %rd8427;
	sub.s64 	%rd8429, %rd8426, %rd8428;
	cvt.u32.u64 	%r16259, %rd8429;
	shr.u64 	%rd8430, %rd8429, 32;
	and.b64  	%rd8431, %rd8430, 1;
	and.b64  	%rd8432, %rd35746, 4294967295;
	cvt.u64.u32 	%rd8433, %r7;
	add.s64 	%rd8434, %rd8431, %rd8433;
	sub.s64 	%rd8435, %rd8432, %rd8434;
	cvt.u32.u64 	%r16258, %rd8435;
	shr.u64 	%rd8436, %rd8435, 32;
	and.b64  	%rd8437, %rd8436, 1;
	and.b64  	%rd8438, %rd35745, 4294967295;
	cvt.u64.u32 	%rd8439, %r8;
	add.s64 	%rd8440, %rd8437, %rd8439;
	sub.s64 	%rd8441, %rd8438, %rd8440;
	cvt.u32.u64 	%r16257, %rd8441;
	shr.u64 	%rd8442, %rd8441, 32;
	and.b64  	%rd8443, %rd8442, 1;
	and.b64  	%rd8444, %rd35744, 4294967295;
	cvt.u64.u32 	%rd8445, %r9;
	add.s64 	%rd8446, %rd8443, %rd8445;
	sub.s64 	%rd8447, %rd8444, %rd8446;
	cvt.u32.u64 	%r16256, %rd8447;
	shr.u64 	%rd8448, %rd8447, 32;
	and.b64  	%rd8449, %rd8448, 1;
	and.b64  	%rd8450, %rd35743, 4294967295;
	cvt.u64.u32 	%rd8451, %r10;
	add.s64 	%rd8452, %rd8449, %rd8451;
	sub.s64 	%rd8453, %rd8450, %rd8452;
	cvt.u32.u64 	%r16255, %rd8453;
	{ .reg .b32 tmp; mov.b64 {tmp, %r11290}, %rd8453; }
	and.b32  	%r11291, %r11290, 1;
	add.s32 	%r11292, %r11291, %r11;
	sub.s32 	%r16254, %r16254, %r11292;
$L__BB0_553:
	st.local.u32 	[%rd36613], %r16261;
	st.local.u32 	[%rd36613+4], %r16260;
	st.local.u32 	[%rd36613+8], %r16259;
	st.local.u32 	[%rd36613+12], %r16258;
	st.local.u32 	[%rd36613+16], %r16257;
	st.local.u32 	[%rd36613+20], %r16256;
	st.local.u32 	[%rd36613+24], %r16255;
	st.local.u32 	[%rd36613+28], %r16254;
	mov.b64 	%rd35758, 0;
	mov.b32 	%r16264, 0;
	mov.u64 	%rd35750, %rd36593;
	mov.u64 	%rd35759, %rd35758;
	mov.u64 	%rd35760, %rd35758;
	mov.u64 	%rd35761, %rd35758;
	mov.u64 	%rd35762, %rd35758;
	mov.u64 	%rd35763, %rd35758;
	mov.u64 	%rd35757, %rd35758;
	mov.u32 	%r16263, %r16264;
$L__BB0_554:
	ld.local.u32 	%r11294, [%rd35750];
	mul.wide.u32 	%rd8455, %r449, %r11294;
	shr.u64 	%rd8456, %rd8455, 32;
	and.b64  	%rd8457, %rd35757, 4294967295;
	and.b64  	%rd8458, %rd8455, 4294967295;
	add.s64 	%rd8459, %rd8458, %rd8457;
	shr.u64 	%rd8460, %rd8459, 32;
	cvt.u32.u64 	%r11295, %rd8459;
	add.s64 	%rd8461, %rd8460, %rd8456;
	mul.wide.u32 	%rd8462, %r450, %r11294;
	shr.u64 	%rd8463, %rd8462, 32;
	and.b64  	%rd8464, %rd35763, 4294967295;
	and.b64  	%rd8465, %rd8462, 4294967295;
	add.s64 	%rd8466, %rd8465, %rd8464;
	shr.u64 	%rd8467, %rd8466, 32;
	and.b64  	%rd8468, %rd8466, 4294967295;
	and.b64  	%rd8469, %rd8461, 4294967295;
	add.s64 	%rd8470, %rd8468, %rd8469;
	shr.u64 	%rd8471, %rd8470, 32;
	add.s64 	%rd8472, %rd8467, %rd8463;
	add.s64 	%rd8473, %rd8472, %rd8471;
	mul.wide.u32 	%rd8474, %r451, %r11294;
	shr.u64 	%rd8475, %rd8474, 32;
	and.b64  	%rd8476, %rd35762, 4294967295;
	and.b64  	%rd8477, %rd8474, 4294967295;
	add.s64 	%rd8478, %rd8477, %rd8476;
	shr.u64 	%rd8479, %rd8478, 32;
	and.b64  	%rd8480, %rd8478, 4294967295;
	and.b64  	%rd8481, %rd8473, 4294967295;
	add.s64 	%rd8482, %rd8480, %rd8481;
	shr.u64 	%rd8483, %rd8482, 32;
	add.s64 	%rd8484, %rd8479, %rd8475;
	add.s64 	%rd8485, %rd8484, %rd8483;
	mul.wide.u32 	%rd8486, %r452, %r11294;
	shr.u64 	%rd8487, %rd8486, 32;
	and.b64  	%rd8488, %rd35761, 4294967295;
	and.b64  	%rd8489, %rd8486, 4294967295;
	add.s64 	%rd8490, %rd8489, %rd8488;
	shr.u64 	%rd8491, %rd8490, 32;
	and.b64  	%rd8492, %rd8490, 4294967295;
	and.b64  	%rd8493, %rd8485, 4294967295;
	add.s64 	%rd8494, %rd8492, %rd8493;
	shr.u64 	%rd8495, %rd8494, 32;
	add.s64 	%rd8496, %rd8491, %rd8487;
	add.s64 	%rd8497, %rd8496, %rd8495;
	mul.wide.u32 	%rd8498, %r453, %r11294;
	shr.u64 	%rd8499, %rd8498, 32;
	and.b64  	%rd8500, %rd35760, 4294967295;
	and.b64  	%rd8501, %rd8498, 4294967295;
	add.s64 	%rd8502, %rd8501, %rd8500;
	shr.u64 	%rd8503, %rd8502, 32;
	and.b64  	%rd8504, %rd8502, 4294967295;
	and.b64  	%rd8505, %rd8497, 4294967295;
	add.s64 	%rd8506, %rd8504, %rd8505;
	shr.u64 	%rd8507, %rd8506, 32;
	add.s64 	%rd8508, %rd8503, %rd8499;
	add.s64 	%rd8509, %rd8508, %rd8507;
	mul.wide.u32 	%rd8510, %r454, %r11294;
	shr.u64 	%rd8511, %rd8510, 32;
	and.b64  	%rd8512, %rd35759, 4294967295;
	and.b64  	%rd8513, %rd8510, 4294967295;
	add.s64 	%rd8514, %rd8513, %rd8512;
	shr.u64 	%rd8515, %rd8514, 32;
	and.b64  	%rd8516, %rd8514, 4294967295;
	and.b64  	%rd8517, %rd8509, 4294967295;
	add.s64 	%rd8518, %rd8516, %rd8517;
	shr.u64 	%rd8519, %rd8518, 32;
	add.s64 	%rd8520, %rd8515, %rd8511;
	add.s64 	%rd8521, %rd8520, %rd8519;
	mul.wide.u32 	%rd8522, %r455, %r11294;
	shr.u64 	%rd8523, %rd8522, 32;
	and.b64  	%rd8524, %rd35758, 4294967295;
	and.b64  	%rd8525, %rd8522, 4294967295;
	add.s64 	%rd8526, %rd8525, %rd8524;
	shr.u64 	%rd8527, %rd8526, 32;
	and.b64  	%rd8528, %rd8526, 4294967295;
	and.b64  	%rd8529, %rd8521, 4294967295;
	add.s64 	%rd8530, %rd8528, %rd8529;
	shr.u64 	%rd8531, %rd8530, 32;
	add.s64 	%rd8532, %rd8527, %rd8523;
	add.s64 	%rd8533, %rd8532, %rd8531;
	mul.wide.u32 	%rd8534, %r15923, %r11294;
	{ .reg .b32 tmp; mov.b64 {tmp, %r11296}, %rd8534; }
	cvt.u64.u32 	%rd8535, %r16264;
	and.b64  	%rd8536, %rd8534, 4294967295;
	add.s64 	%rd8537, %rd8536, %rd8535;
	{ .reg .b32 tmp; mov.b64 {tmp, %r11297}, %rd8537; }
	and.b64  	%rd8538, %rd8537, 4294967295;
	and.b64  	%rd8539, %rd8533, 4294967295;
	add.s64 	%rd8540, %rd8538, %rd8539;
	{ .reg .b32 tmp; mov.b64 {tmp, %r11298}, %rd8540; }
	add.s32 	%r11299, %r11297, %r11296;
	add.s32 	%r11300, %r11299, %r11298;
	mul.lo.s32 	%r11301, %r28, %r11295;
	mul.wide.u32 	%rd8541, %r4, %r11301;
	shr.u64 	%rd8542, %rd8541, 32;
	and.b64  	%rd8543, %rd8459, 4294967295;
	and.b64  	%rd8544, %rd8541, 4294967295;
	add.s64 	%rd8545, %rd8544, %rd8543;
	shr.u64 	%rd8546, %rd8545, 32;
	add.s64 	%rd8547, %rd8546, %rd8542;
	mul.wide.u32 	%rd8548, %r5, %r11301;
	shr.u64 	%rd8549, %rd8548, 32;
	and.b64  	%rd8550, %rd8470, 4294967295;
	and.b64  	%rd8551, %rd8548, 4294967295;
	add.s64 	%rd8552, %rd8551, %rd8550;
	shr.u64 	%rd8553, %rd8552, 32;
	and.b64  	%rd8554, %rd8552, 4294967295;
	and.b64  	%rd8555, %rd8547, 4294967295;
	add.s64 	%rd35757, %rd8554, %rd8555;
	shr.u64 	%rd8556, %rd35757, 32;
	add.s64 	%rd8557, %rd8553, %rd8549;
	add.s64 	%rd8558, %rd8557, %rd8556;
	mul.wide.u32 	%rd8559, %r6, %r11301;
	shr.u64 	%rd8560, %rd8559, 32;
	and.b64  	%rd8561, %rd8482, 4294967295;
	and.b64  	%rd8562, %rd8559, 4294967295;
	add.s64 	%rd8563, %rd8562, %rd8561;
	shr.u64 	%rd8564, %rd8563, 32;
	and.b64  	%rd8565, %rd8563, 4294967295;
	and.b64  	%rd8566, %rd8558, 4294967295;
	add.s64 	%rd35763, %rd8565, %rd8566;
	shr.u64 	%rd8567, %rd35763, 32;
	add.s64 	%rd8568, %rd8564, %rd8560;
	add.s64 	%rd8569, %rd8568, %rd8567;
	mul.wide.u32 	%rd8570, %r7, %r11301;
	shr.u64 	%rd8571, %rd8570, 32;
	and.b64  	%rd8572, %rd8494, 4294967295;
	and.b64  	%rd8573, %rd8570, 4294967295;
	add.s64 	%rd8574, %rd8573, %rd8572;
	shr.u64 	%rd8575, %rd8574, 32;
	and.b64  	%rd8576, %rd8574, 4294967295;
	and.b64  	%rd8577, %rd8569, 4294967295;
	add.s64 	%rd35762, %rd8576, %rd8577;
	shr.u64 	%rd8578, %rd35762, 32;
	add.s64 	%rd8579, %rd8575, %rd8571;
	add.s64 	%rd8580, %rd8579, %rd8578;
	mul.wide.u32 	%rd8581, %r8, %r11301;
	shr.u64 	%rd8582, %rd8581, 32;
	and.b64  	%rd8583, %rd8506, 4294967295;
	and.b64  	%rd8584, %rd8581, 4294967295;
	add.s64 	%rd8585, %rd8584, %rd8583;
	shr.u64 	%rd8586, %rd8585, 32;
	and.b64  	%rd8587, %rd8585, 4294967295;
	and.b64  	%rd8588, %rd8580, 4294967295;
	add.s64 	%rd35761, %rd8587, %rd8588;
	shr.u64 	%rd8589, %rd35761, 32;
	add.s64 	%rd8590, %rd8586, %rd8582;
	add.s64 	%rd8591, %rd8590, %rd8589;
	mul.wide.u32 	%rd8592, %r9, %r11301;
	shr.u64 	%rd8593, %rd8592, 32;
	and.b64  	%rd8594, %rd8518, 4294967295;
	and.b64  	%rd8595, %rd8592, 4294967295;
	add.s64 	%rd8596, %rd8595, %rd8594;
	shr.u64 	%rd8597, %rd8596, 32;
	and.b64  	%rd8598, %rd8596, 4294967295;
	and.b64  	%rd8599, %rd8591, 4294967295;
	add.s64 	%rd35760, %rd8598, %rd8599;
	shr.u64 	%rd8600, %rd35760, 32;
	add.s64 	%rd8601, %rd8597, %rd8593;
	add.s64 	%rd8602, %rd8601, %rd8600;
	mul.wide.u32 	%rd8603, %r10, %r11301;
	shr.u64 	%rd8604, %rd8603, 32;
	and.b64  	%rd8605, %rd8530, 4294967295;
	and.b64  	%rd8606, %rd8603, 4294967295;
	add.s64 	%rd8607, %rd8606, %rd8605;
	shr.u64 	%rd8608, %rd8607, 32;
	and.b64  	%rd8609, %rd8607, 4294967295;
	and.b64  	%rd8610, %rd8602, 4294967295;
	add.s64 	%rd35759, %rd8609, %rd8610;
	shr.u64 	%rd8611, %rd35759, 32;
	add.s64 	%rd8612, %rd8608, %rd8604;
	add.s64 	%rd8613, %rd8612, %rd8611;
	mul.wide.u32 	%rd8614, %r11, %r11301;
	{ .reg .b32 tmp; mov.b64 {tmp, %r11302}, %rd8614; }
	and.b64  	%rd8615, %rd8540, 4294967295;
	and.b64  	%rd8616, %rd8614, 4294967295;
	add.s64 	%rd8617, %rd8616, %rd8615;
	{ .reg .b32 tmp; mov.b64 {tmp, %r11303}, %rd8617; }
	and.b64  	%rd8618, %rd8617, 4294967295;
	and.b64  	%rd8619, %rd8613, 4294967295;
	add.s64 	%rd35758, %rd8618, %rd8619;
	{ .reg .b32 tmp; mov.b64 {tmp, %r11304}, %rd35758; }
	add.s32 	%r11305, %r11303, %r11302;
	add.s32 	%r11306, %r11305, %r11304;
	add.s32 	%r16264, %r11300, %r11306;
	add.s32 	%r16263, %r16263, 1;
	add.s64 	%rd35750, %rd35750, 4;
	setp.ne.s32 	%p604, %r16263, 8;
	@%p604 bra 	$L__BB0_554;
	cvt.u32.u64 	%r16265, %rd35757;
	setp.lt.u32 	%p605, %r16264, %r11;
	@%p605 bra 	$L__BB0_570;
	setp.gt.u32 	%p606, %r16264, %r11;
	@%p606 bra 	$L__BB0_569;
	cvt.u32.u64 	%r11307, %rd35758;
	setp.gt.u32 	%p607, %r10, %r11307;
	@%p607 bra 	$L__BB0_570;
	cvt.u32.u64 	%r11308, %rd35758;
	setp.lt.u32 	%p608, %r10, %r11308;
	@%p608 bra 	$L__BB0_569;
	cvt.u32.u64 	%r11309, %rd35759;
	setp.gt.u32 	%p609, %r9, %r11309;
	@%p609 bra 	$L__BB0_570;
	cvt.u32.u64 	%r11310, %rd35759;
	setp.lt.u32 	%p610, %r9, %r11310;
	@%p610 bra 	$L__BB0_569;
	cvt.u32.u64 	%r11311, %rd35760;
	setp.gt.u32 	%p611, %r8, %r11311;
	@%p611 bra 	$L__BB0_570;
	cvt.u32.u64 	%r11312, %rd35760;
	setp.lt.u32 	%p612, %r8, %r11312;
	@%p612 bra 	$L__BB0_569;
	cvt.u32.u64 	%r11313, %rd35761;
	setp.gt.u32 	%p613, %r7, %r11313;
	@%p613 bra 	$L__BB0_570;
	cvt.u32.u64 	%r11314, %rd35761;
	setp.lt.u32 	%p614, %r7, %r11314;
	@%p614 bra 	$L__BB0_569;
	cvt.u32.u64 	%r11315, %rd35762;
	setp.gt.u32 	%p615, %r6, %r11315;
	@%p615 bra 	$L__BB0_570;
	cvt.u32.u64 	%r11316, %rd35762;
	setp.lt.u32 	%p616, %r6, %r11316;
	@%p616 bra 	$L__BB0_569;
	cvt.u32.u64 	%r11317, %rd35763;
	setp.gt.u32 	%p617, %r5, %r11317;
	@%p617 bra 	$L__BB0_570;
	cvt.u32.u64 	%r11318, %rd35763;
	setp.ge.u32 	%p618, %r5, %r11318;
	cvt.u32.u64 	%r16265, %rd35757;
	setp.gt.u32 	%p619, %r4, %r16265;
	and.pred  	%p620, %p618, %p619;
	@%p620 bra 	$L__BB0_570;
$L__BB0_569:
	and.b64  	%rd8621, %rd35757, 4294967295;
	cvt.u64.u32 	%rd8622, %r4;
	sub.s64 	%rd8623, %rd8621, %rd8622;
	cvt.u32.u64 	%r16265, %rd8623;
	shr.u64 	%rd8624, %rd8623, 32;
	and.b64  	%rd8625, %rd8624, 1;
	and.b64  	%rd8626, %rd35763, 4294967295;
	cvt.u64.u32 	%rd8627, %r5;
	add.s64 	%rd8628, %rd8625, %rd8627;
	sub.s64 	%rd35763, %rd8626, %rd8628;
	shr.u64 	%rd8629, %rd35763, 32;
	and.b64  	%rd8630, %rd8629, 1;
	and.b64  	%rd8631, %rd35762, 4294967295;
	cvt.u64.u32 	%rd8632, %r6;
	add.s64 	%rd8633, %rd8630, %rd8632;
	sub.s64 	%rd35762, %rd8631, %rd8633;
	shr.u64 	%rd8634, %rd35762, 32;
	and.b64  	%rd8635, %rd8634, 1;
	and.b64  	%rd8636, %rd35761, 4294967295;
	cvt.u64.u32 	%rd8637, %r7;
	add.s64 	%rd8638, %rd8635, %rd8637;
	sub.s64 	%rd35761, %rd8636, %rd8638;
	shr.u64 	%rd8639, %rd35761, 32;
	and.b64  	%rd8640, %rd8639, 1;
	and.b64  	%rd8641, %rd35760, 4294967295;
	cvt.u64.u32 	%rd8642, %r8;
	add.s64 	%rd8643, %rd8640, %rd8642;
	sub.s64 	%rd35760, %rd8641, %rd8643;
	shr.u64 	%rd8644, %rd35760, 32;
	and.b64  	%rd8645, %rd8644, 1;
	and.b64  	%rd8646, %rd35759, 4294967295;
	cvt.u64.u32 	%rd8647, %r9;
	add.s64 	%rd8648, %rd8645, %rd8647;
	sub.s64 	%rd35759, %rd8646, %rd8648;
	shr.u64 	%rd8649, %rd35759, 32;
	and.b64  	%rd8650, %rd8649, 1;
	and.b64  	%rd8651, %rd35758, 4294967295;
	cvt.u64.u32 	%rd8652, %r10;
	add.s64 	%rd8653, %rd8650, %rd8652;
	sub.s64 	%rd35758, %rd8651, %rd8653;
	{ .reg .b32 tmp; mov.b64 {tmp, %r11319}, %rd35758; }
	and.b32  	%r11320, %r11319, 1;
	add.s32 	%r11321, %r11320, %r11;
	sub.s32 	%r16264, %r16264, %r11321;
$L__BB0_570:
	add.s32 	%r16267, %r16265, %r15933;
	setp.lt.u32 	%p621, %r16267, %r16265;
	selp.u64 	%rd8654, 1, 0, %p621;
	and.b64  	%rd8655, %rd35763, 4294967295;
	add.s64 	%rd8656, %rd8655, %rd8654;
	cvt.u64.u32 	%rd8657, %r15932;
	add.s64 	%rd35769, %rd8656, %rd8657;
	shr.u64 	%rd8658, %rd35769, 32;
	and.b64  	%rd8659, %rd35762, 4294967295;
	add.s64 	%rd8660, %rd8658, %rd8659;
	cvt.u64.u32 	%rd8661, %r15931;
	add.s64 	%rd35768, %rd8660, %rd8661;
	shr.u64 	%rd8662, %rd35768, 32;
	and.b64  	%rd8663, %rd35761, 4294967295;
	add.s64 	%rd8664, %rd8662, %rd8663;
	cvt.u64.u32 	%rd8665, %r15930;
	add.s64 	%rd35767, %rd8664, %rd8665;
	shr.u64 	%rd8666, %rd35767, 32;
	and.b64  	%rd8667, %rd35760, 4294967295;
	add.s64 	%rd8668, %rd8666, %rd8667;
	cvt.u64.u32 	%rd8669, %r15929;
	add.s64 	%rd35766, %rd8668, %rd8669;
	shr.u64 	%rd8670, %rd35766, 32;
	and.b64  	%rd8671, %rd35759, 4294967295;
	add.s64 	%rd8672, %rd8670, %rd8671;
	cvt.u64.u32 	%rd8673, %r15928;
	add.s64 	%rd35765, %rd8672, %rd8673;
	shr.u64 	%rd8674, %rd35765, 32;
	and.b64  	%rd8675, %rd35758, 4294967295;
	add.s64 	%rd8676, %rd8674, %rd8675;
	cvt.u64.u32 	%rd8677, %r15927;
	add.s64 	%rd35764, %rd8676, %rd8677;
	{ .reg .b32 tmp; mov.b64 {tmp, %r11322}, %rd35764; }
	add.s32 	%r11323, %r16264, %r11322;
	add.s32 	%r16266, %r11323, %r15926;
	setp.lt.u32 	%p622, %r16266, %r11;
	@%p622 bra 	$L__BB0_585;
	setp.gt.u32 	%p623, %r16266, %r11;
	@%p623 bra 	$L__BB0_584;
	cvt.u32.u64 	%r11324, %rd35764;
	setp.gt.u32 	%p624, %r10, %r11324;
	@%p624 bra 	$L__BB0_585;
	cvt.u32.u64 	%r11325, %rd35764;
	setp.lt.u32 	%p625, %r10, %r11325;
	@%p625 bra 	$L__BB0_584;
	cvt.u32.u64 	%r11326, %rd35765;
	setp.gt.u32 	%p626, %r9, %r11326;
	@%p626 bra 	$L__BB0_585;
	cvt.u32.u64 	%r11327, %rd35765;
	setp.lt.u32 	%p627, %r9, %r11327;
	@%p627 bra 	$L__BB0_584;
	cvt.u32.u64 	%r11328, %rd35766;
	setp.gt.u32 	%p628, %r8, %r11328;
	@%p628 bra 	$L__BB0_585;
	cvt.u32.u64 	%r11329, %rd35766;
	setp.lt.u32 	%p629, %r8, %r11329;
	@%p629 bra 	$L__BB0_584;
	cvt.u32.u64 	%r11330, %rd35767;
	setp.gt.u32 	%p630, %r7, %r11330;
	@%p630 bra 	$L__BB0_585;
	cvt.u32.u64 	%r11331, %rd35767;
	setp.lt.u32 	%p631, %r7, %r11331;
	@%p631 bra 	$L__BB0_584;
	cvt.u32.u64 	%r11332, %rd35768;
	setp.gt.u32 	%p632, %r6, %r11332;
	@%p632 bra 	$L__BB0_585;
	cvt.u32.u64 	%r11333, %rd35768;
	setp.lt.u32 	%p633, %r6, %r11333;
	@%p633 bra 	$L__BB0_584;
	cvt.u32.u64 	%r11334, %rd35769;
	setp.gt.u32 	%p634, %r5, %r11334;
	@%p634 bra 	$L__BB0_585;
	cvt.u32.u64 	%r11335, %rd35769;
	setp.ge.u32 	%p635, %r5, %r11335;
	setp.lt.u32 	%p636, %r16267, %r4;
	and.pred  	%p637, %p635, %p636;
	@%p637 bra 	$L__BB0_585;
$L__BB0_584:
	cvt.u64.u32 	%rd8678, %r16267;
	cvt.u64.u32 	%rd8679, %r4;
	sub.s64 	%rd8680, %rd8678, %rd8679;
	cvt.u32.u64 	%r16267, %rd8680;
	shr.u64 	%rd8681, %rd8680, 32;
	and.b64  	%rd8682, %rd8681, 1;
	and.b64  	%rd8683, %rd35769, 4294967295;
	cvt.u64.u32 	%rd8684, %r5;
	add.s64 	%rd8685, %rd8682, %rd8684;
	sub.s64 	%rd35769, %rd8683, %rd8685;
	shr.u64 	%rd8686, %rd35769, 32;
	and.b64  	%rd8687, %rd8686, 1;
	and.b64  	%rd8688, %rd35768, 4294967295;
	cvt.u64.u32 	%rd8689, %r6;
	add.s64 	%rd8690, %rd8687, %rd8689;
	sub.s64 	%rd35768, %rd8688, %rd8690;
	shr.u64 	%rd8691, %rd35768, 32;
	and.b64  	%rd8692, %rd8691, 1;
	and.b64  	%rd8693, %rd35767, 4294967295;
	cvt.u64.u32 	%rd8694, %r7;
	add.s64 	%rd8695, %rd8692, %rd8694;
	sub.s64 	%rd35767, %rd8693, %rd8695;
	shr.u64 	%rd8696, %rd35767, 32;
	and.b64  	%rd8697, %rd8696, 1;
	and.b64  	%rd8698, %rd35766, 4294967295;
	cvt.u64.u32 	%rd8699, %r8;
	add.s64 	%rd8700, %rd8697, %rd8699;
	sub.s64 	%rd35766, %rd8698, %rd8700;
	shr.u64 	%rd8701, %rd35766, 32;
	and.b64  	%rd8702, %rd8701, 1;
	and.b64  	%rd8703, %rd35765, 4294967295;
	cvt.u64.u32 	%rd8704, %r9;
	add.s64 	%rd8705, %rd8702, %rd8704;
	sub.s64 	%rd35765, %rd8703, %rd8705;
	shr.u64 	%rd8706, %rd35765, 32;
	and.b64  	%rd8707, %rd8706, 1;
	and.b64  	%rd8708, %rd35764, 4294967295;
	cvt.u64.u32 	%rd8709, %r10;
	add.s64 	%rd8710, %rd8707, %rd8709;
	sub.s64 	%rd35764, %rd8708, %rd8710;
	{ .reg .b32 tmp; mov.b64 {tmp, %r11336}, %rd35764; }
	and.b32  	%r11337, %r11336, 1;
	add.s32 	%r11338, %r11337, %r11;
	sub.s32 	%r16266, %r16266, %r11338;
$L__BB0_585:
	and.b64  	%rd551, %rd35769, 4294967295;
	and.b64  	%rd552, %rd35768, 4294967295;
	and.b64  	%rd553, %rd35767, 4294967295;
	and.b64  	%rd554, %rd35766, 4294967295;
	and.b64  	%rd555, %rd35765, 4294967295;
	and.b64  	%rd556, %rd35764, 4294967295;
	mov.b64 	%rd35771, 0;
	mov.b32 	%r16277, 0;
	mov.u64 	%rd35770, %rd36613;
	mov.u64 	%rd35772, %rd35771;
	mov.u64 	%rd35773, %rd35771;
	mov.u64 	%rd35774, %rd35771;
	mov.u64 	%rd35775, %rd35771;
	mov.u64 	%rd35776, %rd35771;
	mov.u64 	%rd35777, %rd35771;
	mov.u32 	%r16269, %r16277;
$L__BB0_586:
	ld.local.u32 	%r11340, [%rd35770];
	cvt.u64.u32 	%rd8712, %r11340;
	mul.wide.u32 	%rd8713, %r16267, %r11340;
	shr.u64 	%rd8714, %rd8713, 32;
	and.b64  	%rd8715, %rd35777, 4294967295;
	and.b64  	%rd8716, %rd8713, 4294967295;
	add.s64 	%rd8717, %rd8716, %rd8715;
	shr.u64 	%rd8718, %rd8717, 32;
	cvt.u32.u64 	%r11341, %rd8717;
	add.s64 	%rd8719, %rd8718, %rd8714;
	mul.lo.s64 	%rd8720, %rd551, %rd8712;
	shr.u64 	%rd8721, %rd8720, 32;
	and.b64  	%rd8722, %rd35776, 4294967295;
	and.b64  	%rd8723, %rd8720, 4294967295;
	add.s64 	%rd8724, %rd8723, %rd8722;
	shr.u64 	%rd8725, %rd8724, 32;
	and.b64  	%rd8726, %rd8724, 4294967295;
	and.b64  	%rd8727, %rd8719, 4294967295;
	add.s64 	%rd8728, %rd8726, %rd8727;
	shr.u64 	%rd8729, %rd8728, 32;
	add.s64 	%rd8730, %rd8725, %rd8721;
	add.s64 	%rd8731, %rd8730, %rd8729;
	mul.lo.s64 	%rd8732, %rd552, %rd8712;
	shr.u64 	%rd8733, %rd8732, 32;
	and.b64  	%rd8734, %rd35775, 4294967295;
	and.b64  	%rd8735, %rd8732, 4294967295;
	add.s64 	%rd8736, %rd8735, %rd8734;
	shr.u64 	%rd8737, %rd8736, 32;
	and.b64  	%rd8738, %rd8736, 4294967295;
	and.b64  	%rd8739, %rd8731, 4294967295;
	add.s64 	%rd8740, %rd8738, %rd8739;
	shr.u64 	%rd8741, %rd8740, 32;
	add.s64 	%rd8742, %rd8737, %rd8733;
	add.s64 	%rd8743, %rd8742, %rd8741;
	mul.lo.s64 	%rd8744, %rd553, %rd8712;
	shr.u64 	%rd8745, %rd8744, 32;
	and.b64  	%rd8746, %rd35774, 4294967295;
	and.b64  	%rd8747, %rd8744, 4294967295;
	add.s64 	%rd8748, %rd8747, %rd8746;
	shr.u64 	%rd8749, %rd8748, 32;
	and.b64  	%rd8750, %rd8748, 4294967295;
	and.b64  	%rd8751, %rd8743, 4294967295;
	add.s64 	%rd8752, %rd8750, %rd8751;
	shr.u64 	%rd8753, %rd8752, 32;
	add.s64 	%rd8754, %rd8749, %rd8745;
	add.s64 	%rd8755, %rd8754, %rd8753;
	mul.lo.s64 	%rd8756, %rd554, %rd8712;
	shr.u64 	%rd8757, %rd8756, 32;
	and.b64  	%rd8758, %rd35773, 4294967295;
	and.b64  	%rd8759, %rd8756, 4294967295;
	add.s64 	%rd8760, %rd8759, %rd8758;
	shr.u64 	%rd8761, %rd8760, 32;
	and.b64  	%rd8762, %rd8760, 4294967295;
	and.b64  	%rd8763, %rd8755, 4294967295;
	add.s64 	%rd8764, %rd8762, %rd8763;
	shr.u64 	%rd8765, %rd8764, 32;
	add.s64 	%rd8766, %rd8761, %rd8757;
	add.s64 	%rd8767, %rd8766, %rd8765;
	mul.lo.s64 	%rd8768, %rd555, %rd8712;
	shr.u64 	%rd8769, %rd8768, 32;
	and.b64  	%rd8770, %rd35772, 4294967295;
	and.b64  	%rd8771, %rd8768, 4294967295;
	add.s64 	%rd8772, %rd8771, %rd8770;
	shr.u64 	%rd8773, %rd8772, 32;
	and.b64  	%rd8774, %rd8772, 4294967295;
	and.b64  	%rd8775, %rd8767, 4294967295;
	add.s64 	%rd8776, %rd8774, %rd8775;
	shr.u64 	%rd8777, %rd8776, 32;
	add.s64 	%rd8778, %rd8773, %rd8769;
	add.s64 	%rd8779, %rd8778, %rd8777;
	mul.lo.s64 	%rd8780, %rd556, %rd8712;
	shr.u64 	%rd8781, %rd8780, 32;
	and.b64  	%rd8782, %rd35771, 4294967295;
	and.b64  	%rd8783, %rd8780, 4294967295;
	add.s64 	%rd8784, %rd8783, %rd8782;
	shr.u64 	%rd8785, %rd8784, 32;
	and.b64  	%rd8786, %rd8784, 4294967295;
	and.b64  	%rd8787, %rd8779, 4294967295;
	add.s64 	%rd8788, %rd8786, %rd8787;
	shr.u64 	%rd8789, %rd8788, 32;
	add.s64 	%rd8790, %rd8785, %rd8781;
	add.s64 	%rd8791, %rd8790, %rd8789;
	mul.wide.u32 	%rd8792, %r16266, %r11340;
	{ .reg .b32 tmp; mov.b64 {tmp, %r11342}, %rd8792; }
	cvt.u64.u32 	%rd8793, %r16277;
	and.b64  	%rd8794, %rd8792, 4294967295;
	add.s64 	%rd8795, %rd8794, %rd8793;
	{ .reg .b32 tmp; mov.b64 {tmp, %r11343}, %rd8795; }
	and.b64  	%rd8796, %rd8795, 4294967295;
	and.b64  	%rd8797, %rd8791, 4294967295;
	add.s64 	%rd8798, %rd8796, %rd8797;
	{ .reg .b32 tmp; mov.b64 {tmp, %r11344}, %rd8798; }
	add.s32 	%r11345, %r11343, %r11342;
	add.s32 	%r11346, %r11345, %r11344;
	mul.lo.s32 	%r11347, %r28, %r11341;
	mul.wide.u32 	%rd8799, %r4, %r11347;
	shr.u64 	%rd8800, %rd8799, 32;
	and.b64  	%rd8801, %rd8717, 4294967295;
	and.b64  	%rd8802, %rd8799, 4294967295;
	add.s64 	%rd8803, %rd8802, %rd8801;
	shr.u64 	%rd8804, %rd8803, 32;
	add.s64 	%rd8805, %rd8804, %rd8800;
	mul.wide.u32 	%rd8806, %r5, %r11347;
	shr.u64 	%rd8807, %rd8806, 32;
	and.b64  	%rd8808, %rd8728, 4294967295;
	and.b64  	%rd8809, %rd8806, 4294967295;
	add.s64 	%rd8810, %rd8809, %rd8808;
	shr.u64 	%rd8811, %rd8810, 32;
	and.b64  	%rd8812, %rd8810, 4294967295;
	and.b64  	%rd8813, %rd8805, 4294967295;
	add.s64 	%rd35777, %rd8812, %rd8813;
	shr.u64 	%rd8814, %rd35777, 32;
	add.s64 	%rd8815, %rd8811, %rd8807;
	add.s64 	%rd8816, %rd8815, %rd8814;
	mul.wide.u32 	%rd8817, %r6, %r11347;
	shr.u64 	%rd8818, %rd8817, 32;
	and.b64  	%rd8819, %rd8740, 4294967295;
	and.b64  	%rd8820, %rd8817, 4294967295;
	add.s64 	%rd8821, %rd8820, %rd8819;
	shr.u64 	%rd8822, %rd8821, 32;
	and.b64  	%rd8823, %rd8821, 4294967295;
	and.b64  	%rd8824, %rd8816, 4294967295;
	add.s64 	%rd35776, %rd8823, %rd8824;
	shr.u64 	%rd8825, %rd35776, 32;
	add.s64 	%rd8826, %rd8822, %rd8818;
	add.s64 	%rd8827, %rd8826, %rd8825;
	mul.wide.u32 	%rd8828, %r7, %r11347;
	shr.u64 	%rd8829, %rd8828, 32;
	and.b64  	%rd8830, %rd8752, 4294967295;
	and.b64  	%rd8831, %rd8828, 4294967295;
	add.s64 	%rd8832, %rd8831, %rd8830;
	shr.u64 	%rd8833, %rd8832, 32;
	and.b64  	%rd8834, %rd8832, 4294967295;
	and.b64  	%rd8835, %rd8827, 4294967295;
	add.s64 	%rd35775, %rd8834, %rd8835;
	shr.u64 	%rd8836, %rd35775, 32;
	add.s64 	%rd8837, %rd8833, %rd8829;
	add.s64 	%rd8838, %rd8837, %rd8836;
	mul.wide.u32 	%rd8839, %r8, %r11347;
	shr.u64 	%rd8840, %rd8839, 32;
	and.b64  	%rd8841, %rd8764, 4294967295;
	and.b64  	%rd8842, %rd8839, 4294967295;
	add.s64 	%rd8843, %rd8842, %rd8841;
	shr.u64 	%rd8844, %rd8843, 32;
	and.b64  	%rd8845, %rd8843, 4294967295;
	and.b64  	%rd8846, %rd8838, 4294967295;
	add.s64 	%rd35774, %rd8845, %rd8846;
	shr.u64 	%rd8847, %rd35774, 32;
	add.s64 	%rd8848, %rd8844, %rd8840;
	add.s64 	%rd8849, %rd8848, %rd8847;
	mul.wide.u32 	%rd8850, %r9, %r11347;
	shr.u64 	%rd8851, %rd8850, 32;
	and.b64  	%rd8852, %rd8776, 4294967295;
	and.b64  	%rd8853, %rd8850, 4294967295;
	add.s64 	%rd8854, %rd8853, %rd8852;
	shr.u64 	%rd8855, %rd8854, 32;
	and.b64  	%rd8856, %rd8854, 4294967295;
	and.b64  	%rd8857, %rd8849, 4294967295;
	add.s64 	%rd35773, %rd8856, %rd8857;
	shr.u64 	%rd8858, %rd35773, 32;
	add.s64 	%rd8859, %rd8855, %rd8851;
	add.s64 	%rd8860, %rd8859, %rd8858;
	mul.wide.u32 	%rd8861, %r10, %r11347;
	shr.u64 	%rd8862, %rd8861, 32;
	and.b64  	%rd8863, %rd8788, 4294967295;
	and.b64  	%rd8864, %rd8861, 4294967295;
	add.s64 	%rd8865, %rd8864, %rd8863;
	shr.u64 	%rd8866, %rd8865, 32;
	and.b64  	%rd8867, %rd8865, 4294967295;
	and.b64  	%rd8868, %rd8860, 4294967295;
	add.s64 	%rd35772, %rd8867, %rd8868;
	shr.u64 	%rd8869, %rd35772, 32;
	add.s64 	%rd8870, %rd8866, %rd8862;
	add.s64 	%rd8871, %rd8870, %rd8869;
	mul.wide.u32 	%rd8872, %r11, %r11347;
	{ .reg .b32 tmp; mov.b64 {tmp, %r11348}, %rd8872; }
	and.b64  	%rd8873, %rd8798, 4294967295;
	and.b64  	%rd8874, %rd8872, 4294967295;
	add.s64 	%rd8875, %rd8874, %rd8873;
	{ .reg .b32 tmp; mov.b64 {tmp, %r11349}, %rd8875; }
	and.b64  	%rd8876, %rd8875, 4294967295;
	and.b64  	%rd8877, %rd8871, 4294967295;
	add.s64 	%rd35771, %rd8876, %rd8877;
	{ .reg .b32 tmp; mov.b64 {tmp, %r11350}, %rd35771; }
	add.s32 	%r11351, %r11349, %r11348;
	add.s32 	%r11352, %r11351, %r11350;
	add.s32 	%r16277, %r11346, %r11352;
	add.s32 	%r16269, %r16269, 1;
	add.s64 	%rd35770, %rd35770, 4;
	setp.ne.s32 	%p638, %r16269, 8;
	@%p638 bra 	$L__BB0_586;
	cvt.u32.u64 	%r16270, %rd35777;
	cvt.u32.u64 	%r16271, %rd35776;
	cvt.u32.u64 	%r16272, %rd35775;
	cvt.u32.u64 	%r16273, %rd35774;
	cvt.u32.u64 	%r16274, %rd35773;
	cvt.u32.u64 	%r16275, %rd35772;
	cvt.u32.u64 	%r16276, %rd35771;
	setp.lt.u32 	%p639, %r16277, %r11;
	@%p639 bra 	$L__BB0_602;
	setp.gt.u32 	%p640, %r16277, %r11;
	@%p640 bra 	$L__BB0_601;
	cvt.u32.u64 	%r16276, %rd35771;
	setp.gt.u32 	%p641, %r10, %r16276;
	@%p641 bra 	$L__BB0_602;
	cvt.u32.u64 	%r11353, %rd35771;
	setp.lt.u32 	%p642, %r10, %r11353;
	@%p642 bra 	$L__BB0_601;
	cvt.u32.u64 	%r16276, %rd35771;
	cvt.u32.u64 	%r16275, %rd35772;
	setp.gt.u32 	%p643, %r9, %r16275;
	@%p643 bra 	$L__BB0_602;
	cvt.u32.u64 	%r11354, %rd35772;
	setp.lt.u32 	%p644, %r9, %r11354;
	@%p644 bra 	$L__BB0_601;
	cvt.u32.u64 	%r16275, %rd35772;
	cvt.u32.u64 	%r16274, %rd35773;
	setp.gt.u32 	%p645, %r8, %r16274;
	@%p645 bra 	$L__BB0_602;
	cvt.u32.u64 	%r11355, %rd35773;
	setp.lt.u32 	%p646, %r8, %r11355;
	@%p646 bra 	$L__BB0_601;
	cvt.u32.u64 	%r16274, %rd35773;
	cvt.u32.u64 	%r16273, %rd35774;
	setp.gt.u32 	%p647, %r7, %r16273;
	@%p647 bra 	$L__BB0_602;
	cvt.u32.u64 	%r11356, %rd35774;
	setp.lt.u32 	%p648, %r7, %r11356;
	@%p648 bra 	$L__BB0_601;
	cvt.u32.u64 	%r16273, %rd35774;
	cvt.u32.u64 	%r16272, %rd35775;
	setp.gt.u32 	%p649, %r6, %r16272;
	@%p649 bra 	$L__BB0_602;
	cvt.u32.u64 	%r11357, %rd35775;
	setp.lt.u32 	%p650, %r6, %r11357;
	@%p650 bra 	$L__BB0_601;
	cvt.u32.u64 	%r16272, %rd35775;
	cvt.u32.u64 	%r16271, %rd35776;
	setp.gt.u32 	%p651, %r5, %r16271;
	@%p651 bra 	$L__BB0_602;
	cvt.u32.u64 	%r16271, %rd35776;
	setp.ge.u32 	%p652, %r5, %r16271;
	cvt.u32.u64 	%r16270, %rd35777;
	setp.gt.u32 	%p653, %r4, %r16270;
	and.pred  	%p654, %p652, %p653;
	@%p654 bra 	$L__BB0_602;
$L__BB0_601:
	and.b64  	%rd8879, %rd35777, 4294967295;
	cvt.u64.u32 	%rd8880, %r4;
	sub.s64 	%rd8881, %rd8879, %rd8880;
	cvt.u32.u64 	%r16270, %rd8881;
	shr.u64 	%rd8882, %rd8881, 32;
	and.b64  	%rd8883, %rd8882, 1;
	and.b64  	%rd8884, %rd35776, 4294967295;
	cvt.u64.u32 	%rd8885, %r5;
	add.s64 	%rd8886, %rd8883, %rd8885;
	sub.s64 	%rd8887, %rd8884, %rd8886;
	cvt.u32.u64 	%r16271, %rd8887;
	shr.u64 	%rd8888, %rd8887, 32;
	and.b64  	%rd8889, %rd8888, 1;
	and.b64  	%rd8890, %rd35775, 4294967295;
	cvt.u64.u32 	%rd8891, %r6;
	add.s64 	%rd8892, %rd8889, %rd8891;
	sub.s64 	%rd8893, %rd8890, %rd8892;
	cvt.u32.u64 	%r16272, %rd8893;
	shr.u64 	%rd8894, %rd8893, 32;
	and.b64  	%rd8895, %rd8894, 1;
	and.b64  	%rd8896, %rd35774, 4294967295;
	cvt.u64.u32 	%rd8897, %r7;
	add.s64 	%rd8898, %rd8895, %rd8897;
	sub.s64 	%rd8899, %rd8896, %rd8898;
	cvt.u32.u64 	%r16273, %rd8899;
	shr.u64 	%rd8900, %rd8899, 32;
	and.b64  	%rd8901, %rd8900, 1;
	and.b64  	%rd8902, %rd35773, 4294967295;
	cvt.u64.u32 	%rd8903, %r8;
	add.s64 	%rd8904, %rd8901, %rd8903;
	sub.s64 	%rd8905, %rd8902, %rd8904;
	cvt.u32.u64 	%r16274, %rd8905;
	shr.u64 	%rd8906, %rd8905, 32;
	and.b64  	%rd8907, %rd8906, 1;
	and.b64  	%rd8908, %rd35772, 4294967295;
	cvt.u64.u32 	%rd8909, %r9;
	add.s64 	%rd8910, %rd8907, %rd8909;
	sub.s64 	%rd8911, %rd8908, %rd8910;
	cvt.u32.u64 	%r16275, %rd8911;
	shr.u64 	%rd8912, %rd8911, 32;
	and.b64  	%rd8913, %rd8912, 1;
	and.b64  	%rd8914, %rd35771, 4294967295;
	cvt.u64.u32 	%rd8915, %r10;
	add.s64 	%rd8916, %rd8913, %rd8915;
	sub.s64 	%rd8917, %rd8914, %rd8916;
	cvt.u32.u64 	%r16276, %rd8917;
	{ .reg .b32 tmp; mov.b64 {tmp, %r11358}, %rd8917; }
	and.b32  	%r11359, %r11358, 1;
	add.s32 	%r11360, %r11359, %r11;
	sub.s32 	%r16277, %r16277, %r11360;
$L__BB0_602:
	st.local.u32 	[%rd26], %r16270;
	st.local.u32 	[%rd26+4], %r16271;
	st.local.u32 	[%rd26+8], %r16272;
	st.local.u32 	[%rd26+12], %r16273;
	st.local.u32 	[%rd26+16], %r16274;
	st.local.u32 	[%rd26+20], %r16275;
	st.local.u32 	[%rd26+24], %r16276;
	st.local.u32 	[%rd26+28], %r16277;
	mov.b64 	%rd35779, 0;
	mov.b32 	%r16287, 0;
	mov.u64 	%rd35778, %rd36621;
	mov.u64 	%rd35780, %rd35779;
	mov.u64 	%rd35781, %rd35779;
	mov.u64 	%rd35782, %rd35779;
	mov.u64 	%rd35783, %rd35779;
	mov.u64 	%rd35784, %rd35779;
	mov.u64 	%rd35785, %rd35779;
	mov.u32 	%r16279, %r16287;
$L__BB0_603:
	ld.local.u32 	%r11362, [%rd35778];
	mul.wide.u32 	%rd8919, %r16080, %r11362;
	shr.u64 	%rd8920, %rd8919, 32;
	and.b64  	%rd8921, %rd35785, 4294967295;
	and.b64  	%rd8922, %rd8919, 4294967295;
	add.s64 	%rd8923, %rd8922, %rd8921;
	shr.u64 	%rd8924, %rd8923, 32;
	cvt.u32.u64 	%r11363, %rd8923;
	add.s64 	%rd8925, %rd8924, %rd8920;
	mul.wide.u32 	%rd8926, %r16079, %r11362;
	shr.u64 	%rd8927, %rd8926, 32;
	and.b64  	%rd8928, %rd35784, 4294967295;
	and.b64  	%rd8929, %rd8926, 4294967295;
	add.s64 	%rd8930, %rd8929, %rd8928;
	shr.u64 	%rd8931, %rd8930, 32;
	and.b64  	%rd8932, %rd8930, 4294967295;
	and.b64  	%rd8933, %rd8925, 4294967295;
	add.s64 	%rd8934, %rd8932, %rd8933;
	shr.u64 	%rd8935, %rd8934, 32;
	add.s64 	%rd8936, %rd8931, %rd8927;
	add.s64 	%rd8937, %rd8936, %rd8935;
	mul.wide.u32 	%rd8938, %r16078, %r11362;
	shr.u64 	%rd8939, %rd8938, 32;
	and.b64  	%rd8940, %rd35783, 4294967295;
	and.b64  	%rd8941, %rd8938, 4294967295;
	add.s64 	%rd8942, %rd8941, %rd8940;
	shr.u64 	%rd8943, %rd8942, 32;
	and.b64  	%rd8944, %rd8942, 4294967295;
	and.b64  	%rd8945, %rd8937, 4294967295;
	add.s64 	%rd8946, %rd8944, %rd8945;
	shr.u64 	%rd8947, %rd8946, 32;
	add.s64 	%rd8948, %rd8943, %rd8939;
	add.s64 	%rd8949, %rd8948, %rd8947;
	mul.wide.u32 	%rd8950, %r16077, %r11362;
	shr.u64 	%rd8951, %rd8950, 32;
	and.b64  	%rd8952, %rd35782, 4294967295;
	and.b64  	%rd8953, %rd8950, 4294967295;
	add.s64 	%rd8954, %rd8953, %rd8952;
	shr.u64 	%rd8955, %rd8954, 32;
	and.b64  	%rd8956, %rd8954, 4294967295;
	and.b64  	%rd8957, %rd8949, 4294967295;
	add.s64 	%rd8958, %rd8956, %rd8957;
	shr.u64 	%rd8959, %rd8958, 32;
	add.s64 	%rd8960, %rd8955, %rd8951;
	add.s64 	%rd8961, %rd8960, %rd8959;
	mul.wide.u32 	%rd8962, %r16076, %r11362;
	shr.u64 	%rd8963, %rd8962, 32;
	and.b64  	%rd8964, %rd35781, 4294967295;
	and.b64  	%rd8965, %rd8962, 4294967295;
	add.s64 	%rd8966, %rd8965, %rd8964;
	shr.u64 	%rd8967, %rd8966, 32;
	and.b64  	%rd8968, %rd8966, 4294967295;
	and.b64  	%rd8969, %rd8961, 4294967295;
	add.s64 	%rd8970, %rd8968, %rd8969;
	shr.u64 	%rd8971, %rd8970, 32;
	add.s64 	%rd8972, %rd8967, %rd8963;
	add.s64 	%rd8973, %rd8972, %rd8971;
	mul.wide.u32 	%rd8974, %r16075, %r11362;
	shr.u64 	%rd8975, %rd8974, 32;
	and.b64  	%rd8976, %rd35780, 4294967295;
	and.b64  	%rd8977, %rd8974, 4294967295;
	add.s64 	%rd8978, %rd8977, %rd8976;
	shr.u64 	%rd8979, %rd8978, 32;
	and.b64  	%rd8980, %rd8978, 4294967295;
	and.b64  	%rd8981, %rd8973, 4294967295;
	add.s64 	%rd8982, %rd8980, %rd8981;
	shr.u64 	%rd8983, %rd8982, 32;
	add.s64 	%rd8984, %rd8979, %rd8975;
	add.s64 	%rd8985, %rd8984, %rd8983;
	mul.wide.u32 	%rd8986, %r16074, %r11362;
	shr.u64 	%rd8987, %rd8986, 32;
	and.b64  	%rd8988, %rd35779, 4294967295;
	and.b64  	%rd8989, %rd8986, 4294967295;
	add.s64 	%rd8990, %rd8989, %rd8988;
	shr.u64 	%rd8991, %rd8990, 32;
	and.b64  	%rd8992, %rd8990, 4294967295;
	and.b64  	%rd8993, %rd8985, 4294967295;
	add.s64 	%rd8994, %rd8992, %rd8993;
	shr.u64 	%rd8995, %rd8994, 32;
	add.s64 	%rd8996, %rd8991, %rd8987;
	add.s64 	%rd8997, %rd8996, %rd8995;
	mul.wide.u32 	%rd8998, %r16073, %r11362;
	{ .reg .b32 tmp; mov.b64 {tmp, %r11364}, %rd8998; }
	cvt.u64.u32 	%rd8999, %r16287;
	and.b64  	%rd9000, %rd8998, 4294967295;
	add.s64 	%rd9001, %rd9000, %rd8999;
	{ .reg .b32 tmp; mov.b64 {tmp, %r11365}, %rd9001; }
	and.b64  	%rd9002, %rd9001, 4294967295;
	and.b64  	%rd9003, %rd8997, 4294967295;
	add.s64 	%rd9004, %rd9002, %rd9003;
	{ .reg .b32 tmp; mov.b64 {tmp, %r11366}, %rd9004; }
	add.s32 	%r11367, %r11365, %r11364;
	add.s32 	%r11368, %r11367, %r11366;
	mul.lo.s32 	%r11369, %r28, %r11363;
	mul.wide.u32 	%rd9005, %r4, %r11369;
	shr.u64 	%rd9006, %rd9005, 32;
	and.b64  	%rd9007, %rd8923, 4294967295;
	and.b64  	%rd9008, %rd9005, 4294967295;
	add.s64 	%rd9009, %rd9008, %rd9007;
	shr.u64 	%rd9010, %rd9009, 32;
	add.s64 	%rd9011, %rd9010, %rd9006;
	mul.wide.u32 	%rd9012, %r5, %r11369;
	shr.u64 	%rd9013, %rd9012, 32;
	and.b64  	%rd9014, %rd8934, 4294967295;
	and.b64  	%rd9015, %rd9012, 4294967295;
	add.s64 	%rd9016, %rd9015, %rd9014;
	shr.u64 	%rd9017, %rd9016, 32;
	and.b64  	%rd9018, %rd9016, 4294967295;
	and.b64  	%rd9019, %rd9011, 4294967295;
	add.s64 	%rd35785, %rd9018, %rd9019;
	shr.u64 	%rd9020, %rd35785, 32;
	add.s64 	%rd9021, %rd9017, %rd9013;
	add.s64 	%rd9022, %rd9021, %rd9020;
	mul.wide.u32 	%rd9023, %r6, %r11369;
	shr.u64 	%rd9024, %rd9023, 32;
	and.b64  	%rd9025, %rd8946, 4294967295;
	and.b64  	%rd9026, %rd9023, 4294967295;
	add.s64 	%rd9027, %rd9026, %rd9025;
	shr.u64 	%rd9028, %rd9027, 32;
	and.b64  	%rd9029, %rd9027, 4294967295;
	and.b64  	%rd9030, %rd9022, 4294967295;
	add.s64 	%rd35784, %rd9029, %rd9030;
	shr.u64 	%rd9031, %rd35784, 32;
	add.s64 	%rd9032, %rd9028, %rd9024;
	add.s64 	%rd9033, %rd9032, %rd9031;
	mul.wide.u32 	%rd9034, %r7, %r11369;
	shr.u64 	%rd9035, %rd9034, 32;
	and.b64  	%rd9036, %rd8958, 4294967295;
	and.b64  	%rd9037, %rd9034, 4294967295;
	add.s64 	%rd9038, %rd9037, %rd9036;
	shr.u64 	%rd9039, %rd9038, 32;
	and.b64  	%rd9040, %rd9038, 4294967295;
	and.b64  	%rd9041, %rd9033, 4294967295;
	add.s64 	%rd35783, %rd9040, %rd9041;
	shr.u64 	%rd9042, %rd35783, 32;
	add.s64 	%rd9043, %rd9039, %rd9035;
	add.s64 	%rd9044, %rd9043, %rd9042;
	mul.wide.u32 	%rd9045, %r8, %r11369;
	shr.u64 	%rd9046, %rd9045, 32;
	and.b64  	%rd9047, %rd8970, 4294967295;
	and.b64  	%rd9048, %rd9045, 4294967295;
	add.s64 	%rd9049, %rd9048, %rd9047;
	shr.u64 	%rd9050, %rd9049, 32;
	and.b64  	%rd9051, %rd9049, 4294967295;
	and.b64  	%rd9052, %rd9044, 4294967295;
	add.s64 	%rd35782, %rd9051, %rd9052;
	shr.u64 	%rd9053, %rd35782, 32;
	add.s64 	%rd9054, %rd9050, %rd9046;
	add.s64 	%rd9055, %rd9054, %rd9053;
	mul.wide.u32 	%rd9056, %r9, %r11369;
	shr.u64 	%rd9057, %rd9056, 32;
	and.b64  	%rd9058, %rd8982, 4294967295;
	and.b64  	%rd9059, %rd9056, 4294967295;
	add.s64 	%rd9060, %rd9059, %rd9058;
	shr.u64 	%rd9061, %rd9060, 32;
	and.b64  	%rd9062, %rd9060, 4294967295;
	and.b64  	%rd9063, %rd9055, 4294967295;
	add.s64 	%rd35781, %rd9062, %rd9063;
	shr.u64 	%rd9064, %rd35781, 32;
	add.s64 	%rd9065, %rd9061, %rd9057;
	add.s64 	%rd9066, %rd9065, %rd9064;
	mul.wide.u32 	%rd9067, %r10, %r11369;
	shr.u64 	%rd9068, %rd9067, 32;
	and.b64  	%rd9069, %rd8994, 4294967295;
	and.b64  	%rd9070, %rd9067, 4294967295;
	add.s64 	%rd9071, %rd9070, %rd9069;
	shr.u64 	%rd9072, %rd9071, 32;
	and.b64  	%rd9073, %rd9071, 4294967295;
	and.b64  	%rd9074, %rd9066, 4294967295;
	add.s64 	%rd35780, %rd9073, %rd9074;
	shr.u64 	%rd9075, %rd35780, 32;
	add.s64 	%rd9076, %rd9072, %rd9068;
	add.s64 	%rd9077, %rd9076, %rd9075;
	mul.wide.u32 	%rd9078, %r11, %r11369;
	{ .reg .b32 tmp; mov.b64 {tmp, %r11370}, %rd9078; }
	and.b64  	%rd9079, %rd9004, 4294967295;
	and.b64  	%rd9080, %rd9078, 4294967295;
	add.s64 	%rd9081, %rd9080, %rd9079;
	{ .reg .b32 tmp; mov.b64 {tmp, %r11371}, %rd9081; }
	and.b64  	%rd9082, %rd9081, 4294967295;
	and.b64  	%rd9083, %rd9077, 4294967295;
	add.s64 	%rd35779, %rd9082, %rd9083;
	{ .reg .b32 tmp; mov.b64 {tmp, %r11372}, %rd35779; }
	add.s32 	%r11373, %r11371, %r11370;
	add.s32 	%r11374, %r11373, %r11372;
	add.s32 	%r16287, %r11368, %r11374;
	add.s32 	%r16279, %r16279, 1;
	add.s64 	%rd35778, %rd35778, 4;
	setp.ne.s32 	%p655, %r16279, 8;
	@%p655 bra 	$L__BB0_603;
	cvt.u32.u64 	%r16280, %rd35785;
	cvt.u32.u64 	%r16281, %rd35784;
	cvt.u32.u64 	%r16282, %rd35783;
	cvt.u32.u64 	%r16283, %rd35782;
	cvt.u32.u64 	%r16284, %rd35781;
	cvt.u32.u64 	%r16285, %rd35780;
	cvt.u32.u64 	%r16286, %rd35779;
	setp.lt.u32 	%p656, %r16287, %r11;
	@%p656 bra 	$L__BB0_619;
	setp.gt.u32 	%p657, %r16287, %r11;
	@%p657 bra 	$L__BB0_618;
	cvt.u32.u64 	%r16286, %rd35779;
	setp.gt.u32 	%p658, %r10, %r16286;
	@%p658 bra 	$L__BB0_619;
	cvt.u32.u64 	%r16286, %rd35779;
	setp.lt.u32 	%p659, %r10, %r16286;
	@%p659 bra 	$L__BB0_618;
	cvt.u32.u64 	%r16285, %rd35780;
	setp.gt.u32 	%p660, %r9, %r16285;
	@%p660 bra 	$L__BB0_619;
	cvt.u32.u64 	%r16285, %rd35780;
	setp.lt.u32 	%p661, %r9, %r16285;
	@%p661 bra 	$L__BB0_618;
	cvt.u32.u64 	%r16284, %rd35781;
	setp.gt.u32 	%p662, %r8, %r16284;
	@%p662 bra 	$L__BB0_619;
	cvt.u32.u64 	%r16284, %rd35781;
	setp.lt.u32 	%p663, %r8, %r16284;
	@%p663 bra 	$L__BB0_618;
	cvt.u32.u64 	%r16283, %rd35782;
	setp.gt.u32 	%p664, %r7, %r16283;
	@%p664 bra 	$L__BB0_619;
	cvt.u32.u64 	%r16283, %rd35782;
	setp.lt.u32 	%p665, %r7, %r16283;
	@%p665 bra 	$L__BB0_618;
	cvt.u32.u64 	%r16282, %rd35783;
	setp.gt.u32 	%p666, %r6, %r16282;
	@%p666 bra 	$L__BB0_619;
	cvt.u32.u64 	%r16282, %rd35783;
	setp.lt.u32 	%p667, %r6, %r16282;
	@%p667 bra 	$L__BB0_618;
	cvt.u32.u64 	%r16281, %rd35784;
	setp.gt.u32 	%p668, %r5, %r16281;
	@%p668 bra 	$L__BB0_619;
	cvt.u32.u64 	%r16281, %rd35784;
	setp.ge.u32 	%p669, %r5, %r16281;
	cvt.u32.u64 	%r16280, %rd35785;
	setp.gt.u32 	%p670, %r4, %r16280;
	and.pred  	%p671, %p669, %p670;
	@%p671 bra 	$L__BB0_619;
$L__BB0_618:
	and.b64  	%rd9085, %rd35785, 4294967295;
	cvt.u64.u32 	%rd9086, %r4;
	sub.s64 	%rd9087, %rd9085, %rd9086;
	cvt.u32.u64 	%r16280, %rd9087;
	shr.u64 	%rd9088, %rd9087, 32;
	and.b64  	%rd9089, %rd9088, 1;
	and.b64  	%rd9090, %rd35784, 4294967295;
	cvt.u64.u32 	%rd9091, %r5;
	add.s64 	%rd9092, %rd9089, %rd9091;
	sub.s64 	%rd9093, %rd9090, %rd9092;
	cvt.u32.u64 	%r16281, %rd9093;
	shr.u64 	%rd9094, %rd9093, 32;
	and.b64  	%rd9095, %rd9094, 1;
	and.b64  	%rd9096, %rd35783, 4294967295;
	cvt.u64.u32 	%rd9097, %r6;
	add.s64 	%rd9098, %rd9095, %rd9097;
	sub.s64 	%rd9099, %rd9096, %rd9098;
	cvt.u32.u64 	%r16282, %rd9099;
	shr.u64 	%rd9100, %rd9099, 32;
	and.b64  	%rd9101, %rd9100, 1;
	and.b64  	%rd9102, %rd35782, 4294967295;
	cvt.u64.u32 	%rd9103, %r7;
	add.s64 	%rd9104, %rd9101, %rd9103;
	sub.s64 	%rd9105, %rd9102, %rd9104;
	cvt.u32.u64 	%r16283, %rd9105;
	shr.u64 	%rd9106, %rd9105, 32;
	and.b64  	%rd9107, %rd9106, 1;
	and.b64  	%rd9108, %rd35781, 4294967295;
	cvt.u64.u32 	%rd9109, %r8;
	add.s64 	%rd9110, %rd9107, %rd9109;
	sub.s64 	%rd9111, %rd9108, %rd9110;
	cvt.u32.u64 	%r16284, %rd9111;
	shr.u64 	%rd9112, %rd9111, 32;
	and.b64  	%rd9113, %rd9112, 1;
	and.b64  	%rd9114, %rd35780, 4294967295;
	cvt.u64.u32 	%rd9115, %r9;
	add.s64 	%rd9116, %rd9113, %rd9115;
	sub.s64 	%rd9117, %rd9114, %rd9116;
	cvt.u32.u64 	%r16285, %rd9117;
	shr.u64 	%rd9118, %rd9117, 32;
	and.b64  	%rd9119, %rd9118, 1;
	and.b64  	%rd9120, %rd35779, 4294967295;
	cvt.u64.u32 	%rd9121, %r10;
	add.s64 	%rd9122, %rd9119, %rd9121;
	sub.s64 	%rd9123, %rd9120, %rd9122;
	cvt.u32.u64 	%r16286, %rd9123;
	{ .reg .b32 tmp; mov.b64 {tmp, %r11380}, %rd9123; }
	and.b32  	%r11381, %r11380, 1;
	add.s32 	%r11382, %r11381, %r11;
	sub.s32 	%r16287, %r16287, %r11382;
$L__BB0_619:
	st.local.u32 	[%rd36629], %r16280;
	st.local.u32 	[%rd36629+4], %r16281;
	st.local.u32 	[%rd36629+8], %r16282;
	st.local.u32 	[%rd36629+12], %r16283;
	st.local.u32 	[%rd36629+16], %r16284;
	st.local.u32 	[%rd36629+20], %r16285;
	st.local.u32 	[%rd36629+24], %r16286;
	st.local.u32 	[%rd36629+28], %r16287;
	mov.b64 	%rd35787, 0;
	mov.b32 	%r16339, 0;
	mov.u64 	%rd35786, %rd36629;
	mov.u64 	%rd35788, %rd35787;
	mov.u64 	%rd35789, %rd35787;
	mov.u64 	%rd35790, %rd35787;
	mov.u64 	%rd35791, %rd35787;
	mov.u64 	%rd35792, %rd35787;
	mov.u64 	%rd35793, %rd35787;
	mov.u32 	%r16289, %r16339;
$L__BB0_620:
	ld.local.u32 	%rd9125, [%rd35786];
	and.b64  	%rd9126, %rd35793, 4294967295;
	add.s64 	%rd9127, %rd9126, %rd9125;
	shr.u64 	%rd9128, %rd9127, 32;
	cvt.u32.u64 	%r11384, %rd9127;
	and.b64  	%rd9129, %rd35792, 4294967295;
	add.s64 	%rd9130, %rd9129, %rd9128;
	shr.u64 	%rd9131, %rd9130, 32;
	and.b64  	%rd9132, %rd35791, 4294967295;
	add.s64 	%rd9133, %rd9132, %rd9131;
	shr.u64 	%rd9134, %rd9133, 32;
	and.b64  	%rd9135, %rd35790, 4294967295;
	add.s64 	%rd9136, %rd9135, %rd9134;
	shr.u64 	%rd9137, %rd9136, 32;
	and.b64  	%rd9138, %rd35789, 4294967295;
	add.s64 	%rd9139, %rd9138, %rd9137;
	shr.u64 	%rd9140, %rd9139, 32;
	and.b64  	%rd9141, %rd35788, 4294967295;
	add.s64 	%rd9142, %rd9141, %rd9140;
	shr.u64 	%rd9143, %rd9142, 32;
	and.b64  	%rd9144, %rd35787, 4294967295;
	add.s64 	%rd9145, %rd9144, %rd9143;
	shr.u64 	%rd9146, %rd9145, 32;
	cvt.u64.u32 	%rd9147, %r16339;
	add.s64 	%rd9148, %rd9146, %rd9147;
	{ .reg .b32 tmp; mov.b64 {tmp, %r11385}, %rd9148; }
	mul.lo.s32 	%r11386, %r28, %r11384;
	mul.wide.u32 	%rd9149, %r4, %r11386;
	shr.u64 	%rd9150, %rd9149, 32;
	and.b64  	%rd9151, %rd9127, 4294967295;
	and.b64  	%rd9152, %rd9149, 4294967295;
	add.s64 	%rd9153, %rd9152, %rd9151;
	shr.u64 	%rd9154, %rd9153, 32;
	add.s64 	%rd9155, %rd9154, %rd9150;
	mul.wide.u32 	%rd9156, %r5, %r11386;
	shr.u64 	%rd9157, %rd9156, 32;
	and.b64  	%rd9158, %rd9130, 4294967295;
	and.b64  	%rd9159, %rd9156, 4294967295;
	add.s64 	%rd9160, %rd9159, %rd9158;
	shr.u64 	%rd9161, %rd9160, 32;
	and.b64  	%rd9162, %rd9160, 4294967295;
	and.b64  	%rd9163, %rd9155, 4294967295;
	add.s64 	%rd35793, %rd9162, %rd9163;
	shr.u64 	%rd9164, %rd35793, 32;
	add.s64 	%rd9165, %rd9161, %rd9157;
	add.s64 	%rd9166, %rd9165, %rd9164;
	mul.wide.u32 	%rd9167, %r6, %r11386;
	shr.u64 	%rd9168, %rd9167, 32;
	and.b64  	%rd9169, %rd9133, 4294967295;
	and.b64  	%rd9170, %rd9167, 4294967295;
	add.s64 	%rd9171, %rd9170, %rd9169;
	shr.u64 	%rd9172, %rd9171, 32;
	and.b64  	%rd9173, %rd9171, 4294967295;
	and.b64  	%rd9174, %rd9166, 4294967295;
	add.s64 	%rd35792, %rd9173, %rd9174;
	shr.u64 	%rd9175, %rd35792, 32;
	add.s64 	%rd9176, %rd9172, %rd9168;
	add.s64 	%rd9177, %rd9176, %rd9175;
	mul.wide.u32 	%rd9178, %r7, %r11386;
	shr.u64 	%rd9179, %rd9178, 32;
	and.b64  	%rd9180, %rd9136, 4294967295;
	and.b64  	%rd9181, %rd9178, 4294967295;
	add.s64 	%rd9182, %rd9181, %rd9180;
	shr.u64 	%rd9183, %rd9182, 32;
	and.b64  	%rd9184, %rd9182, 4294967295;
	and.b64  	%rd9185, %rd9177, 4294967295;
	add.s64 	%rd35791, %rd9184, %rd9185;
	shr.u64 	%rd9186, %rd35791, 32;
	add.s64 	%rd9187, %rd9183, %rd9179;
	add.s64 	%rd9188, %rd9187, %rd9186;
	mul.wide.u32 	%rd9189, %r8, %r11386;
	shr.u64 	%rd9190, %rd9189, 32;
	and.b64  	%rd9191, %rd9139, 4294967295;
	and.b64  	%rd9192, %rd9189, 4294967295;
	add.s64 	%rd9193, %rd9192, %rd9191;
	shr.u64 	%rd9194, %rd9193, 32;
	and.b64  	%rd9195, %rd9193, 4294967295;
	and.b64  	%rd9196, %rd9188, 4294967295;
	add.s64 	%rd35790, %rd9195, %rd9196;
	shr.u64 	%rd9197, %rd35790, 32;
	add.s64 	%rd9198, %rd9194, %rd9190;
	add.s64 	%rd9199, %rd9198, %rd9197;
	mul.wide.u32 	%rd9200, %r9, %r11386;
	shr.u64 	%rd9201, %rd9200, 32;
	and.b64  	%rd9202, %rd9142, 4294967295;
	and.b64  	%rd9203, %rd9200, 4294967295;
	add.s64 	%rd9204, %rd9203, %rd9202;
	shr.u64 	%rd9205, %rd9204, 32;
	and.b64  	%rd9206, %rd9204, 4294967295;
	and.b64  	%rd9207, %rd9199, 4294967295;
	add.s64 	%rd35789, %rd9206, %rd9207;
	shr.u64 	%rd9208, %rd35789, 32;
	add.s64 	%rd9209, %rd9205, %rd9201;
	add.s64 	%rd9210, %rd9209, %rd9208;
	mul.wide.u32 	%rd9211, %r10, %r11386;
	shr.u64 	%rd9212, %rd9211, 32;
	and.b64  	%rd9213, %rd9145, 4294967295;
	and.b64  	%rd9214, %rd9211, 4294967295;
	add.s64 	%rd9215, %rd9214, %rd9213;
	shr.u64 	%rd9216, %rd9215, 32;
	and.b64  	%rd9217, %rd9215, 4294967295;
	and.b64  	%rd9218, %rd9210, 4294967295;
	add.s64 	%rd35788, %rd9217, %rd9218;
	shr.u64 	%rd9219, %rd35788, 32;
	add.s64 	%rd9220, %rd9216, %rd9212;
	add.s64 	%rd9221, %rd9220, %rd9219;
	mul.wide.u32 	%rd9222, %r11, %r11386;
	{ .reg .b32 tmp; mov.b64 {tmp, %r11387}, %rd9222; }
	and.b64  	%rd9223, %rd9148, 4294967295;
	and.b64  	%rd9224, %rd9222, 4294967295;
	add.s64 	%rd9225, %rd9224, %rd9223;
	{ .reg .b32 tmp; mov.b64 {tmp, %r11388}, %rd9225; }
	and.b64  	%rd9226, %rd9225, 4294967295;
	and.b64  	%rd9227, %rd9221, 4294967295;
	add.s64 	%rd35787, %rd9226, %rd9227;
	{ .reg .b32 tmp; mov.b64 {tmp, %r11389}, %rd35787; }
	add.s32 	%r11390, %r11388, %r11387;
	add.s32 	%r11391, %r11390, %r11389;
	add.s32 	%r16339, %r11391, %r11385;
	add.s32 	%r16289, %r16289, 1;
	add.s64 	%rd35786, %rd35786, 4;
	setp.ne.s32 	%p672, %r16289, 8;
	@%p672 bra 	$L__BB0_620;
	cvt.u32.u64 	%r16290, %rd35793;
	cvt.u32.u64 	%r16291, %rd35792;
	cvt.u32.u64 	%r16292, %rd35791;
	cvt.u32.u64 	%r16293, %rd35790;
	cvt.u32.u64 	%r16294, %rd35789;
	cvt.u32.u64 	%r16295, %rd35788;
	cvt.u32.u64 	%r16296, %rd35787;
	setp.lt.u32 	%p673, %r16339, %r11;
	@%p673 bra 	$L__BB0_636;
	setp.gt.u32 	%p674, %r16339, %r11;
	@%p674 bra 	$L__BB0_635;
	cvt.u32.u64 	%r16296, %rd35787;
	setp.gt.u32 	%p675, %r10, %r16296;
	@%p675 bra 	$L__BB0_636;
	cvt.u32.u64 	%r16296, %rd35787;
	setp.lt.u32 	%p676, %r10, %r16296;
	@%p676 bra 	$L__BB0_635;
	cvt.u32.u64 	%r16295, %rd35788;
	setp.gt.u32 	%p677, %r9, %r16295;
	@%p677 bra 	$L__BB0_636;
	cvt.u32.u64 	%r16295, %rd35788;
	setp.lt.u32 	%p678, %r9, %r16295;
	@%p678 bra 	$L__BB0_635;
	cvt.u32.u64 	%r16294, %rd35789;
	setp.gt.u32 	%p679, %r8, %r16294;
	@%p679 bra 	$L__BB0_636;
	cvt.u32.u64 	%r16294, %rd35789;
	setp.lt.u32 	%p680, %r8, %r16294;
	@%p680 bra 	$L__BB0_635;
	cvt.u32.u64 	%r16293, %rd35790;
	setp.gt.u32 	%p681, %r7, %r16293;
	@%p681 bra 	$L__BB0_636;
	cvt.u32.u64 	%r16293, %rd35790;
	setp.lt.u32 	%p682, %r7, %r16293;
	@%p682 bra 	$L__BB0_635;
	cvt.u32.u64 	%r16292, %rd35791;
	setp.gt.u32 	%p683, %r6, %r16292;
	@%p683 bra 	$L__BB0_636;
	cvt.u32.u64 	%r16292, %rd35791;
	setp.lt.u32 	%p684, %r6, %r16292;
	@%p684 bra 	$L__BB0_635;
	cvt.u32.u64 	%r16291, %rd35792;
	setp.gt.u32 	%p685, %r5, %r16291;
	@%p685 bra 	$L__BB0_636;
	cvt.u32.u64 	%r16291, %rd35792;
	setp.ge.u32 	%p686, %r5, %r16291;
	cvt.u32.u64 	%r16290, %rd35793;
	setp.gt.u32 	%p687, %r4, %r16290;
	and.pred  	%p688, %p686, %p687;
	@%p688 bra 	$L__BB0_636;
$L__BB0_635:
	and.b64  	%rd9229, %rd35793, 4294967295;
	cvt.u64.u32 	%rd9230, %r4;
	sub.s64 	%rd9231, %rd9229, %rd9230;
	cvt.u32.u64 	%r16290, %rd9231;
	shr.u64 	%rd9232, %rd9231, 32;
	and.b64  	%rd9233, %rd9232, 1;
	and.b64  	%rd9234, %rd35792, 4294967295;
	cvt.u64.u32 	%rd9235, %r5;
	add.s64 	%rd9236, %rd9233, %rd9235;
	sub.s64 	%rd9237, %rd9234, %rd9236;
	cvt.u32.u64 	%r16291, %rd9237;
	shr.u64 	%rd9238, %rd9237, 32;
	and.b64  	%rd9239, %rd9238, 1;
	and.b64  	%rd9240, %rd35791, 4294967295;
	cvt.u64.u32 	%rd9241, %r6;
	add.s64 	%rd9242, %rd9239, %rd9241;
	sub.s64 	%rd9243, %rd9240, %rd9242;
	cvt.u32.u64 	%r16292, %rd9243;
	shr.u64 	%rd9244, %rd9243, 32;
	and.b64  	%rd9245, %rd9244, 1;
	and.b64  	%rd9246, %rd35790, 4294967295;
	cvt.u64.u32 	%rd9247, %r7;
	add.s64 	%rd9248, %rd9245, %rd9247;
	sub.s64 	%rd9249, %rd9246, %rd9248;
	cvt.u32.u64 	%r16293, %rd9249;
	shr.u64 	%rd9250, %rd9249, 32;
	and.b64  	%rd9251, %rd9250, 1;
	and.b64  	%rd9252, %rd35789, 4294967295;
	cvt.u64.u32 	%rd9253, %r8;
	add.s64 	%rd9254, %rd9251, %rd9253;
	sub.s64 	%rd9255, %rd9252, %rd9254;
	cvt.u32.u64 	%r16294, %rd9255;
	shr.u64 	%rd9256, %rd9255, 32;
	and.b64  	%rd9257, %rd9256, 1;
	and.b64  	%rd9258, %rd35788, 4294967295;
	cvt.u64.u32 	%rd9259, %r9;
	add.s64 	%rd9260, %rd9257, %rd9259;
	sub.s64 	%rd9261, %rd9258, %rd9260;
	cvt.u32.u64 	%r16295, %rd9261;
	shr.u64 	%rd9262, %rd9261, 32;
	and.b64  	%rd9263, %rd9262, 1;
	and.b64  	%rd9264, %rd35787, 4294967295;
	cvt.u64.u32 	%rd9265, %r10;
	add.s64 	%rd9266, %rd9263, %rd9265;
	sub.s64 	%rd9267, %rd9264, %rd9266;
	cvt.u32.u64 	%r16296, %rd9267;
	{ .reg .b32 tmp; mov.b64 {tmp, %r11397}, %rd9267; }
	and.b32  	%r11398, %r11397, 1;
	add.s32 	%r11399, %r11398, %r11;
	sub.s32 	%r16339, %r16339, %r11399;
$L__BB0_636:
	or.b32  	%r11401, %r16291, %r16290;
	or.b32  	%r11402, %r16292, %r11401;
	or.b32  	%r11403, %r16293, %r11402;
	or.b32  	%r11404, %r16294, %r11403;
	or.b32  	%r11405, %r16295, %r11404;
	or.b32  	%r11406, %r16296, %r11405;
	or.b32  	%r11407, %r16339, %r11406;
	setp.eq.s32 	%p690, %r11407, 0;
	mov.b32 	%r16421, 0;
	mov.b16 	%rs18, 0;
	mov.pred 	%p689, -1;
	mov.pred 	%p3744, %p689;
	mov.u16 	%rs72, %rs18;
	mov.u32 	%r16422, %r16421;
	mov.u32 	%r16423, %r16421;
	mov.u32 	%r16424, %r16421;
	mov.u32 	%r16425, %r16421;
	mov.u32 	%r16426, %r16421;
	mov.u32 	%r16427, %r16421;
	mov.u32 	%r16428, %r16421;
	@%p690 bra 	$L__BB0_731;
	setp.lt.u32 	%p691, %r16339, %r11;
	mov.u32 	%r16299, %r16296;
	mov.u32 	%r16300, %r16295;
	mov.u32 	%r16301, %r16294;
	mov.u32 	%r16302, %r16293;
	mov.u32 	%r16303, %r16292;
	mov.u32 	%r16304, %r16291;
	mov.u32 	%r16305, %r16290;
	@%p691 bra 	$L__BB0_666;
	setp.gt.u32 	%p692, %r16339, %r11;
	@%p692 bra 	$L__BB0_651;
	setp.lt.u32 	%p693, %r16296, %r10;
	mov.u32 	%r16299, %r16296;
	mov.u32 	%r16300, %r16295;
	mov.u32 	%r16301, %r16294;
	mov.u32 	%r16302, %r16293;
	mov.u32 	%r16303, %r16292;
	mov.u32 	%r16304, %r16291;
	mov.u32 	%r16305, %r16290;
	@%p693 bra 	$L__BB0_666;
	setp.gt.u32 	%p694, %r16296, %r10;
	@%p694 bra 	$L__BB0_651;
	setp.lt.u32 	%p695, %r16295, %r9;
	mov.u32 	%r16299, %r16296;
	mov.u32 	%r16300, %r16295;
	mov.u32 	%r16301, %r16294;
	mov.u32 	%r16302, %r16293;
	mov.u32 	%r16303, %r16292;
	mov.u32 	%r16304, %r16291;
	mov.u32 	%r16305, %r16290;
	@%p695 bra 	$L__BB0_666;
	setp.gt.u32 	%p696, %r16295, %r9;
	@%p696 bra 	$L__BB0_651;
	setp.lt.u32 	%p697, %r16294, %r8;
	mov.u32 	%r16299, %r16296;
	mov.u32 	%r16300, %r16295;
	mov.u32 	%r16301, %r16294;
	mov.u32 	%r16302, %r16293;
	mov.u32 	%r16303, %r16292;
	mov.u32 	%r16304, %r16291;
	mov.u32 	%r16305, %r16290;
	@%p697 bra 	$L__BB0_666;
	setp.gt.u32 	%p698, %r16294, %r8;
	@%p698 bra 	$L__BB0_651;
	setp.lt.u32 	%p699, %r16293, %r7;
	mov.u32 	%r16299, %r16296;
	mov.u32 	%r16300, %r16295;
	mov.u32 	%r16301, %r16294;
	mov.u32 	%r16302, %r16293;
	mov.u32 	%r16303, %r16292;
	mov.u32 	%r16304, %r16291;
	mov.u32 	%r16305, %r16290;
	@%p699 bra 	$L__BB0_666;
	setp.gt.u32 	%p700, %r16293, %r7;
	@%p700 bra 	$L__BB0_651;
	setp.lt.u32 	%p701, %r16292, %r6;
	mov.u32 	%r16299, %r16296;
	mov.u32 	%r16300, %r16295;
	mov.u32 	%r16301, %r16294;
	mov.u32 	%r16302, %r16293;
	mov.u32 	%r16303, %r16292;
	mov.u32 	%r16304, %r16291;
	mov.u32 	%r16305, %r16290;
	@%p701 bra 	$L__BB0_666;
	setp.gt.u32 	%p702, %r16292, %r6;
	@%p702 bra 	$L__BB0_651;
	setp.lt.u32 	%p703, %r16291, %r5;
	mov.u32 	%r16299, %r16296;
	mov.u32 	%r16300, %r16295;
	mov.u32 	%r16301, %r16294;
	mov.u32 	%r16302, %r16293;
	mov.u32 	%r16303, %r16292;
	mov.u32 	%r16304, %r16291;
	mov.u32 	%r16305, %r16290;
	@%p703 bra 	$L__BB0_666;
	setp.le.u32 	%p704, %r16291, %r5;
	setp.lt.u32 	%p705, %r16290, %r4;
	and.pred  	%p706, %p704, %p705;
	mov.u32 	%r16299, %r16296;
	mov.u32 	%r16300, %r16295;
	mov.u32 	%r16301, %r16294;
	mov.u32 	%r16302, %r16293;
	mov.u32 	%r16303, %r16292;
	mov.u32 	%r16304, %r16291;
	mov.u32 	%r16305, %r16290;
	@%p706 bra 	$L__BB0_666;
$L__BB0_651:
	cvt.u64.u32 	%rd9268, %r16290;
	cvt.u64.u32 	%rd9269, %r4;
	sub.s64 	%rd9270, %rd9268, %rd9269;
	cvt.u32.u64 	%r16305, %rd9270;
	shr.u64 	%rd9271, %rd9270, 32;
	and.b64  	%rd9272, %rd9271, 1;
	cvt.u64.u32 	%rd9273, %r16291;
	cvt.u64.u32 	%rd9274, %r5;
	add.s64 	%rd9275, %rd9272, %rd9274;
	sub.s64 	%rd9276, %rd9273, %rd9275;
	cvt.u32.u64 	%r16304, %rd9276;
	shr.u64 	%rd9277, %rd9276, 32;
	and.b64  	%rd9278, %rd9277, 1;
	cvt.u64.u32 	%rd9279, %r16292;
	cvt.u64.u32 	%rd9280, %r6;
	add.s64 	%rd9281, %rd9278, %rd9280;
	sub.s64 	%rd9282, %rd9279, %rd9281;
	cvt.u32.u64 	%r16303, %rd9282;
	shr.u64 	%rd9283, %rd9282, 32;
	and.b64  	%rd9284, %rd9283, 1;
	cvt.u64.u32 	%rd9285, %r16293;
	cvt.u64.u32 	%rd9286, %r7;
	add.s64 	%rd9287, %rd9284, %rd9286;
	sub.s64 	%rd9288, %rd9285, %rd9287;
	cvt.u32.u64 	%r16302, %rd9288;
	shr.u64 	%rd9289, %rd9288, 32;
	and.b64  	%rd9290, %rd9289, 1;
	cvt.u64.u32 	%rd9291, %r16294;
	cvt.u64.u32 	%rd9292, %r8;
	add.s64 	%rd9293, %rd9290, %rd9292;
	sub.s64 	%rd9294, %rd9291, %rd9293;
	cvt.u32.u64 	%r16301, %rd9294;
	shr.u64 	%rd9295, %rd9294, 32;
	and.b64  	%rd9296, %rd9295, 1;
	cvt.u64.u32 	%rd9297, %r16295;
	cvt.u64.u32 	%rd9298, %r9;
	add.s64 	%rd9299, %rd9296, %rd9298;
	sub.s64 	%rd9300, %rd9297, %rd9299;
	cvt.u32.u64 	%r16300, %rd9300;
	shr.u64 	%rd9301, %rd9300, 32;
	and.b64  	%rd9302, %rd9301, 1;
	cvt.u64.u32 	%rd9303, %r16296;
	cvt.u64.u32 	%rd9304, %r10;
	add.s64 	%rd9305, %rd9302, %rd9304;
	sub.s64 	%rd9306, %rd9303, %rd9305;
	cvt.u32.u64 	%r16299, %rd9306;
	{ .reg .b32 tmp; mov.b64 {tmp, %r11408}, %rd9306; }
	and.b32  	%r11409, %r11408, 1;
	add.s32 	%r11410, %r11409, %r11;
	sub.s32 	%r16339, %r16339, %r11410;
	setp.lt.u32 	%p707, %r16339, %r11;
	@%p707 bra 	$L__BB0_666;
	setp.gt.u32 	%p708, %r16339, %r11;
	@%p708 bra 	$L__BB0_665;
	cvt.u64.u32 	%rd9307, %r16293;
	cvt.u64.u32 	%rd9308, %r16292;
	cvt.u64.u32 	%rd9309, %r16291;
	cvt.u64.u32 	%rd9310, %r16290;
	cvt.u64.u32 	%rd9311, %r4;
	sub.s64 	%rd9312, %rd9310, %rd9311;
	shr.u64 	%rd9313, %rd9312, 32;
	and.b64  	%rd9314, %rd9313, 1;
	cvt.u64.u32 	%rd9315, %r5;
	add.s64 	%rd9316, %rd9314, %rd9315;
	sub.s64 	%rd9317, %rd9309, %rd9316;
	shr.u64 	%rd9318, %rd9317, 32;
	and.b64  	%rd9319, %rd9318, 1;
	cvt.u64.u32 	%rd9320, %r6;
	add.s64 	%rd9321, %rd9319, %rd9320;
	sub.s64 	%rd9322, %rd9308, %rd9321;
	shr.u64 	%rd9323, %rd9322, 32;
	and.b64  	%rd9324, %rd9323, 1;
	cvt.u64.u32 	%rd9325, %r7;
	add.s64 	%rd9326, %rd9324, %rd9325;
	sub.s64 	%rd9327, %rd9307, %rd9326;
	cvt.u32.u64 	%r16302, %rd9327;
	cvt.u64.u32 	%rd9328, %r16294;
	shr.u64 	%rd9329, %rd9327, 32;
	cvt.u64.u32 	%rd9330, %r8;
	cvt.u32.u64 	%r11411, %rd9329;
	mov.b64 	%rd9331, 1;
	cvt.u32.u64 	%r11412, %rd9331;
	and.b32  	%r11413, %r11411, %r11412;
	cvt.u32.u64 	%r11414, %rd9330;
	add.s32 	%r11415, %r11413, %r11414;
	cvt.u32.u64 	%r11416, %rd9328;
	sub.s32 	%r16301, %r11416, %r11415;
	cvt.u32.u64 	%r16303, %rd9322;
	cvt.u32.u64 	%r16305, %rd9312;
	cvt.u32.u64 	%r16304, %rd9317;
	setp.gt.u32 	%p709, %r10, %r16299;
	@%p709 bra 	$L__BB0_666;
	setp.lt.u32 	%p710, %r10, %r16299;
	@%p710 bra 	$L__BB0_665;
	cvt.u64.u32 	%rd9332, %r16293;
	cvt.u64.u32 	%rd9333, %r16292;
	cvt.u64.u32 	%rd9334, %r16291;
	cvt.u64.u32 	%rd9335, %r16290;
	cvt.u64.u32 	%rd9336, %r4;
	sub.s64 	%rd9337, %rd9335, %rd9336;
	shr.u64 	%rd9338, %rd9337, 32;
	and.b64  	%rd9339, %rd9338, 1;
	cvt.u64.u32 	%rd9340, %r5;
	add.s64 	%rd9341, %rd9339, %rd9340;
	sub.s64 	%rd9342, %rd9334, %rd9341;
	shr.u64 	%rd9343, %rd9342, 32;
	and.b64  	%rd9344, %rd9343, 1;
	cvt.u64.u32 	%rd9345, %r6;
	add.s64 	%rd9346, %rd9344, %rd9345;
	sub.s64 	%rd9347, %rd9333, %rd9346;
	shr.u64 	%rd9348, %rd9347, 32;
	and.b64  	%rd9349, %rd9348, 1;
	cvt.u64.u32 	%rd9350, %r7;
	add.s64 	%rd9351, %rd9349, %rd9350;
	sub.s64 	%rd9352, %rd9332, %rd9351;
	cvt.u32.u64 	%r16302, %rd9352;
	cvt.u64.u32 	%rd9353, %r16294;
	shr.u64 	%rd9354, %rd9352, 32;
	cvt.u64.u32 	%rd9355, %r8;
	cvt.u32.u64 	%r11417, %rd9354;
	mov.b64 	%rd9356, 1;
	cvt.u32.u64 	%r11418, %rd9356;
	and.b32  	%r11419, %r11417, %r11418;
	cvt.u32.u64 	%r11420, %rd9355;
	add.s32 	%r11421, %r11419, %r11420;
	cvt.u32.u64 	%r11422, %rd9353;
	sub.s32 	%r16301, %r11422, %r11421;
	cvt.u32.u64 	%r16303, %rd9347;
	cvt.u32.u64 	%r16305, %rd9337;
	cvt.u32.u64 	%r16304, %rd9342;
	setp.gt.u32 	%p711, %r9, %r16300;
	@%p711 bra 	$L__BB0_666;
	setp.lt.u32 	%p712, %r9, %r16300;
	@%p712 bra 	$L__BB0_665;
	cvt.u64.u32 	%rd9357, %r16293;
	cvt.u64.u32 	%rd9358, %r16292;
	cvt.u64.u32 	%rd9359, %r16291;
	cvt.u64.u32 	%rd9360, %r16290;
	cvt.u64.u32 	%rd9361, %r4;
	sub.s64 	%rd9362, %rd9360, %rd9361;
	shr.u64 	%rd9363, %rd9362, 32;
	and.b64  	%rd9364, %rd9363, 1;
	cvt.u64.u32 	%rd9365, %r5;
	add.s64 	%rd9366, %rd9364, %rd9365;
	sub.s64 	%rd9367, %rd9359, %rd9366;
	shr.u64 	%rd9368, %rd9367, 32;
	and.b64  	%rd9369, %rd9368, 1;
	cvt.u64.u32 	%rd9370, %r6;
	add.s64 	%rd9371, %rd9369, %rd9370;
	sub.s64 	%rd9372, %rd9358, %rd9371;
	shr.u64 	%rd9373, %rd9372, 32;
	and.b64  	%rd9374, %rd9373, 1;
	cvt.u64.u32 	%rd9375, %r7;
	add.s64 	%rd9376, %rd9374, %rd9375;
	sub.s64 	%rd9377, %rd9357, %rd9376;
	cvt.u32.u64 	%r16302, %rd9377;
	cvt.u32.u64 	%r16303, %rd9372;
	cvt.u32.u64 	%r16305, %rd9362;
	cvt.u32.u64 	%r16304, %rd9367;
	cvt.u64.u32 	%rd9378, %r16294;
	shr.u64 	%rd9379, %rd9377, 32;
	cvt.u64.u32 	%rd9380, %r8;
	cvt.u32.u64 	%r11423, %rd9379;
	mov.b64 	%rd9381, 1;
	cvt.u32.u64 	%r11424, %rd9381;
	and.b32  	%r11425, %r11423, %r11424;
	cvt.u32.u64 	%r11426, %rd9380;
	add.s32 	%r11427, %r11425, %r11426;
	cvt.u32.u64 	%r11428, %rd9378;
	sub.s32 	%r16301, %r11428, %r11427;
	setp.gt.u32 	%p713, %r8, %r16301;
	@%p713 bra 	$L__BB0_666;
	cvt.u64.u32 	%rd9382, %r16294;
	cvt.u64.u32 	%rd9383, %r16293;
	cvt.u64.u32 	%rd9384, %r16292;
	cvt.u64.u32 	%rd9385, %r16291;
	cvt.u64.u32 	%rd9386, %r16290;
	cvt.u64.u32 	%rd9387, %r4;
	sub.s64 	%rd9388, %rd9386, %rd9387;
	shr.u64 	%rd9389, %rd9388, 32;
	and.b64  	%rd9390, %rd9389, 1;
	cvt.u64.u32 	%rd9391, %r5;
	add.s64 	%rd9392, %rd9390, %rd9391;
	sub.s64 	%rd9393, %rd9385, %rd9392;
	shr.u64 	%rd9394, %rd9393, 32;
	and.b64  	%rd9395, %rd9394, 1;
	cvt.u64.u32 	%rd9396, %r6;
	add.s64 	%rd9397, %rd9395, %rd9396;
	sub.s64 	%rd9398, %rd9384, %rd9397;
	shr.u64 	%rd9399, %rd9398, 32;
	and.b64  	%rd9400, %rd9399, 1;
	cvt.u64.u32 	%rd9401, %r7;
	add.s64 	%rd9402, %rd9400, %rd9401;
	sub.s64 	%rd9403, %rd9383, %rd9402;
	shr.u64 	%rd9404, %rd9403, 32;
	cvt.u64.u32 	%rd9405, %r8;
	cvt.u32.u64 	%r11429, %rd9404;
	mov.b64 	%rd9406, 1;
	cvt.u32.u64 	%r11430, %rd9406;
	and.b32  	%r11431, %r11429, %r11430;
	cvt.u32.u64 	%r11432, %rd9405;
	add.s32 	%r11433, %r11431, %r11432;
	cvt.u32.u64 	%r11434, %rd9382;
	sub.s32 	%r11435, %r11434, %r11433;
	setp.lt.u32 	%p714, %r8, %r11435;
	@%p714 bra 	$L__BB0_665;
	cvt.u64.u32 	%rd9407, %r16294;
	cvt.u64.u32 	%rd9408, %r16293;
	cvt.u64.u32 	%rd9409, %r16292;
	cvt.u64.u32 	%rd9410, %r16291;
	cvt.u64.u32 	%rd9411, %r16290;
	cvt.u64.u32 	%rd9412, %r4;
	sub.s64 	%rd9413, %rd9411, %rd9412;
	shr.u64 	%rd9414, %rd9413, 32;
	and.b64  	%rd9415, %rd9414, 1;
	cvt.u64.u32 	%rd9416, %r5;
	add.s64 	%rd9417, %rd9415, %rd9416;
	sub.s64 	%rd9418, %rd9410, %rd9417;
	shr.u64 	%rd9419, %rd9418, 32;
	and.b64  	%rd9420, %rd9419, 1;
	cvt.u64.u32 	%rd9421, %r6;
	add.s64 	%rd9422, %rd9420, %rd9421;
	sub.s64 	%rd9423, %rd9409, %rd9422;
	shr.u64 	%rd9424, %rd9423, 32;
	and.b64  	%rd9425, %rd9424, 1;
	cvt.u64.u32 	%rd9426, %r7;
	add.s64 	%rd9427, %rd9425, %rd9426;
	sub.s64 	%rd9428, %rd9408, %rd9427;
	shr.u64 	%rd9429, %rd9428, 32;
	cvt.u64.u32 	%rd9430, %r8;
	cvt.u32.u64 	%r11436, %rd9429;
	mov.b64 	%rd9431, 1;
	cvt.u32.u64 	%r11437, %rd9431;
	and.b32  	%r11438, %r11436, %r11437;
	cvt.u32.u64 	%r11439, %rd9430;
	add.s32 	%r11440, %r11438, %r11439;
	cvt.u32.u64 	%r11441, %rd9407;
	sub.s32 	%r16301, %r11441, %r11440;
	cvt.u32.u64 	%r16303, %rd9423;
	cvt.u32.u64 	%r16305, %rd9413;
	cvt.u32.u64 	%r16304, %rd9418;
	cvt.u32.u64 	%r16302, %rd9428;
	setp.gt.u32 	%p715, %r7, %r16302;
	@%p715 bra 	$L__BB0_666;
	cvt.u64.u32 	%rd9432, %r16293;
	cvt.u64.u32 	%rd9433, %r16292;
	cvt.u64.u32 	%rd9434, %r16291;
	cvt.u64.u32 	%rd9435, %r16290;
	cvt.u64.u32 	%rd9436, %r4;
	sub.s64 	%rd9437, %rd9435, %rd9436;
	shr.u64 	%rd9438, %rd9437, 32;
	and.b64  	%rd9439, %rd9438, 1;
	cvt.u64.u32 	%rd9440, %r5;
	add.s64 	%rd9441, %rd9439, %rd9440;
	sub.s64 	%rd9442, %rd9434, %rd9441;
	shr.u64 	%rd9443, %rd9442, 32;
	and.b64  	%rd9444, %rd9443, 1;
	cvt.u64.u32 	%rd9445, %r6;
	add.s64 	%rd9446, %rd9444, %rd9445;
	sub.s64 	%rd9447, %rd9433, %rd9446;
	shr.u64 	%rd9448, %rd9447, 32;
	cvt.u64.u32 	%rd9449, %r7;
	cvt.u32.u64 	%r11442, %rd9448;
	mov.b64 	%rd9450, 1;
	cvt.u32.u64 	%r11443, %rd9450;
	and.b32  	%r11444, %r11442, %r11443;
	cvt.u32.u64 	%r11445, %rd9449;
	add.s32 	%r11446, %r11444, %r11445;
	cvt.u32.u64 	%r11447, %rd9432;
	sub.s32 	%r11448, %r11447, %r11446;
	setp.lt.u32 	%p716, %r7, %r11448;
	@%p716 bra 	$L__BB0_665;
	cvt.u64.u32 	%rd9451, %r16293;
	cvt.u64.u32 	%rd9452, %r16292;
	cvt.u64.u32 	%rd9453, %r16291;
	cvt.u64.u32 	%rd9454, %r16290;
	cvt.u64.u32 	%rd9455, %r4;
	sub.s64 	%rd9456, %rd9454, %rd9455;
	shr.u64 	%rd9457, %rd9456, 32;
	and.b64  	%rd9458, %rd9457, 1;
	cvt.u64.u32 	%rd9459, %r5;
	add.s64 	%rd9460, %rd9458, %rd9459;
	sub.s64 	%rd9461, %rd9453, %rd9460;
	shr.u64 	%rd9462, %rd9461, 32;
	and.b64  	%rd9463, %rd9462, 1;
	cvt.u64.u32 	%rd9464, %r6;
	add.s64 	%rd9465, %rd9463, %rd9464;
	sub.s64 	%rd9466, %rd9452, %rd9465;
	shr.u64 	%rd9467, %rd9466, 32;
	and.b64  	%rd9468, %rd9467, 1;
	cvt.u64.u32 	%rd9469, %r7;
	add.s64 	%rd9470, %rd9468, %rd9469;
	sub.s64 	%rd9471, %rd9451, %rd9470;
	cvt.u32.u64 	%r16302, %rd9471;
	cvt.u64.u32 	%rd9472, %r16294;
	shr.u64 	%rd9473, %rd9471, 32;
	cvt.u64.u32 	%rd9474, %r8;
	cvt.u32.u64 	%r11449, %rd9473;
	mov.b64 	%rd9475, 1;
	cvt.u32.u64 	%r11450, %rd9475;
	and.b32  	%r11451, %r11449, %r11450;
	cvt.u32.u64 	%r11452, %rd9474;
	add.s32 	%r11453, %r11451, %r11452;
	cvt.u32.u64 	%r11454, %rd9472;
	sub.s32 	%r16301, %r11454, %r11453;
	cvt.u32.u64 	%r16305, %rd9456;
	cvt.u32.u64 	%r16304, %rd9461;
	cvt.u32.u64 	%r16303, %rd9466;
	setp.gt.u32 	%p717, %r6, %r16303;
	@%p717 bra 	$L__BB0_666;
	cvt.u64.u32 	%rd9477, %r16291;
	cvt.u64.u32 	%rd9478, %r16290;
	cvt.u64.u32 	%rd9479, %r4;
	sub.s64 	%rd9480, %rd9478, %rd9479;
	shr.u64 	%rd9481, %rd9480, 32;
	and.b64  	%rd9482, %rd9481, 1;
	cvt.u64.u32 	%rd9483, %r5;
	add.s64 	%rd9484, %rd9482, %rd9483;
	sub.s64 	%rd9485, %rd9477, %rd9484;
	shr.u64 	%rd9486, %rd9485, 32;
	cvt.u64.u32 	%rd9487, %r6;
	cvt.u32.u64 	%r11455, %rd9486;
	mov.b64 	%rd9488, 1;
	cvt.u32.u64 	%r11456, %rd9488;
	and.b32  	%r11457, %r11455, %r11456;
	cvt.u32.u64 	%r11458, %rd9487;
	add.s32 	%r11459, %r11457, %r11458;
	cvt.u32.u64 	%r11460, %rd9452;
	sub.s32 	%r11461, %r11460, %r11459;
	setp.lt.u32 	%p718, %r6, %r11461;
	@%p718 bra 	$L__BB0_665;
	cvt.u64.u32 	%rd9489, %r16293;
	cvt.u64.u32 	%rd9490, %r16292;
	cvt.u64.u32 	%rd9491, %r16291;
	cvt.u64.u32 	%rd9492, %r16290;
	cvt.u64.u32 	%rd9493, %r4;
	sub.s64 	%rd9494, %rd9492, %rd9493;
	shr.u64 	%rd9495, %rd9494, 32;
	and.b64  	%rd9496, %rd9495, 1;
	cvt.u64.u32 	%rd9497, %r5;
	add.s64 	%rd9498, %rd9496, %rd9497;
	sub.s64 	%rd9499, %rd9491, %rd9498;
	shr.u64 	%rd9500, %rd9499, 32;
	and.b64  	%rd9501, %rd9500, 1;
	cvt.u64.u32 	%rd9502, %r6;
	add.s64 	%rd9503, %rd9501, %rd9502;
	sub.s64 	%rd9504, %rd9490, %rd9503;
	shr.u64 	%rd9505, %rd9504, 32;
	and.b64  	%rd9506, %rd9505, 1;
	cvt.u64.u32 	%rd9507, %r7;
	add.s64 	%rd9508, %rd9506, %rd9507;
	sub.s64 	%rd9509, %rd9489, %rd9508;
	cvt.u32.u64 	%r16302, %rd9509;
	cvt.u64.u32 	%rd9510, %r16294;
	shr.u64 	%rd9511, %rd9509, 32;
	cvt.u64.u32 	%rd9512, %r8;
	cvt.u32.u64 	%r11462, %rd9511;
	mov.b64 	%rd9513, 1;
	cvt.u32.u64 	%r11463, %rd9513;
	and.b32  	%r11464, %r11462, %r11463;
	cvt.u32.u64 	%r11465, %rd9512;
	add.s32 	%r11466, %r11464, %r11465;
	cvt.u32.u64 	%r11467, %rd9510;
	sub.s32 	%r16301, %r11467, %r11466;
	cvt.u32.u64 	%r16303, %rd9504;
	cvt.u32.u64 	%r16305, %rd9494;
	cvt.u32.u64 	%r16304, %rd9499;
	setp.gt.u32 	%p719, %r5, %r16304;
	@%p719 bra 	$L__BB0_666;
	cvt.u64.u32 	%rd9514, %r16293;
	cvt.u64.u32 	%rd9515, %r16292;
	cvt.u64.u32 	%rd9516, %r16291;
	cvt.u64.u32 	%rd9517, %r16290;
	cvt.u64.u32 	%rd9518, %r4;
	sub.s64 	%rd9519, %rd9517, %rd9518;
	shr.u64 	%rd9520, %rd9519, 32;
	and.b64  	%rd9521, %rd9520, 1;
	cvt.u64.u32 	%rd9522, %r5;
	add.s64 	%rd9523, %rd9521, %rd9522;
	sub.s64 	%rd9524, %rd9516, %rd9523;
	shr.u64 	%rd9525, %rd9524, 32;
	and.b64  	%rd9526, %rd9525, 1;
	cvt.u64.u32 	%rd9527, %r6;
	add.s64 	%rd9528, %rd9526, %rd9527;
	sub.s64 	%rd9529, %rd9515, %rd9528;
	shr.u64 	%rd9530, %rd9529, 32;
	and.b64  	%rd9531, %rd9530, 1;
	cvt.u64.u32 	%rd9532, %r7;
	add.s64 	%rd9533, %rd9531, %rd9532;
	sub.s64 	%rd9534, %rd9514, %rd9533;
	cvt.u32.u64 	%r16302, %rd9534;
	cvt.u64.u32 	%rd9535, %r16294;
	shr.u64 	%rd9536, %rd9534, 32;
	cvt.u64.u32 	%rd9537, %r8;
	cvt.u32.u64 	%r11468, %rd9536;
	mov.b64 	%rd9538, 1;
	cvt.u32.u64 	%r11469, %rd9538;
	and.b32  	%r11470, %r11468, %r11469;
	cvt.u32.u64 	%r11471, %rd9537;
	add.s32 	%r11472, %r11470, %r11471;
	cvt.u32.u64 	%r11473, %rd9535;
	sub.s32 	%r16301, %r11473, %r11472;
	cvt.u32.u64 	%r16303, %rd9529;
	cvt.u32.u64 	%r16304, %rd9524;
	setp.ge.u32 	%p720, %r5, %r16304;
	cvt.u32.u64 	%r16305, %rd9519;
	setp.gt.u32 	%p721, %r4, %r16305;
	and.pred  	%p722, %p720, %p721;
	@%p722 bra 	$L__BB0_666;
$L__BB0_665:
	cvt.u64.u32 	%rd9539, %r16290;
	cvt.u64.u32 	%rd9540, %r4;
	sub.s64 	%rd9541, %rd9539, %rd9540;
	and.b64  	%rd9542, %rd9541, 4294967295;
	sub.s64 	%rd9543, %rd9542, %rd9540;
	cvt.u32.u64 	%r16305, %rd9543;
	shr.u64 	%rd9544, %rd9543, 32;
	and.b64  	%rd9545, %rd9544, 1;
	cvt.u64.u32 	%rd9546, %r16291;
	shr.u64 	%rd9547, %rd9541, 32;
	and.b64  	%rd9548, %rd9547, 1;
	cvt.u64.u32 	%rd9549, %r5;
	add.s64 	%rd9550, %rd9548, %rd9549;
	sub.s64 	%rd9551, %rd9546, %rd9550;
	and.b64  	%rd9552, %rd9551, 4294967295;
	add.s64 	%rd9553, %rd9545, %rd9549;
	sub.s64 	%rd9554, %rd9552, %rd9553;
	cvt.u32.u64 	%r16304, %rd9554;
	shr.u64 	%rd9555, %rd9554, 32;
	and.b64  	%rd9556, %rd9555, 1;
	cvt.u64.u32 	%rd9557, %r16292;
	shr.u64 	%rd9558, %rd9551, 32;
	and.b64  	%rd9559, %rd9558, 1;
	cvt.u64.u32 	%rd9560, %r6;
	add.s64 	%rd9561, %rd9559, %rd9560;
	sub.s64 	%rd9562, %rd9557, %rd9561;
	and.b64  	%rd9563, %rd9562, 4294967295;
	add.s64 	%rd9564, %rd9556, %rd9560;
	sub.s64 	%rd9565, %rd9563, %rd9564;
	cvt.u32.u64 	%r16303, %rd9565;
	shr.u64 	%rd9566, %rd9565, 32;
	and.b64  	%rd9567, %rd9566, 1;
	cvt.u64.u32 	%rd9568, %r16293;
	shr.u64 	%rd9569, %rd9562, 32;
	and.b64  	%rd9570, %rd9569, 1;
	cvt.u64.u32 	%rd9571, %r7;
	add.s64 	%rd9572, %rd9570, %rd9571;
	sub.s64 	%rd9573, %rd9568, %rd9572;
	and.b64  	%rd9574, %rd9573, 4294967295;
	add.s64 	%rd9575, %rd9567, %rd9571;
	sub.s64 	%rd9576, %rd9574, %rd9575;
	cvt.u32.u64 	%r16302, %rd9576;
	shr.u64 	%rd9577, %rd9576, 32;
	and.b64  	%rd9578, %rd9577, 1;
	cvt.u64.u32 	%rd9579, %r16294;
	shr.u64 	%rd9580, %rd9573, 32;
	and.b64  	%rd9581, %rd9580, 1;
	cvt.u64.u32 	%rd9582, %r8;
	add.s64 	%rd9583, %rd9581, %rd9582;
	sub.s64 	%rd9584, %rd9579, %rd9583;
	and.b64  	%rd9585, %rd9584, 4294967295;
	add.s64 	%rd9586, %rd9578, %rd9582;
	sub.s64 	%rd9587, %rd9585, %rd9586;
	cvt.u32.u64 	%r16301, %rd9587;
	shr.u64 	%rd9588, %rd9587, 32;
	and.b64  	%rd9589, %rd9588, 1;
	cvt.u64.u32 	%rd9590, %r16295;
	shr.u64 	%rd9591, %rd9584, 32;
	and.b64  	%rd9592, %rd9591, 1;
	cvt.u64.u32 	%rd9593, %r9;
	add.s64 	%rd9594, %rd9592, %rd9593;
	sub.s64 	%rd9595, %rd9590, %rd9594;
	and.b64  	%rd9596, %rd9595, 4294967295;
	add.s64 	%rd9597, %rd9589, %rd9593;
	sub.s64 	%rd9598, %rd9596, %rd9597;
	cvt.u32.u64 	%r16300, %rd9598;
	shr.u64 	%rd9599, %rd9598, 32;
	and.b64  	%rd9600, %rd9599, 1;
	cvt.u64.u32 	%rd9601, %r16296;
	shr.u64 	%rd9602, %rd9595, 32;
	and.b64  	%rd9603, %rd9602, 1;
	cvt.u64.u32 	%rd9604, %r10;
	add.s64 	%rd9605, %rd9603, %rd9604;
	sub.s64 	%rd9606, %rd9601, %rd9605;
	and.b64  	%rd9607, %rd9606, 4294967295;
	add.s64 	%rd9608, %rd9600, %rd9604;
	sub.s64 	%rd9609, %rd9607, %rd9608;
	cvt.u32.u64 	%r16299, %rd9609;
	{ .reg .b32 tmp; mov.b64 {tmp, %r11474}, %rd9609; }
	and.b32  	%r11475, %r11474, 1;
	add.s32 	%r11476, %r11475, %r11;
	sub.s32 	%r16339, %r16339, %r11476;
$L__BB0_666:
	or.b32  	%r11478, %r16304, %r16305;
	or.b32  	%r11479, %r16303, %r11478;
	or.b32  	%r11480, %r16302, %r11479;
	or.b32  	%r11481, %r16301, %r11480;
	or.b32  	%r11482, %r16300, %r11481;
	or.b32  	%r11483, %r16299, %r11482;
	or.b32  	%r11484, %r16339, %r11483;
	setp.eq.s32 	%p724, %r11484, 0;
	mov.pred 	%p3744, %p689;
	mov.u16 	%rs72, %rs18;
	mov.u32 	%r16422, %r16421;
	mov.u32 	%r16423, %r16421;
	mov.u32 	%r16424, %r16421;
	mov.u32 	%r16425, %r16421;
	mov.u32 	%r16426, %r16421;
	mov.u32 	%r16427, %r16421;
	mov.u32 	%r16428, %r16421;
	@%p724 bra 	$L__BB0_731;
	mov.b32 	%r16354, 1;
	mov.b32 	%r16347, 0;
	cvt.u64.u32 	%rd9613, %r5;
	cvt.u64.u32 	%rd9618, %r6;
	cvt.u64.u32 	%rd9623, %r7;
	cvt.u64.u32 	%rd9628, %r8;
	cvt.u64.u32 	%rd9633, %r9;
	cvt.u64.u32 	%rd9638, %r10;
	mov.u32 	%r16363, %r11;
	mov.u32 	%r16364, %r10;
	mov.u32 	%r16365, %r9;
	mov.u32 	%r16366, %r8;
	mov.u32 	%r16367, %r7;
	mov.u32 	%r16368, %r6;
	mov.u32 	%r16369, %r5;
	mov.u32 	%r16370, %r4;
	mov.u32 	%r16348, %r16347;
	mov.u32 	%r16349, %r16347;
	mov.u32 	%r16350, %r16347;
	mov.u32 	%r16351, %r16347;
	mov.u32 	%r16352, %r16347;
	mov.u32 	%r16353, %r16347;
	mov.u32 	%r16371, %r16347;
	mov.u32 	%r16372, %r16347;
	mov.u32 	%r16373, %r16347;
	mov.u32 	%r16374, %r16347;
	mov.u32 	%r16375, %r16347;
	mov.u32 	%r16376, %r16347;
	mov.u32 	%r16377, %r16347;
	mov.u32 	%r16378, %r16347;
	mov.u32 	%r16338, %r16347;
$L__BB0_668:
	or.b32  	%r11487, %r16339, %r16299;
	or.b32  	%r11488, %r11487, %r16300;
	or.b32  	%r11489, %r11488, %r16301;
	or.b32  	%r11490, %r11489, %r16302;
	or.b32  	%r11491, %r11490, %r16303;
	or.b32  	%r11492, %r11491, %r16304;
	setp.eq.s32 	%p726, %r11492, 0;
	setp.eq.s32 	%p727, %r16305, 1;
	and.pred  	%p728, %p726, %p727;
	mov.b16 	%rs72, 1;
	mov.pred 	%p3744, 0;
	mov.u32 	%r16421, %r16354;
	mov.u32 	%r16422, %r16353;
	mov.u32 	%r16423, %r16352;
	mov.u32 	%r16424, %r16351;
	mov.u32 	%r16425, %r16350;
	mov.u32 	%r16426, %r16349;
	mov.u32 	%r16427, %r16348;
	mov.u32 	%r16428, %r16347;
	@%p728 bra 	$L__BB0_731;
	or.b32  	%r11493, %r16363, %r16364;
	or.b32  	%r11494, %r11493, %r16365;
	or.b32  	%r11495, %r11494, %r16366;
	or.b32  	%r11496, %r11495, %r16367;
	or.b32  	%r11497, %r11496, %r16368;
	or.b32  	%r11498, %r11497, %r16369;
	setp.eq.s32 	%p730, %r11498, 0;
	setp.eq.s32 	%p731, %r16370, 1;
	and.pred  	%p732, %p730, %p731;
	mov.u32 	%r16421, %r16378;
	mov.u32 	%r16422, %r16377;
	mov.u32 	%r16423, %r16376;
	mov.u32 	%r16424, %r16375;
	mov.u32 	%r16425, %r16374;
	mov.u32 	%r16426, %r16373;
	mov.u32 	%r16427, %r16372;
	mov.u32 	%r16428, %r16371;
	@%p732 bra 	$L__BB0_731;
	or.b32  	%r11500, %r16304, %r16305;
	or.b32  	%r11501, %r16303, %r11500;
	or.b32  	%r11502, %r16302, %r11501;
	or.b32  	%r11503, %r16301, %r11502;
	or.b32  	%r11504, %r16300, %r11503;
	or.b32  	%r11505, %r16299, %r11504;
	or.b32  	%r11506, %r16339, %r11505;
	setp.eq.s32 	%p734, %r11506, 0;
	mov.b32 	%r16421, 0;
	mov.pred 	%p3744, %p689;
	mov.u16 	%rs72, %rs18;
	mov.u32 	%r16422, %r16421;
	mov.u32 	%r16423, %r16421;
	mov.u32 	%r16424, %r16421;
	mov.u32 	%r16425, %r16421;
	mov.u32 	%r16426, %r16421;
	mov.u32 	%r16427, %r16421;
	mov.u32 	%r16428, %r16421;
	@%p734 bra 	$L__BB0_731;
	or.b32  	%r11508, %r16369, %r16370;
	or.b32  	%r11509, %r16368, %r11508;
	or.b32  	%r11510, %r16367, %r11509;
	or.b32  	%r11511, %r16366, %r11510;
	or.b32  	%r11512, %r16365, %r11511;
	or.b32  	%r11513, %r16364, %r11512;
	or.b32  	%r11514, %r16363, %r11513;
	setp.eq.s32 	%p736, %r11514, 0;
	mov.pred 	%p3744, %p689;
	mov.u16 	%rs72, %rs18;
	@%p736 bra 	$L__BB0_731;
	and.b32  	%r11515, %r16305, 1;
	setp.eq.b32 	%p737, %r11515, 1;
	@%p737 bra 	$L__BB0_673;
	bra.uni 	$L__BB0_676;
$L__BB0_673:
	and.b32  	%r11527, %r16370, 1;
	setp.eq.b32 	%p742, %r11527, 1;
	@%p742 bra 	$L__BB0_682;
$L__BB0_674:
	shr.u32 	%r2124, %r16363, 1;
	shf.l.wrap.b32 	%r2125, %r16364, %r16363, 31;
	shf.l.wrap.b32 	%r2126, %r16365, %r16364, 31;
	shf.l.wrap.b32 	%r2127, %r16366, %r16365, 31;
	shf.l.wrap.b32 	%r2128, %r16367, %r16366, 31;
	shf.l.wrap.b32 	%r2129, %r16368, %r16367, 31;
	shf.l.wrap.b32 	%r2130, %r16369, %r16368, 31;
	shf.l.wrap.b32 	%r16370, %r16370, %r16369, 31;
	and.b32  	%r11528, %r16378, 1;
	setp.eq.b32 	%p743, %r11528, 1;
	@%p743 bra 	$L__BB0_680;
	shf.l.wrap.b32 	%r2132, %r16372, %r16371, 31;
	shf.l.wrap.b32 	%r2133, %r16373, %r16372, 31;
	shf.l.wrap.b32 	%r2134, %r16374, %r16373, 31;
	shf.l.wrap.b32 	%r2135, %r16375, %r16374, 31;
	shf.l.wrap.b32 	%r2136, %r16376, %r16375, 31;
	shf.l.wrap.b32 	%r2137, %r16377, %r16376, 31;
	shf.l.wrap.b32 	%r16378, %r16378, %r16377, 31;
	mov.u32 	%r16377, %r2137;
	mov.u32 	%r16376, %r2136;
	mov.u32 	%r16375, %r2135;
	mov.u32 	%r16374, %r2134;
	mov.u32 	%r16373, %r2133;
	mov.u32 	%r16372, %r2132;
	bra.uni 	$L__BB0_681;
$L__BB0_676:
	shr.u32 	%r2076, %r16339, 1;
	shf.l.wrap.b32 	%r2077, %r16299, %r16339, 31;
	shf.l.wrap.b32 	%r2078, %r16300, %r16299, 31;
	shf.l.wrap.b32 	%r2079, %r16301, %r16300, 31;
	shf.l.wrap.b32 	%r2080, %r16302, %r16301, 31;
	shf.l.wrap.b32 	%r2081, %r16303, %r16302, 31;
	shf.l.wrap.b32 	%r2082, %r16304, %r16303, 31;
	shf.l.wrap.b32 	%r16305, %r16305, %r16304, 31;
	and.b32  	%r11516, %r16354, 1;
	setp.eq.b32 	%p738, %r11516, 1;
	@%p738 bra 	$L__BB0_678;
	shf.l.wrap.b32 	%r2084, %r16348, %r16347, 31;
	shf.l.wrap.b32 	%r2085, %r16349, %r16348, 31;
	shf.l.wrap.b32 	%r2086, %r16350, %r16349, 31;
	shf.l.wrap.b32 	%r2087, %r16351, %r16350, 31;
	shf.l.wrap.b32 	%r2088, %r16352, %r16351, 31;
	shf.l.wrap.b32 	%r2089, %r16353, %r16352, 31;
	shf.l.wrap.b32 	%r16354, %r16354, %r16353, 31;
	mov.u32 	%r16353, %r2089;
	mov.u32 	%r16352, %r2088;
	mov.u32 	%r16351, %r2087;
	mov.u32 	%r16350, %r2086;
	mov.u32 	%r16349, %r2085;
	mov.u32 	%r16348, %r2084;
	bra.uni 	$L__BB0_679;
$L__BB0_678:
	add.s32 	%r11517, %r16354, %r4;
	setp.lt.u32 	%p739, %r11517, %r16354;
	selp.u64 	%rd9610, 1, 0, %p739;
	cvt.u64.u32 	%rd9611, %r16353;
	add.s64 	%rd9612, %rd9610, %rd9611;
	add.s64 	%rd9614, %rd9612, %rd9613;
	cvt.u32.u64 	%r11518, %rd9614;
	shr.u64 	%rd9615, %rd9614, 32;
	cvt.u64.u32 	%rd9616, %r16352;
	add.s64 	%rd9617, %rd9615, %rd9616;
	add.s64 	%rd9619, %rd9617, %rd9618;
	cvt.u32.u64 	%r11519, %rd9619;
	shr.u64 	%rd9620, %rd9619, 32;
	cvt.u64.u32 	%rd9621, %r16351;
	add.s64 	%rd9622, %rd9620, %rd9621;
	add.s64 	%rd9624, %rd9622, %rd9623;
	cvt.u32.u64 	%r11520, %rd9624;
	shr.u64 	%rd9625, %rd9624, 32;
	cvt.u64.u32 	%rd9626, %r16350;
	add.s64 	%rd9627, %rd9625, %rd9626;
	add.s64 	%rd9629, %rd9627, %rd9628;
	cvt.u32.u64 	%r11521, %rd9629;
	shr.u64 	%rd9630, %rd9629, 32;
	cvt.u64.u32 	%rd9631, %r16349;
	add.s64 	%rd9632, %rd9630, %rd9631;
	add.s64 	%rd9634, %rd9632, %rd9633;
	cvt.u32.u64 	%r11522, %rd9634;
	shr.u64 	%rd9635, %rd9634, 32;
	cvt.u64.u32 	%rd9636, %r16348;
	add.s64 	%rd9637, %rd9635, %rd9636;
	add.s64 	%rd9639, %rd9637, %rd9638;
	cvt.u32.u64 	%r11523, %rd9639;
	{ .reg .b32 tmp; mov.b64 {tmp, %r11524}, %rd9639; }
	add.s32 	%r11525, %r16347, %r11524;
	add.s32 	%r16347, %r11525, %r11;
	shf.l.wrap.b32 	%r16348, %r11523, %r16347, 31;
	shf.l.wrap.b32 	%r16349, %r11522, %r11523, 31;
	shf.l.wrap.b32 	%r16350, %r11521, %r11522, 31;
	shf.l.wrap.b32 	%r16351, %r11520, %r11521, 31;
	shf.l.wrap.b32 	%r16352, %r11519, %r11520, 31;
	shf.l.wrap.b32 	%r16353, %r11518, %r11519, 31;
	shf.l.wrap.b32 	%r16354, %r11517, %r11518, 31;
$L__BB0_679:
	shr.u32 	%r16347, %r16347, 1;
	and.b32  	%r11526, %r16305, 1;
	setp.eq.b32 	%p740, %r11526, 1;
	not.pred 	%p741, %p740;
	mov.u32 	%r16339, %r2076;
	mov.u32 	%r16299, %r2077;
	mov.u32 	%r16300, %r2078;
	mov.u32 	%r16301, %r2079;
	mov.u32 	%r16302, %r2080;
	mov.u32 	%r16303, %r2081;
	mov.u32 	%r16304, %r2082;
	@%p741 bra 	$L__BB0_676;
	bra.uni 	$L__BB0_673;
$L__BB0_680:
	add.s32 	%r11529, %r16378, %r4;
	setp.lt.u32 	%p744, %r11529, %r16378;
	selp.u64 	%rd9640, 1, 0, %p744;
	cvt.u64.u32 	%rd9641, %r16377;
	add.s64 	%rd9642, %rd9640, %rd9641;
	cvt.u64.u32 	%rd9643, %r5;
	add.s64 	%rd9644, %rd9642, %rd9643;
	cvt.u32.u64 	%r11530, %rd9644;
	shr.u64 	%rd9645, %rd9644, 32;
	cvt.u64.u32 	%rd9646, %r16376;
	add.s64 	%rd9647, %rd9645, %rd9646;
	cvt.u64.u32 	%rd9648, %r6;
	add.s64 	%rd9649, %rd9647, %rd9648;
	cvt.u32.u64 	%r11531, %rd9649;
	shr.u64 	%rd9650, %rd9649, 32;
	cvt.u64.u32 	%rd9651, %r16375;
	add.s64 	%rd9652, %rd9650, %rd9651;
	cvt.u64.u32 	%rd9653, %r7;
	add.s64 	%rd9654, %rd9652, %rd9653;
	cvt.u32.u64 	%r11532, %rd9654;
	shr.u64 	%rd9655, %rd9654, 32;
	cvt.u64.u32 	%rd9656, %r16374;
	add.s64 	%rd9657, %rd9655, %rd9656;
	cvt.u64.u32 	%rd9658, %r8;
	add.s64 	%rd9659, %rd9657, %rd9658;
	cvt.u32.u64 	%r11533, %rd9659;
	shr.u64 	%rd9660, %rd9659, 32;
	cvt.u64.u32 	%rd9661, %r16373;
	add.s64 	%rd9662, %rd9660, %rd9661;
	cvt.u64.u32 	%rd9663, %r9;
	add.s64 	%rd9664, %rd9662, %rd9663;
	cvt.u32.u64 	%r11534, %rd9664;
	shr.u64 	%rd9665, %rd9664, 32;
	cvt.u64.u32 	%rd9666, %r16372;
	add.s64 	%rd9667, %rd9665, %rd9666;
	cvt.u64.u32 	%rd9668, %r10;
	add.s64 	%rd9669, %rd9667, %rd9668;
	cvt.u32.u64 	%r11535, %rd9669;
	{ .reg .b32 tmp; mov.b64 {tmp, %r11536}, %rd9669; }
	add.s32 	%r11537, %r16371, %r11536;
	add.s32 	%r16371, %r11537, %r11;
	shf.l.wrap.b32 	%r16372, %r11535, %r16371, 31;
	shf.l.wrap.b32 	%r16373, %r11534, %r11535, 31;
	shf.l.wrap.b32 	%r16374, %r11533, %r11534, 31;
	shf.l.wrap.b32 	%r16375, %r11532, %r11533, 31;
	shf.l.wrap.b32 	%r16376, %r11531, %r11532, 31;
	shf.l.wrap.b32 	%r16377, %r11530, %r11531, 31;
	shf.l.wrap.b32 	%r16378, %r11529, %r11530, 31;
$L__BB0_681:
	shr.u32 	%r16371, %r16371, 1;
	and.b32  	%r11538, %r16370, 1;
	setp.eq.b32 	%p745, %r11538, 1;
	not.pred 	%p746, %p745;
	mov.u32 	%r16363, %r2124;
	mov.u32 	%r16364, %r2125;
	mov.u32 	%r16365, %r2126;
	mov.u32 	%r16366, %r2127;
	mov.u32 	%r16367, %r2128;
	mov.u32 	%r16368, %r2129;
	mov.u32 	%r16369, %r2130;
	@%p746 bra 	$L__BB0_674;
$L__BB0_682:
	setp.lt.u32 	%p747, %r16339, %r16363;
	@%p747 bra 	$L__BB0_713;
	setp.gt.u32 	%p748, %r16339, %r16363;
	@%p748 bra 	$L__BB0_696;
	setp.lt.u32 	%p749, %r16299, %r16364;
	@%p749 bra 	$L__BB0_713;
	setp.gt.u32 	%p750, %r16299, %r16364;
	@%p750 bra 	$L__BB0_696;
	setp.lt.u32 	%p751, %r16300, %r16365;
	@%p751 bra 	$L__BB0_713;
	setp.gt.u32 	%p752, %r16300, %r16365;
	@%p752 bra 	$L__BB0_696;
	setp.lt.u32 	%p753, %r16301, %r16366;
	@%p753 bra 	$L__BB0_713;
	setp.gt.u32 	%p754, %r16301, %r16366;
	@%p754 bra 	$L__BB0_696;
	setp.lt.u32 	%p755, %r16302, %r16367;
	@%p755 bra 	$L__BB0_713;
	setp.gt.u32 	%p756, %r16302, %r16367;
	@%p756 bra 	$L__BB0_696;
	setp.lt.u32 	%p757, %r16303, %r16368;
	@%p757 bra 	$L__BB0_713;
	setp.gt.u32 	%p758, %r16303, %r16368;
	@%p758 bra 	$L__BB0_696;
	setp.lt.u32 	%p759, %r16304, %r16369;
	@%p759 bra 	$L__BB0_713;
	setp.le.u32 	%p760, %r16304, %r16369;
	setp.lt.u32 	%p761, %r16305, %r16370;
	and.pred  	%p762, %p760, %p761;
	@%p762 bra 	$L__BB0_713;
$L__BB0_696:
	setp.lt.u32 	%p763, %r16347, %r16371;
	@%p763 bra 	$L__BB0_711;
	setp.gt.u32 	%p764, %r16347, %r16371;
	@%p764 bra 	$L__BB0_710;
	setp.lt.u32 	%p765, %r16348, %r16372;
	@%p765 bra 	$L__BB0_711;
	setp.gt.u32 	%p766, %r16348, %r16372;
	@%p766 bra 	$L__BB0_710;
	setp.lt.u32 	%p767, %r16349, %r16373;
	@%p767 bra 	$L__BB0_711;
	setp.gt.u32 	%p768, %r16349, %r16373;
	@%p768 bra 	$L__BB0_710;
	setp.lt.u32 	%p769, %r16350, %r16374;
	@%p769 bra 	$L__BB0_711;
	setp.gt.u32 	%p770, %r16350, %r16374;
	@%p770 bra 	$L__BB0_710;
	setp.lt.u32 	%p771, %r16351, %r16375;
	@%p771 bra 	$L__BB0_711;
	setp.gt.u32 	%p772, %r16351, %r16375;
	@%p772 bra 	$L__BB0_710;
	setp.lt.u32 	%p773, %r16352, %r16376;
	@%p773 bra 	$L__BB0_711;
	setp.gt.u32 	%p774, %r16352, %r16376;
	@%p774 bra 	$L__BB0_710;
	setp.lt.u32 	%p775, %r16353, %r16377;
	@%p775 bra 	$L__BB0_711;
	setp.le.u32 	%p776, %r16353, %r16377;
	setp.lt.u32 	%p777, %r16354, %r16378;
	and.pred  	%p778, %p776, %p777;
	@%p778 bra 	$L__BB0_711;
$L__BB0_710:
	cvt.u64.u32 	%rd9670, %r16354;
	cvt.u64.u32 	%rd9671, %r16378;
	sub.s64 	%rd35794, %rd9670, %rd9671;
	shr.u64 	%rd9672, %rd35794, 32;
	and.b64  	%rd9673, %rd9672, 1;
	cvt.u64.u32 	%rd9674, %r16353;
	cvt.u64.u32 	%rd9675, %r16377;
	add.s64 	%rd9676, %rd9673, %rd9675;
	sub.s64 	%rd35795, %rd9674, %rd9676;
	shr.u64 	%rd9677, %rd35795, 32;
	and.b64  	%rd9678, %rd9677, 1;
	cvt.u64.u32 	%rd9679, %r16352;
	cvt.u64.u32 	%rd9680, %r16376;
	add.s64 	%rd9681, %rd9678, %rd9680;
	sub.s64 	%rd35796, %rd9679, %rd9681;
	shr.u64 	%rd9682, %rd35796, 32;
	and.b64  	%rd9683, %rd9682, 1;
	cvt.u64.u32 	%rd9684, %r16351;
	cvt.u64.u32 	%rd9685, %r16375;
	add.s64 	%rd9686, %rd9683, %rd9685;
	sub.s64 	%rd35797, %rd9684, %rd9686;
	shr.u64 	%rd9687, %rd35797, 32;
	and.b64  	%rd9688, %rd9687, 1;
	cvt.u64.u32 	%rd9689, %r16350;
	cvt.u64.u32 	%rd9690, %r16374;
	add.s64 	%rd9691, %rd9688, %rd9690;
	sub.s64 	%rd35798, %rd9689, %rd9691;
	shr.u64 	%rd9692, %rd35798, 32;
	and.b64  	%rd9693, %rd9692, 1;
	cvt.u64.u32 	%rd9694, %r16349;
	cvt.u64.u32 	%rd9695, %r16373;
	add.s64 	%rd9696, %rd9693, %rd9695;
	sub.s64 	%rd35799, %rd9694, %rd9696;
	shr.u64 	%rd9697, %rd35799, 32;
	and.b64  	%rd9698, %rd9697, 1;
	cvt.u64.u32 	%rd9699, %r16348;
	cvt.u64.u32 	%rd9700, %r16372;
	add.s64 	%rd9701, %rd9698, %rd9700;
	sub.s64 	%rd35800, %rd9699, %rd9701;
	{ .reg .b32 tmp; mov.b64 {tmp, %r11539}, %rd35800; }
	and.b32  	%r11540, %r11539, 1;
	add.s32 	%r11541, %r11540, %r16371;
	sub.s32 	%r16347, %r16347, %r11541;
	bra.uni 	$L__BB0_712;
$L__BB0_711:
	cvt.u64.u32 	%rd9702, %r16378;
	cvt.u64.u32 	%rd9703, %r16354;
	sub.s64 	%rd9704, %rd9702, %rd9703;
	shr.u64 	%rd9705, %rd9704, 32;
	and.b64  	%rd9706, %rd9705, 1;
	cvt.u64.u32 	%rd9707, %r16377;
	cvt.u64.u32 	%rd9708, %r16353;
	add.s64 	%rd9709, %rd9706, %rd9708;
	sub.s64 	%rd9710, %rd9707, %rd9709;
	shr.u64 	%rd9711, %rd9710, 32;
	and.b64  	%rd9712, %rd9711, 1;
	cvt.u64.u32 	%rd9713, %r16376;
	cvt.u64.u32 	%rd9714, %r16352;
	add.s64 	%rd9715, %rd9712, %rd9714;
	sub.s64 	%rd9716, %rd9713, %rd9715;
	shr.u64 	%rd9717, %rd9716, 32;
	and.b64  	%rd9718, %rd9717, 1;
	cvt.u64.u32 	%rd9719, %r16375;
	cvt.u64.u32 	%rd9720, %r16351;
	add.s64 	%rd9721, %rd9718, %rd9720;
	sub.s64 	%rd9722, %rd9719, %rd9721;
	shr.u64 	%rd9723, %rd9722, 32;
	and.b64  	%rd9724, %rd9723, 1;
	cvt.u64.u32 	%rd9725, %r16374;
	cvt.u64.u32 	%rd9726, %r16350;
	add.s64 	%rd9727, %rd9724, %rd9726;
	sub.s64 	%rd9728, %rd9725, %rd9727;
	shr.u64 	%rd9729, %rd9728, 32;
	and.b64  	%rd9730, %rd9729, 1;
	cvt.u64.u32 	%rd9731, %r16373;
	cvt.u64.u32 	%rd9732, %r16349;
	add.s64 	%rd9733, %rd9730, %rd9732;
	sub.s64 	%rd9734, %rd9731, %rd9733;
	shr.u64 	%rd9735, %rd9734, 32;
	and.b64  	%rd9736, %rd9735, 1;
	cvt.u64.u32 	%rd9737, %r16372;
	cvt.u64.u32 	%rd9738, %r16348;
	add.s64 	%rd9739, %rd9736, %rd9738;
	sub.s64 	%rd9740, %rd9737, %rd9739;
	{ .reg .b32 tmp; mov.b64 {tmp, %r11542}, %rd9740; }
	and.b32  	%r11543, %r11542, 1;
	add.s32 	%r11544, %r11543, %r16347;
	sub.s32 	%r11545, %r11544, %r16371;
	and.b64  	%rd9741, %rd9704, 4294967295;
	cvt.u64.u32 	%rd9742, %r4;
	sub.s64 	%rd35794, %rd9742, %rd9741;
	shr.u64 	%rd9743, %rd35794, 32;
	and.b64  	%rd9744, %rd9743, 1;
	and.b64  	%rd9745, %rd9710, 4294967295;
	add.s64 	%rd9746, %rd9744, %rd9745;
	cvt.u64.u32 	%rd9747, %r5;
	sub.s64 	%rd35795, %rd9747, %rd9746;
	shr.u64 	%rd9748, %rd35795, 32;
	and.b64  	%rd9749, %rd9748, 1;
	and.b64  	%rd9750, %rd9716, 4294967295;
	add.s64 	%rd9751, %rd9749, %rd9750;
	cvt.u64.u32 	%rd9752, %r6;
	sub.s64 	%rd35796, %rd9752, %rd9751;
	shr.u64 	%rd9753, %rd35796, 32;
	and.b64  	%rd9754, %rd9753, 1;
	and.b64  	%rd9755, %rd9722, 4294967295;
	add.s64 	%rd9756, %rd9754, %rd9755;
	cvt.u64.u32 	%rd9757, %r7;
	sub.s64 	%rd35797, %rd9757, %rd9756;
	shr.u64 	%rd9758, %rd35797, 32;
	and.b64  	%rd9759, %rd9758, 1;
	and.b64  	%rd9760, %rd9728, 4294967295;
	add.s64 	%rd9761, %rd9759, %rd9760;
	cvt.u64.u32 	%rd9762, %r8;
	sub.s64 	%rd35798, %rd9762, %rd9761;
	shr.u64 	%rd9763, %rd35798, 32;
	and.b64  	%rd9764, %rd9763, 1;
	and.b64  	%rd9765, %rd9734, 4294967295;
	add.s64 	%rd9766, %rd9764, %rd9765;
	cvt.u64.u32 	%rd9767, %r9;
	sub.s64 	%rd35799, %rd9767, %rd9766;
	shr.u64 	%rd9768, %rd35799, 32;
	and.b64  	%rd9769, %rd9768, 1;
	and.b64  	%rd9770, %rd9740, 4294967295;
	add.s64 	%rd9771, %rd9769, %rd9770;
	cvt.u64.u32 	%rd9772, %r10;
	sub.s64 	%rd35800, %rd9772, %rd9771;
	{ .reg .b32 tmp; mov.b64 {tmp, %r11546}, %rd35800; }
	add.s32 	%r11547, %r11545, %r11546;
	add.s32 	%r16347, %r11547, %r11;
$L__BB0_712:
	cvt.u64.u32 	%rd9773, %r16370;
	cvt.u64.u32 	%rd9774, %r16305;
	sub.s64 	%rd9775, %rd9774, %rd9773;
	cvt.u64.u32 	%rd9776, %r16369;
	shr.u64 	%rd9777, %rd9775, 32;
	and.b64  	%rd9778, %rd9777, 1;
	add.s64 	%rd9779, %rd9778, %rd9776;
	cvt.u64.u32 	%rd9780, %r16304;
	sub.s64 	%rd9781, %rd9780, %rd9779;
	cvt.u64.u32 	%rd9782, %r16368;
	shr.u64 	%rd9783, %rd9781, 32;
	and.b64  	%rd9784, %rd9783, 1;
	add.s64 	%rd9785, %rd9784, %rd9782;
	cvt.u64.u32 	%rd9786, %r16303;
	sub.s64 	%rd9787, %rd9786, %rd9785;
	cvt.u64.u32 	%rd9788, %r16367;
	shr.u64 	%rd9789, %rd9787, 32;
	and.b64  	%rd9790, %rd9789, 1;
	add.s64 	%rd9791, %rd9790, %rd9788;
	cvt.u64.u32 	%rd9792, %r16302;
	sub.s64 	%rd9793, %rd9792, %rd9791;
	cvt.u64.u32 	%rd9794, %r16366;
	shr.u64 	%rd9795, %rd9793, 32;
	and.b64  	%rd9796, %rd9795, 1;
	add.s64 	%rd9797, %rd9796, %rd9794;
	cvt.u64.u32 	%rd9798, %r16301;
	sub.s64 	%rd9799, %rd9798, %rd9797;
	cvt.u64.u32 	%rd9800, %r16365;
	shr.u64 	%rd9801, %rd9799, 32;
	and.b64  	%rd9802, %rd9801, 1;
	add.s64 	%rd9803, %rd9802, %rd9800;
	cvt.u64.u32 	%rd9804, %r16300;
	sub.s64 	%rd9805, %rd9804, %rd9803;
	cvt.u64.u32 	%rd9806, %r16364;
	shr.u64 	%rd9807, %rd9805, 32;
	and.b64  	%rd9808, %rd9807, 1;
	add.s64 	%rd9809, %rd9808, %rd9806;
	cvt.u64.u32 	%rd9810, %r16299;
	sub.s64 	%rd9811, %rd9810, %rd9809;
	cvt.u32.u64 	%r16348, %rd35800;
	cvt.u32.u64 	%r16349, %rd35799;
	cvt.u32.u64 	%r16350, %rd35798;
	cvt.u32.u64 	%r16351, %rd35797;
	cvt.u32.u64 	%r16352, %rd35796;
	cvt.u32.u64 	%r16353, %rd35795;
	cvt.u32.u64 	%r16354, %rd35794;
	{ .reg .b32 tmp; mov.b64 {tmp, %r11548}, %rd9811; }
	and.b32  	%r11549, %r11548, 1;
	add.s32 	%r11550, %r11549, %r16363;
	sub.s32 	%r16339, %r16339, %r11550;
	cvt.u32.u64 	%r16299, %rd9811;
	cvt.u32.u64 	%r16300, %rd9805;
	cvt.u32.u64 	%r16301, %rd9799;
	cvt.u32.u64 	%r16302, %rd9793;
	cvt.u32.u64 	%r16303, %rd9787;
	cvt.u32.u64 	%r16304, %rd9781;
	cvt.u32.u64 	%r16305, %rd9775;
	bra.uni 	$L__BB0_730;
$L__BB0_713:
	setp.lt.u32 	%p779, %r16371, %r16347;
	@%p779 bra 	$L__BB0_728;
	setp.gt.u32 	%p780, %r16371, %r16347;
	@%p780 bra 	$L__BB0_727;
	setp.lt.u32 	%p781, %r16372, %r16348;
	@%p781 bra 	$L__BB0_728;
	setp.gt.u32 	%p782, %r16372, %r16348;
	@%p782 bra 	$L__BB0_727;
	setp.lt.u32 	%p783, %r16373, %r16349;
	@%p783 bra 	$L__BB0_728;
	setp.gt.u32 	%p784, %r16373, %r16349;
	@%p784 bra 	$L__BB0_727;
	setp.lt.u32 	%p785, %r16374, %r16350;
	@%p785 bra 	$L__BB0_728;
	setp.gt.u32 	%p786, %r16374, %r16350;
	@%p786 bra 	$L__BB0_727;
	setp.lt.u32 	%p787, %r16375, %r16351;
	@%p787 bra 	$L__BB0_728;
	setp.gt.u32 	%p788, %r16375, %r16351;
	@%p788 bra 	$L__BB0_727;
	setp.lt.u32 	%p789, %r16376, %r16352;
	@%p789 bra 	$L__BB0_728;
	setp.gt.u32 	%p790, %r16376, %r16352;
	@%p790 bra 	$L__BB0_727;
	setp.lt.u32 	%p791, %r16377, %r16353;
	@%p791 bra 	$L__BB0_728;
	setp.le.u32 	%p792, %r16377, %r16353;
	setp.lt.u32 	%p793, %r16378, %r16354;
	and.pred  	%p794, %p792, %p793;
	@%p794 bra 	$L__BB0_728;
$L__BB0_727:
	cvt.u64.u32 	%rd9812, %r16378;
	cvt.u64.u32 	%rd9813, %r16354;
	sub.s64 	%rd35801, %rd9812, %rd9813;
	shr.u64 	%rd9814, %rd35801, 32;
	and.b64  	%rd9815, %rd9814, 1;
	cvt.u64.u32 	%rd9816, %r16377;
	cvt.u64.u32 	%rd9817, %r16353;
	add.s64 	%rd9818, %rd9815, %rd9817;
	sub.s64 	%rd35802, %rd9816, %rd9818;
	shr.u64 	%rd9819, %rd35802, 32;
	and.b64  	%rd9820, %rd9819, 1;
	cvt.u64.u32 	%rd9821, %r16376;
	cvt.u64.u32 	%rd9822, %r16352;
	add.s64 	%rd9823, %rd9820, %rd9822;
	sub.s64 	%rd35803, %rd9821, %rd9823;
	shr.u64 	%rd9824, %rd35803, 32;
	and.b64  	%rd9825, %rd9824, 1;
	cvt.u64.u32 	%rd9826, %r16375;
	cvt.u64.u32 	%rd9827, %r16351;
	add.s64 	%rd9828, %rd9825, %rd9827;
	sub.s64 	%rd35804, %rd9826, %rd9828;
	shr.u64 	%rd9829, %rd35804, 32;
	and.b64  	%rd9830, %rd9829, 1;
	cvt.u64.u32 	%rd9831, %r16374;
	cvt.u64.u32 	%rd9832, %r16350;
	add.s64 	%rd9833, %rd9830, %rd9832;
	sub.s64 	%rd35805, %rd9831, %rd9833;
	shr.u64 	%rd9834, %rd35805, 32;
	and.b64  	%rd9835, %rd9834, 1;
	cvt.u64.u32 	%rd9836, %r16373;
	cvt.u64.u32 	%rd9837, %r16349;
	add.s64 	%rd9838, %rd9835, %rd9837;
	sub.s64 	%rd35806, %rd9836, %rd9838;
	shr.u64 	%rd9839, %rd35806, 32;
	and.b64  	%rd9840, %rd9839, 1;
	cvt.u64.u32 	%rd9841, %r16372;
	cvt.u64.u32 	%rd9842, %r16348;
	add.s64 	%rd9843, %rd9840, %rd9842;
	sub.s64 	%rd35807, %rd9841, %rd9843;
	{ .reg .b32 tmp; mov.b64 {tmp, %r11551}, %rd35807; }
	and.b32  	%r11552, %r11551, 1;
	add.s32 	%r11553, %r11552, %r16347;
	sub.s32 	%r16371, %r16371, %r11553;
	bra.uni 	$L__BB0_729;
$L__BB0_728:
	cvt.u64.u32 	%rd9844, %r16354;
	cvt.u64.u32 	%rd9845, %r16378;
	sub.s64 	%rd9846, %rd9844, %rd9845;
	shr.u64 	%rd9847, %rd9846, 32;
	and.b64  	%rd9848, %rd9847, 1;
	cvt.u64.u32 	%rd9849, %r16353;
	cvt.u64.u32 	%rd9850, %r16377;
	add.s64 	%rd9851, %rd9848, %rd9850;
	sub.s64 	%rd9852, %rd9849, %rd9851;
	shr.u64 	%rd9853, %rd9852, 32;
	and.b64  	%rd9854, %rd9853, 1;
	cvt.u64.u32 	%rd9855, %r16352;
	cvt.u64.u32 	%rd9856, %r16376;
	add.s64 	%rd9857, %rd9854, %rd9856;
	sub.s64 	%rd9858, %rd9855, %rd9857;
	shr.u64 	%rd9859, %rd9858, 32;
	and.b64  	%rd9860, %rd9859, 1;
	cvt.u64.u32 	%rd9861, %r16351;
	cvt.u64.u32 	%rd9862, %r16375;
	add.s64 	%rd9863, %rd9860, %rd9862;
	sub.s64 	%rd9864, %rd9861, %rd9863;
	shr.u64 	%rd9865, %rd9864, 32;
	and.b64  	%rd9866, %rd9865, 1;
	cvt.u64.u32 	%rd9867, %r16350;
	cvt.u64.u32 	%rd9868, %r16374;
	add.s64 	%rd9869, %rd9866, %rd9868;
	sub.s64 	%rd9870, %rd9867, %rd9869;
	shr.u64 	%rd9871, %rd9870, 32;
	and.b64  	%rd9872, %rd9871, 1;
	cvt.u64.u32 	%rd9873, %r16349;
	cvt.u64.u32 	%rd9874, %r16373;
	add.s64 	%rd9875, %rd9872, %rd9874;
	sub.s64 	%rd9876, %rd9873, %rd9875;
	shr.u64 	%rd9877, %rd9876, 32;
	and.b64  	%rd9878, %rd9877, 1;
	cvt.u64.u32 	%rd9879, %r16348;
	cvt.u64.u32 	%rd9880, %r16372;
	add.s64 	%rd9881, %rd9878, %rd9880;
	sub.s64 	%rd9882, %rd9879, %rd9881;
	{ .reg .b32 tmp; mov.b64 {tmp, %r11554}, %rd9882; }
	and.b32  	%r11555, %r11554, 1;
	add.s32 	%r11556, %r11555, %r16371;
	sub.s32 	%r11557, %r11556, %r16347;
	and.b64  	%rd9883, %rd9846, 4294967295;
	cvt.u64.u32 	%rd9884, %r4;
	sub.s64 	%rd35801, %rd9884, %rd9883;
	shr.u64 	%rd9885, %rd35801, 32;
	and.b64  	%rd9886, %rd9885, 1;
	and.b64  	%rd9887, %rd9852, 4294967295;
	add.s64 	%rd9888, %rd9886, %rd9887;
	cvt.u64.u32 	%rd9889, %r5;
	sub.s64 	%rd35802, %rd9889, %rd9888;
	shr.u64 	%rd9890, %rd35802, 32;
	and.b64  	%rd9891, %rd9890, 1;
	and.b64  	%rd9892, %rd9858, 4294967295;
	add.s64 	%rd9893, %rd9891, %rd9892;
	cvt.u64.u32 	%rd9894, %r6;
	sub.s64 	%rd35803, %rd9894, %rd9893;
	shr.u64 	%rd9895, %rd35803, 32;
	and.b64  	%rd9896, %rd9895, 1;
	and.b64  	%rd9897, %rd9864, 4294967295;
	add.s64 	%rd9898, %rd9896, %rd9897;
	cvt.u64.u32 	%rd9899, %r7;
	sub.s64 	%rd35804, %rd9899, %rd9898;
	shr.u64 	%rd9900, %rd35804, 32;
	and.b64  	%rd9901, %rd9900, 1;
	and.b64  	%rd9902, %rd9870, 4294967295;
	add.s64 	%rd9903, %rd9901, %rd9902;
	cvt.u64.u32 	%rd9904, %r8;
	sub.s64 	%rd35805, %rd9904, %rd9903;
	shr.u64 	%rd9905, %rd35805, 32;
	and.b64  	%rd9906, %rd9905, 1;
	and.b64  	%rd9907, %rd9876, 4294967295;
	add.s64 	%rd9908, %rd9906, %rd9907;
	cvt.u64.u32 	%rd9909, %r9;
	sub.s64 	%rd35806, %rd9909, %rd9908;
	shr.u64 	%rd9910, %rd35806, 32;
	and.b64  	%rd9911, %rd9910, 1;
	and.b64  	%rd9912, %rd9882, 4294967295;
	add.s64 	%rd9913, %rd9911, %rd9912;
	cvt.u64.u32 	%rd9914, %r10;
	sub.s64 	%rd35807, %rd9914, %rd9913;
	{ .reg .b32 tmp; mov.b64 {tmp, %r11558}, %rd35807; }
	add.s32 	%r11559, %r11557, %r11558;
	add.s32 	%r16371, %r11559, %r11;
$L__BB0_729:
	cvt.u64.u32 	%rd9915, %r16305;
	cvt.u64.u32 	%rd9916, %r16370;
	sub.s64 	%rd9917, %rd9916, %rd9915;
	cvt.u64.u32 	%rd9918, %r16304;
	shr.u64 	%rd9919, %rd9917, 32;
	and.b64  	%rd9920, %rd9919, 1;
	add.s64 	%rd9921, %rd9920, %rd9918;
	cvt.u64.u32 	%rd9922, %r16369;
	sub.s64 	%rd9923, %rd9922, %rd9921;
	cvt.u64.u32 	%rd9924, %r16303;
	shr.u64 	%rd9925, %rd9923, 32;
	and.b64  	%rd9926, %rd9925, 1;
	add.s64 	%rd9927, %rd9926, %rd9924;
	cvt.u64.u32 	%rd9928, %r16368;
	sub.s64 	%rd9929, %rd9928, %rd9927;
	cvt.u64.u32 	%rd9930, %r16302;
	shr.u64 	%rd9931, %rd9929, 32;
	and.b64  	%rd9932, %rd9931, 1;
	add.s64 	%rd9933, %rd9932, %rd9930;
	cvt.u64.u32 	%rd9934, %r16367;
	sub.s64 	%rd9935, %rd9934, %rd9933;
	cvt.u64.u32 	%rd9936, %r16301;
	shr.u64 	%rd9937, %rd9935, 32;
	and.b64  	%rd9938, %rd9937, 1;
	add.s64 	%rd9939, %rd9938, %rd9936;
	cvt.u64.u32 	%rd9940, %r16366;
	sub.s64 	%rd9941, %rd9940, %rd9939;
	cvt.u64.u32 	%rd9942, %r16300;
	shr.u64 	%rd9943, %rd9941, 32;
	and.b64  	%rd9944, %rd9943, 1;
	add.s64 	%rd9945, %rd9944, %rd9942;
	cvt.u64.u32 	%rd9946, %r16365;
	sub.s64 	%rd9947, %rd9946, %rd9945;
	cvt.u64.u32 	%rd9948, %r16299;
	shr.u64 	%rd9949, %rd9947, 32;
	and.b64  	%rd9950, %rd9949, 1;
	add.s64 	%rd9951, %rd9950, %rd9948;
	cvt.u64.u32 	%rd9952, %r16364;
	sub.s64 	%rd9953, %rd9952, %rd9951;
	cvt.u32.u64 	%r16372, %rd35807;
	cvt.u32.u64 	%r16373, %rd35806;
	cvt.u32.u64 	%r16374, %rd35805;
	cvt.u32.u64 	%r16375, %rd35804;
	cvt.u32.u64 	%r16376, %rd35803;
	cvt.u32.u64 	%r16377, %rd35802;
	cvt.u32.u64 	%r16378, %rd35801;
	{ .reg .b32 tmp; mov.b64 {tmp, %r11560}, %rd9953; }
	and.b32  	%r11561, %r11560, 1;
	add.s32 	%r11562, %r11561, %r16339;
	sub.s32 	%r16363, %r16363, %r11562;
	cvt.u32.u64 	%r16364, %rd9953;
	cvt.u32.u64 	%r16365, %rd9947;
	cvt.u32.u64 	%r16366, %rd9941;
	cvt.u32.u64 	%r16367, %rd9935;
	cvt.u32.u64 	%r16368, %rd9929;
	cvt.u32.u64 	%r16369, %rd9923;
	cvt.u32.u64 	%r16370, %rd9917;
$L__BB0_730:
	add.s32 	%r16338, %r16338, 1;
	setp.ne.s32 	%p796, %r16338, 20000;
	mov.pred 	%p3744, %p689;
	mov.u16 	%rs72, %rs18;
	mov.u32 	%r16422, %r16421;
	mov.u32 	%r16423, %r16421;
	mov.u32 	%r16424, %r16421;
	mov.u32 	%r16425, %r16421;
	mov.u32 	%r16426, %r16421;
	mov.u32 	%r16427, %r16421;
	mov.u32 	%r16428, %r16421;
	@%p796 bra 	$L__BB0_668;
$L__BB0_731:
	st.local.u8 	[%rd28], %rs72;
	st.local.u32 	[%rd28+4], %r16421;
	st.local.u32 	[%rd28+8], %r16422;
	st.local.u32 	[%rd28+12], %r16423;
	st.local.u32 	[%rd28+16], %r16424;
	st.local.u32 	[%rd28+20], %r16425;
	st.local.u32 	[%rd28+24], %r16426;
	st.local.u32 	[%rd28+28], %r16427;
	st.local.u32 	[%rd28+32], %r16428;
	@%p3744 bra 	$L__BB0_285;
	mov.b64 	%rd35822, 0;
	mov.b32 	%r16431, 0;
	mov.u64 	%rd35808, %rd36651;
	mov.u64 	%rd35821, %rd35822;
	mov.u64 	%rd35820, %rd35822;
	mov.u64 	%rd35819, %rd35822;
	mov.u64 	%rd35818, %rd35822;
	mov.u64 	%rd35817, %rd35822;
	mov.u64 	%rd35816, %rd35822;
	mov.u32 	%r16430, %r16431;
$L__BB0_733:
	ld.local.u32 	%r11565, [%rd35808];
	mul.wide.u32 	%rd9955, %r12, %r11565;
	shr.u64 	%rd9956, %rd9955, 32;
	and.b64  	%rd9957, %rd35816, 4294967295;
	and.b64  	%rd9958, %rd9955, 4294967295;
	add.s64 	%rd9959, %rd9958, %rd9957;
	shr.u64 	%rd9960, %rd9959, 32;
	cvt.u32.u64 	%r11566, %rd9959;
	add.s64 	%rd9961, %rd9960, %rd9956;
	mul.wide.u32 	%rd9962, %r13, %r11565;
	shr.u64 	%rd9963, %rd9962, 32;
	and.b64  	%rd9964, %rd35817, 4294967295;
	and.b64  	%rd9965, %rd9962, 4294967295;
	add.s64 	%rd9966, %rd9965, %rd9964;
	shr.u64 	%rd9967, %rd9966, 32;
	and.b64  	%rd9968, %rd9966, 4294967295;
	and.b64  	%rd9969, %rd9961, 4294967295;
	add.s64 	%rd9970, %rd9968, %rd9969;
	shr.u64 	%rd9971, %rd9970, 32;
	add.s64 	%rd9972, %rd9967, %rd9963;
	add.s64 	%rd9973, %rd9972, %rd9971;
	mul.wide.u32 	%rd9974, %r14, %r11565;
	shr.u64 	%rd9975, %rd9974, 32;
	and.b64  	%rd9976, %rd35818, 4294967295;
	and.b64  	%rd9977, %rd9974, 4294967295;
	add.s64 	%rd9978, %rd9977, %rd9976;
	shr.u64 	%rd9979, %rd9978, 32;
	and.b64  	%rd9980, %rd9978, 4294967295;
	and.b64  	%rd9981, %rd9973, 4294967295;
	add.s64 	%rd9982, %rd9980, %rd9981;
	shr.u64 	%rd9983, %rd9982, 32;
	add.s64 	%rd9984, %rd9979, %rd9975;
	add.s64 	%rd9985, %rd9984, %rd9983;
	mul.wide.u32 	%rd9986, %r15, %r11565;
	shr.u64 	%rd9987, %rd9986, 32;
	and.b64  	%rd9988, %rd35819, 4294967295;
	and.b64  	%rd9989, %rd9986, 4294967295;
	add.s64 	%rd9990, %rd9989, %rd9988;
	shr.u64 	%rd9991, %rd9990, 32;
	and.b64  	%rd9992, %rd9990, 4294967295;
	and.b64  	%rd9993, %rd9985, 4294967295;
	add.s64 	%rd9994, %rd9992, %rd9993;
	shr.u64 	%rd9995, %rd9994, 32;
	add.s64 	%rd9996, %rd9991, %rd9987;
	add.s64 	%rd9997, %rd9996, %rd9995;
	mul.wide.u32 	%rd9998, %r16, %r11565;
	shr.u64 	%rd9999, %rd9998, 32;
	and.b64  	%rd10000, %rd35820, 4294967295;
	and.b64  	%rd10001, %rd9998, 4294967295;
	add.s64 	%rd10002, %rd10001, %rd10000;
	shr.u64 	%rd10003, %rd10002, 32;
	and.b64  	%rd10004, %rd10002, 4294967295;
	and.b64  	%rd10005, %rd9997, 4294967295;
	add.s64 	%rd10006, %rd10004, %rd10005;
	shr.u64 	%rd10007, %rd10006, 32;
	add.s64 	%rd10008, %rd10003, %rd9999;
	add.s64 	%rd10009, %rd10008, %rd10007;
	mul.wide.u32 	%rd10010, %r17, %r11565;
	shr.u64 	%rd10011, %rd10010, 32;
	and.b64  	%rd10012, %rd35821, 4294967295;
	and.b64  	%rd10013, %rd10010, 4294967295;
	add.s64 	%rd10014, %rd10013, %rd10012;
	shr.u64 	%rd10015, %rd10014, 32;
	and.b64  	%rd10016, %rd10014, 4294967295;
	and.b64  	%rd10017, %rd10009, 4294967295;
	add.s64 	%rd10018, %rd10016, %rd10017;
	shr.u64 	%rd10019, %rd10018, 32;
	add.s64 	%rd10020, %rd10015, %rd10011;
	add.s64 	%rd10021, %rd10020, %rd10019;
	mul.wide.u32 	%rd10022, %r18, %r11565;
	shr.u64 	%rd10023, %rd10022, 32;
	and.b64  	%rd10024, %rd35822, 4294967295;
	and.b64  	%rd10025, %rd10022, 4294967295;
	add.s64 	%rd10026, %rd10025, %rd10024;
	shr.u64 	%rd10027, %rd10026, 32;
	and.b64  	%rd10028, %rd10026, 4294967295;
	and.b64  	%rd10029, %rd10021, 4294967295;
	add.s64 	%rd10030, %rd10028, %rd10029;
	shr.u64 	%rd10031, %rd10030, 32;
	add.s64 	%rd10032, %rd10027, %rd10023;
	add.s64 	%rd10033, %rd10032, %rd10031;
	mul.wide.u32 	%rd10034, %r19, %r11565;
	{ .reg .b32 tmp; mov.b64 {tmp, %r11567}, %rd10034; }
	cvt.u64.u32 	%rd10035, %r16431;
	and.b64  	%rd10036, %rd10034, 4294967295;
	add.s64 	%rd10037, %rd10036, %rd10035;
	{ .reg .b32 tmp; mov.b64 {tmp, %r11568}, %rd10037; }
	and.b64  	%rd10038, %rd10037, 4294967295;
	and.b64  	%rd10039, %rd10033, 4294967295;
	add.s64 	%rd10040, %rd10038, %rd10039;
	{ .reg .b32 tmp; mov.b64 {tmp, %r11569}, %rd10040; }
	add.s32 	%r11570, %r11568, %r11567;
	add.s32 	%r11571, %r11570, %r11569;
	mul.lo.s32 	%r11572, %r28, %r11566;
	mul.wide.u32 	%rd10041, %r4, %r11572;
	shr.u64 	%rd10042, %rd10041, 32;
	and.b64  	%rd10043, %rd9959, 4294967295;
	and.b64  	%rd10044, %rd10041, 4294967295;
	add.s64 	%rd10045, %rd10044, %rd10043;
	shr.u64 	%rd10046, %rd10045, 32;
	add.s64 	%rd10047, %rd10046, %rd10042;
	mul.wide.u32 	%rd10048, %r5, %r11572;
	shr.u64 	%rd10049, %rd10048, 32;
	and.b64  	%rd10050, %rd9970, 4294967295;
	and.b64  	%rd10051, %rd10048, 4294967295;
	add.s64 	%rd10052, %rd10051, %rd10050;
	shr.u64 	%rd10053, %rd10052, 32;
	and.b64  	%rd10054, %rd10052, 4294967295;
	and.b64  	%rd10055, %rd10047, 4294967295;
	add.s64 	%rd35816, %rd10054, %rd10055;
	shr.u64 	%rd10056, %rd35816, 32;
	add.s64 	%rd10057, %rd10053, %rd10049;
	add.s64 	%rd10058, %rd10057, %rd10056;
	mul.wide.u32 	%rd10059, %r6, %r11572;
	shr.u64 	%rd10060, %rd10059, 32;
	and.b64  	%rd10061, %rd9982, 4294967295;
	and.b64  	%rd10062, %rd10059, 4294967295;
	add.s64 	%rd10063, %rd10062, %rd10061;
	shr.u64 	%rd10064, %rd10063, 32;
	and.b64  	%rd10065, %rd10063, 4294967295;
	and.b64  	%rd10066, %rd10058, 4294967295;
	add.s64 	%rd35817, %rd10065, %rd10066;
	shr.u64 	%rd10067, %rd35817, 32;
	add.s64 	%rd10068, %rd10064, %rd10060;
	add.s64 	%rd10069, %rd10068, %rd10067;
	mul.wide.u32 	%rd10070, %r7, %r11572;
	shr.u64 	%rd10071, %rd10070, 32;
	and.b64  	%rd10072, %rd9994, 4294967295;
	and.b64  	%rd10073, %rd10070, 4294967295;
	add.s64 	%rd10074, %rd10073, %rd10072;
	shr.u64 	%rd10075, %rd10074, 32;
	and.b64  	%rd10076, %rd10074, 4294967295;
	and.b64  	%rd10077, %rd10069, 4294967295;
	add.s64 	%rd35818, %rd10076, %rd10077;
	shr.u64 	%rd10078, %rd35818, 32;
	add.s64 	%rd10079, %rd10075, %rd10071;
	add.s64 	%rd10080, %rd10079, %rd10078;
	mul.wide.u32 	%rd10081, %r8, %r11572;
	shr.u64 	%rd10082, %rd10081, 32;
	and.b64  	%rd10083, %rd10006, 4294967295;
	and.b64  	%rd10084, %rd10081, 4294967295;
	add.s64 	%rd10085, %rd10084, %rd10083;
	shr.u64 	%rd10086, %rd10085, 32;
	and.b64  	%rd10087, %rd10085, 4294967295;
	and.b64  	%rd10088, %rd10080, 4294967295;
	add.s64 	%rd35819, %rd10087, %rd10088;
	shr.u64 	%rd10089, %rd35819, 32;
	add.s64 	%rd10090, %rd10086, %rd10082;
	add.s64 	%rd10091, %rd10090, %rd10089;
	mul.wide.u32 	%rd10092, %r9, %r11572;
	shr.u64 	%rd10093, %rd10092, 32;
	and.b64  	%rd10094, %rd10018, 4294967295;
	and.b64  	%rd10095, %rd10092, 4294967295;
	add.s64 	%rd10096, %rd10095, %rd10094;
	shr.u64 	%rd10097, %rd10096, 32;
	and.b64  	%rd10098, %rd10096, 4294967295;
	and.b64  	%rd10099, %rd10091, 4294967295;
	add.s64 	%rd35820, %rd10098, %rd10099;
	shr.u64 	%rd10100, %rd35820, 32;
	add.s64 	%rd10101, %rd10097, %rd10093;
	add.s64 	%rd10102, %rd10101, %rd10100;
	mul.wide.u32 	%rd10103, %r10, %r11572;
	shr.u64 	%rd10104, %rd10103, 32;
	and.b64  	%rd10105, %rd10030, 4294967295;
	and.b64  	%rd10106, %rd10103, 4294967295;
	add.s64 	%rd10107, %rd10106, %rd10105;
	shr.u64 	%rd10108, %rd10107, 32;
	and.b64  	%rd10109, %rd10107, 4294967295;
	and.b64  	%rd10110, %rd10102, 4294967295;
	add.s64 	%rd35821, %rd10109, %rd10110;
	shr.u64 	%rd10111, %rd35821, 32;
	add.s64 	%rd10112, %rd10108, %rd10104;
	add.s64 	%rd10113, %rd10112, %rd10111;
	mul.wide.u32 	%rd10114, %r11, %r11572;
	{ .reg .b32 tmp; mov.b64 {tmp, %r11573}, %rd10114; }
	and.b64  	%rd10115, %rd10040, 4294967295;
	and.b64  	%rd10116, %rd10114, 4294967295;
	add.s64 	%rd10117, %rd10116, %rd10115;
	{ .reg .b32 tmp; mov.b64 {tmp, %r11574}, %rd10117; }
	and.b64  	%rd10118, %rd10117, 4294967295;
	and.b64  	%rd10119, %rd10113, 4294967295;
	add.s64 	%rd35822, %rd10118, %rd10119;
	{ .reg .b32 tmp; mov.b64 {tmp, %r11575}, %rd35822; }
	add.s32 	%r11576, %r11574, %r11573;
	add.s32 	%r11577, %r11576, %r11575;
	add.s32 	%r16431, %r11571, %r11577;
	add.s32 	%r16430, %r16430, 1;
	add.s64 	%rd35808, %rd35808, 4;
	setp.ne.s32 	%p797, %r16430, 8;
	@%p797 bra 	$L__BB0_733;
	setp.lt.u32 	%p798, %r16431, %r11;
	@%p798 bra 	$L__BB0_749;
	setp.gt.u32 	%p799, %r16431, %r11;
	@%p799 bra 	$L__BB0_748;
	cvt.u32.u64 	%r11578, %rd35822;
	setp.gt.u32 	%p800, %r10, %r11578;
	@%p800 bra 	$L__BB0_749;
	setp.lt.u32 	%p801, %r10, %r11578;
	@%p801 bra 	$L__BB0_748;
	cvt.u32.u64 	%r11580, %rd35821;
	setp.gt.u32 	%p802, %r9, %r11580;
	@%p802 bra 	$L__BB0_749;
	setp.lt.u32 	%p803, %r9, %r11580;
	@%p803 bra 	$L__BB0_748;
	cvt.u32.u64 	%r11582, %rd35820;
	setp.gt.u32 	%p804, %r8, %r11582;
	@%p804 bra 	$L__BB0_749;
	setp.lt.u32 	%p805, %r8, %r11582;
	@%p805 bra 	$L__BB0_748;
	cvt.u32.u64 	%r11584, %rd35819;
	setp.gt.u32 	%p806, %r7, %r11584;
	@%p806 bra 	$L__BB0_749;
	setp.lt.u32 	%p807, %r7, %r11584;
	@%p807 bra 	$L__BB0_748;
	cvt.u32.u64 	%r11586, %rd35818;
	setp.gt.u32 	%p808, %r6, %r11586;
	@%p808 bra 	$L__BB0_749;
	setp.lt.u32 	%p809, %r6, %r11586;
	@%p809 bra 	$L__BB0_748;
	cvt.u32.u64 	%r11588, %rd35817;
	setp.gt.u32 	%p810, %r5, %r11588;
	@%p810 bra 	$L__BB0_749;
	setp.ge.u32 	%p811, %r5, %r11588;
	cvt.u32.u64 	%r11590, %rd35816;
	setp.gt.u32 	%p812, %r4, %r11590;
	and.pred  	%p813, %p811, %p812;
	@%p813 bra 	$L__BB0_749;
$L__BB0_748:
	and.b64  	%rd10121, %rd35816, 4294967295;
	cvt.u64.u32 	%rd10122, %r4;
	sub.s64 	%rd35816, %rd10121, %rd10122;
	shr.u64 	%rd10123, %rd35816, 32;
	and.b64  	%rd10124, %rd10123, 1;
	and.b64  	%rd10125, %rd35817, 4294967295;
	cvt.u64.u32 	%rd10126, %r5;
	add.s64 	%rd10127, %rd10124, %rd10126;
	sub.s64 	%rd35817, %rd10125, %rd10127;
	shr.u64 	%rd10128, %rd35817, 32;
	and.b64  	%rd10129, %rd10128, 1;
	and.b64  	%rd10130, %rd35818, 4294967295;
	cvt.u64.u32 	%rd10131, %r6;
	add.s64 	%rd10132, %rd10129, %rd10131;
	sub.s64 	%rd35818, %rd10130, %rd10132;
	shr.u64 	%rd10133, %rd35818, 32;
	and.b64  	%rd10134, %rd10133, 1;
	and.b64  	%rd10135, %rd35819, 4294967295;
	cvt.u64.u32 	%rd10136, %r7;
	add.s64 	%rd10137, %rd10134, %rd10136;
	sub.s64 	%rd35819, %rd10135, %rd10137;
	shr.u64 	%rd10138, %rd35819, 32;
	and.b64  	%rd10139, %rd10138, 1;
	and.b64  	%rd10140, %rd35820, 4294967295;
	cvt.u64.u32 	%rd10141, %r8;
	add.s64 	%rd10142, %rd10139, %rd10141;
	sub.s64 	%rd35820, %rd10140, %rd10142;
	shr.u64 	%rd10143, %rd35820, 32;
	and.b64  	%rd10144, %rd10143, 1;
	and.b64  	%rd10145, %rd35821, 4294967295;
	cvt.u64.u32 	%rd10146, %r9;
	add.s64 	%rd10147, %rd10144, %rd10146;
	sub.s64 	%rd35821, %rd10145, %rd10147;
	shr.u64 	%rd10148, %rd35821, 32;
	and.b64  	%rd10149, %rd10148, 1;
	and.b64  	%rd10150, %rd35822, 4294967295;
	cvt.u64.u32 	%rd10151, %r10;
	add.s64 	%rd10152, %rd10149, %rd10151;
	sub.s64 	%rd35822, %rd10150, %rd10152;
	{ .reg .b32 tmp; mov.b64 {tmp, %r11591}, %rd35822; }
	and.b32  	%r11592, %r11591, 1;
	add.s32 	%r11593, %r11592, %r11;
	sub.s32 	%r16431, %r16431, %r11593;
$L__BB0_749:
	and.b64  	%rd677, %rd35816, 4294967295;
	and.b64  	%rd678, %rd35817, 4294967295;
	and.b64  	%rd679, %rd35818, 4294967295;
	and.b64  	%rd680, %rd35819, 4294967295;
	and.b64  	%rd681, %rd35820, 4294967295;
	and.b64  	%rd682, %rd35821, 4294967295;
	and.b64  	%rd683, %rd35822, 4294967295;
	mov.b64 	%rd35824, 0;
	mov.b32 	%r16441, 0;
	mov.u64 	%rd35823, %rd26;
	mov.u64 	%rd35825, %rd35824;
	mov.u64 	%rd35826, %rd35824;
	mov.u64 	%rd35827, %rd35824;
	mov.u64 	%rd35828, %rd35824;
	mov.u64 	%rd35829, %rd35824;
	mov.u64 	%rd35830, %rd35824;
	mov.u32 	%r16433, %r16441;
$L__BB0_750:
	ld.local.u32 	%r11595, [%rd35823];
	cvt.u64.u32 	%rd10154, %r11595;
	mul.lo.s64 	%rd10155, %rd677, %rd10154;
	shr.u64 	%rd10156, %rd10155, 32;
	and.b64  	%rd10157, %rd35830, 4294967295;
	and.b64  	%rd10158, %rd10155, 4294967295;
	add.s64 	%rd10159, %rd10158, %rd10157;
	shr.u64 	%rd10160, %rd10159, 32;
	cvt.u32.u64 	%r11596, %rd10159;
	add.s64 	%rd10161, %rd10160, %rd10156;
	mul.lo.s64 	%rd10162, %rd678, %rd10154;
	shr.u64 	%rd10163, %rd10162, 32;
	and.b64  	%rd10164, %rd35829, 4294967295;
	and.b64  	%rd10165, %rd10162, 4294967295;
	add.s64 	%rd10166, %rd10165, %rd10164;
	shr.u64 	%rd10167, %rd10166, 32;
	and.b64  	%rd10168, %rd10166, 4294967295;
	and.b64  	%rd10169, %rd10161, 4294967295;
	add.s64 	%rd10170, %rd10168, %rd10169;
	shr.u64 	%rd10171, %rd10170, 32;
	add.s64 	%rd10172, %rd10167, %rd10163;
	add.s64 	%rd10173, %rd10172, %rd10171;
	mul.lo.s64 	%rd10174, %rd679, %rd10154;
	shr.u64 	%rd10175, %rd10174, 32;
	and.b64  	%rd10176, %rd35828, 4294967295;
	and.b64  	%rd10177, %rd10174, 4294967295;
	add.s64 	%rd10178, %rd10177, %rd10176;
	shr.u64 	%rd10179, %rd10178, 32;
	and.b64  	%rd10180, %rd10178, 4294967295;
	and.b64  	%rd10181, %rd10173, 4294967295;
	add.s64 	%rd10182, %rd10180, %rd10181;
	shr.u64 	%rd10183, %rd10182, 32;
	add.s64 	%rd10184, %rd10179, %rd10175;
	add.s64 	%rd10185, %rd10184, %rd10183;
	mul.lo.s64 	%rd10186, %rd680, %rd10154;
	shr.u64 	%rd10187, %rd10186, 32;
	and.b64  	%rd10188, %rd35827, 4294967295;
	and.b64  	%rd10189, %rd10186, 4294967295;
	add.s64 	%rd10190, %rd10189, %rd10188;
	shr.u64 	%rd10191, %rd10190, 32;
	and.b64  	%rd10192, %rd10190, 4294967295;
	and.b64  	%rd10193, %rd10185, 4294967295;
	add.s64 	%rd10194, %rd10192, %rd10193;
	shr.u64 	%rd10195, %rd10194, 32;
	add.s64 	%rd10196, %rd10191, %rd10187;
	add.s64 	%rd10197, %rd10196, %rd10195;
	mul.lo.s64 	%rd10198, %rd681, %rd10154;
	shr.u64 	%rd10199, %rd10198, 32;
	and.b64  	%rd10200, %rd35826, 4294967295;
	and.b64  	%rd10201, %rd10198, 4294967295;
	add.s64 	%rd10202, %rd10201, %rd10200;
	shr.u64 	%rd10203, %rd10202, 32;
	and.b64  	%rd10204, %rd10202, 4294967295;
	and.b64  	%rd10205, %rd10197, 4294967295;
	add.s64 	%rd10206, %rd10204, %rd10205;
	shr.u64 	%rd10207, %rd10206, 32;
	add.s64 	%rd10208, %rd10203, %rd10199;
	add.s64 	%rd10209, %rd10208, %rd10207;
	mul.lo.s64 	%rd10210, %rd682, %rd10154;
	shr.u64 	%rd10211, %rd10210, 32;
	and.b64  	%rd10212, %rd35825, 4294967295;
	and.b64  	%rd10213, %rd10210, 4294967295;
	add.s64 	%rd10214, %rd10213, %rd10212;
	shr.u64 	%rd10215, %rd10214, 32;
	and.b64  	%rd10216, %rd10214, 4294967295;
	and.b64  	%rd10217, %rd10209, 4294967295;
	add.s64 	%rd10218, %rd10216, %rd10217;
	shr.u64 	%rd10219, %rd10218, 32;
	add.s64 	%rd10220, %rd10215, %rd10211;
	add.s64 	%rd10221, %rd10220, %rd10219;
	mul.lo.s64 	%rd10222, %rd683, %rd10154;
	shr.u64 	%rd10223, %rd10222, 32;
	and.b64  	%rd10224, %rd35824, 4294967295;
	and.b64  	%rd10225, %rd10222, 4294967295;
	add.s64 	%rd10226, %rd10225, %rd10224;
	shr.u64 	%rd10227, %rd10226, 32;
	and.b64  	%rd10228, %rd10226, 4294967295;
	and.b64  	%rd10229, %rd10221, 4294967295;
	add.s64 	%rd10230, %rd10228, %rd10229;
	shr.u64 	%rd10231, %rd10230, 32;
	add.s64 	%rd10232, %rd10227, %rd10223;
	add.s64 	%rd10233, %rd10232, %rd10231;
	mul.wide.u32 	%rd10234, %r16431, %r11595;
	{ .reg .b32 tmp; mov.b64 {tmp, %r11597}, %rd10234; }
	cvt.u64.u32 	%rd10235, %r16441;
	and.b64  	%rd10236, %rd10234, 4294967295;
	add.s64 	%rd10237, %rd10236, %rd10235;
	{ .reg .b32 tmp; mov.b64 {tmp, %r11598}, %rd10237; }
	and.b64  	%rd10238, %rd10237, 4294967295;
	and.b64  	%rd10239, %rd10233, 4294967295;
	add.s64 	%rd10240, %rd10238, %rd10239;
	{ .reg .b32 tmp; mov.b64 {tmp, %r11599}, %rd10240; }
	add.s32 	%r11600, %r11598, %r11597;
	add.s32 	%r11601, %r11600, %r11599;
	mul.lo.s32 	%r11602, %r28, %r11596;
	mul.wide.u32 	%rd10241, %r4, %r11602;
	shr.u64 	%rd10242, %rd10241, 32;
	and.b64  	%rd10243, %rd10159, 4294967295;
	and.b64  	%rd10244, %rd10241, 4294967295;
	add.s64 	%rd10245, %rd10244, %rd10243;
	shr.u64 	%rd10246, %rd10245, 32;
	add.s64 	%rd10247, %rd10246, %rd10242;
	mul.wide.u32 	%rd10248, %r5, %r11602;
	shr.u64 	%rd10249, %rd10248, 32;
	and.b64  	%rd10250, %rd10170, 4294967295;
	and.b64  	%rd10251, %rd10248, 4294967295;
	add.s64 	%rd10252, %rd10251, %rd10250;
	shr.u64 	%rd10253, %rd10252, 32;
	and.b64  	%rd10254, %rd10252, 4294967295;
	and.b64  	%rd10255, %rd10247, 4294967295;
	add.s64 	%rd35830, %rd10254, %rd10255;
	shr.u64 	%rd10256, %rd35830, 32;
	add.s64 	%rd10257, %rd10253, %rd10249;
	add.s64 	%rd10258, %rd10257, %rd10256;
	mul.wide.u32 	%rd10259, %r6, %r11602;
	shr.u64 	%rd10260, %rd10259, 32;
	and.b64  	%rd10261, %rd10182, 4294967295;
	and.b64  	%rd10262, %rd10259, 4294967295;
	add.s64 	%rd10263, %rd10262, %rd10261;
	shr.u64 	%rd10264, %rd10263, 32;
	and.b64  	%rd10265, %rd10263, 4294967295;
	and.b64  	%rd10266, %rd10258, 4294967295;
	add.s64 	%rd35829, %rd10265, %rd10266;
	shr.u64 	%rd10267, %rd35829, 32;
	add.s64 	%rd10268, %rd10264, %rd10260;
	add.s64 	%rd10269, %rd10268, %rd10267;
	mul.wide.u32 	%rd10270, %r7, %r11602;
	shr.u64 	%rd10271, %rd10270, 32;
	and.b64  	%rd10272, %rd10194, 4294967295;
	and.b64  	%rd10273, %rd10270, 4294967295;
	add.s64 	%rd10274, %rd10273, %rd10272;
	shr.u64 	%rd10275, %rd10274, 32;
	and.b64  	%rd10276, %rd10274, 4294967295;
	and.b64  	%rd10277, %rd10269, 4294967295;
	add.s64 	%rd35828, %rd10276, %rd10277;
	shr.u64 	%rd10278, %rd35828, 32;
	add.s64 	%rd10279, %rd10275, %rd10271;
	add.s64 	%rd10280, %rd10279, %rd10278;
	mul.wide.u32 	%rd10281, %r8, %r11602;
	shr.u64 	%rd10282, %rd10281, 32;
	and.b64  	%rd10283, %rd10206, 4294967295;
	and.b64  	%rd10284, %rd10281, 4294967295;
	add.s64 	%rd10285, %rd10284, %rd10283;
	shr.u64 	%rd10286, %rd10285, 32;
	and.b64  	%rd10287, %rd10285, 4294967295;
	and.b64  	%rd10288, %rd10280, 4294967295;
	add.s64 	%rd35827, %rd10287, %rd10288;
	shr.u64 	%rd10289, %rd35827, 32;
	add.s64 	%rd10290, %rd10286, %rd10282;
	add.s64 	%rd10291, %rd10290, %rd10289;
	mul.wide.u32 	%rd10292, %r9, %r11602;
	shr.u64 	%rd10293, %rd10292, 32;
	and.b64  	%rd10294, %rd10218, 4294967295;
	and.b64  	%rd10295, %rd10292, 4294967295;
	add.s64 	%rd10296, %rd10295, %rd10294;
	shr.u64 	%rd10297, %rd10296, 32;
	and.b64  	%rd10298, %rd10296, 4294967295;
	and.b64  	%rd10299, %rd10291, 4294967295;
	add.s64 	%rd35826, %rd10298, %rd10299;
	shr.u64 	%rd10300, %rd35826, 32;
	add.s64 	%rd10301, %rd10297, %rd10293;
	add.s64 	%rd10302, %rd10301, %rd10300;
	mul.wide.u32 	%rd10303, %r10, %r11602;
	shr.u64 	%rd10304, %rd10303, 32;
	and.b64  	%rd10305, %rd10230, 4294967295;
	and.b64  	%rd10306, %rd10303, 4294967295;
	add.s64 	%rd10307, %rd10306, %rd10305;
	shr.u64 	%rd10308, %rd10307, 32;
	and.b64  	%rd10309, %rd10307, 4294967295;
	and.b64  	%rd10310, %rd10302, 4294967295;
	add.s64 	%rd35825, %rd10309, %rd10310;
	shr.u64 	%rd10311, %rd35825, 32;
	add.s64 	%rd10312, %rd10308, %rd10304;
	add.s64 	%rd10313, %rd10312, %rd10311;
	mul.wide.u32 	%rd10314, %r11, %r11602;
	{ .reg .b32 tmp; mov.b64 {tmp, %r11603}, %rd10314; }
	and.b64  	%rd10315, %rd10240, 4294967295;
	and.b64  	%rd10316, %rd10314, 4294967295;
	add.s64 	%rd10317, %rd10316, %rd10315;
	{ .reg .b32 tmp; mov.b64 {tmp, %r11604}, %rd10317; }
	and.b64  	%rd10318, %rd10317, 4294967295;
	and.b64  	%rd10319, %rd10313, 4294967295;
	add.s64 	%rd35824, %rd10318, %rd10319;
	{ .reg .b32 tmp; mov.b64 {tmp, %r11605}, %rd35824; }
	add.s32 	%r11606, %r11604, %r11603;
	add.s32 	%r11607, %r11606, %r11605;
	add.s32 	%r16441, %r11601, %r11607;
	add.s32 	%r16433, %r16433, 1;
	add.s64 	%rd35823, %rd35823, 4;
	setp.ne.s32 	%p814, %r16433, 8;
	@%p814 bra 	$L__BB0_750;
	cvt.u32.u64 	%r16434, %rd35830;
	cvt.u32.u64 	%r16435, %rd35829;
	cvt.u32.u64 	%r16436, %rd35828;
	cvt.u32.u64 	%r16437, %rd35827;
	cvt.u32.u64 	%r16438, %rd35826;
	cvt.u32.u64 	%r16439, %rd35825;
	cvt.u32.u64 	%r16440, %rd35824;
	setp.lt.u32 	%p815, %r16441, %r11;
	@%p815 bra 	$L__BB0_766;
	setp.gt.u32 	%p816, %r16441, %r11;
	@%p816 bra 	$L__BB0_765;
	cvt.u32.u64 	%r16440, %rd35824;
	setp.gt.u32 	%p817, %r10, %r16440;
	@%p817 bra 	$L__BB0_766;
	cvt.u32.u64 	%r16440, %rd35824;
	setp.lt.u32 	%p818, %r10, %r16440;
	@%p818 bra 	$L__BB0_765;
	cvt.u32.u64 	%r16439, %rd35825;
	setp.gt.u32 	%p819, %r9, %r16439;
	@%p819 bra 	$L__BB0_766;
	cvt.u32.u64 	%r16439, %rd35825;
	setp.lt.u32 	%p820, %r9, %r16439;
	@%p820 bra 	$L__BB0_765;
	cvt.u32.u64 	%r16438, %rd35826;
	setp.gt.u32 	%p821, %r8, %r16438;
	@%p821 bra 	$L__BB0_766;
	cvt.u32.u64 	%r16438, %rd35826;
	setp.lt.u32 	%p822, %r8, %r16438;
	@%p822 bra 	$L__BB0_765;
	cvt.u32.u64 	%r16437, %rd35827;
	setp.gt.u32 	%p823, %r7, %r16437;
	@%p823 bra 	$L__BB0_766;
	cvt.u32.u64 	%r16437, %rd35827;
	setp.lt.u32 	%p824, %r7, %r16437;
	@%p824 bra 	$L__BB0_765;
	cvt.u32.u64 	%r16436, %rd35828;
	setp.gt.u32 	%p825, %r6, %r16436;
	@%p825 bra 	$L__BB0_766;
	cvt.u32.u64 	%r16436, %rd35828;
	setp.lt.u32 	%p826, %r6, %r16436;
	@%p826 bra 	$L__BB0_765;
	cvt.u32.u64 	%r16435, %rd35829;
	setp.gt.u32 	%p827, %r5, %r16435;
	@%p827 bra 	$L__BB0_766;
	cvt.u32.u64 	%r16435, %rd35829;
	setp.ge.u32 	%p828, %r5, %r16435;
	cvt.u32.u64 	%r16434, %rd35830;
	setp.gt.u32 	%p829, %r4, %r16434;
	and.pred  	%p830, %p828, %p829;
	@%p830 bra 	$L__BB0_766;
$L__BB0_765:
	and.b64  	%rd10321, %rd35830, 4294967295;
	cvt.u64.u32 	%rd10322, %r4;
	sub.s64 	%rd10323, %rd10321, %rd10322;
	cvt.u32.u64 	%r16434, %rd10323;
	shr.u64 	%rd10324, %rd10323, 32;
	and.b64  	%rd10325, %rd10324, 1;
	and.b64  	%rd10326, %rd35829, 4294967295;
	cvt.u64.u32 	%rd10327, %r5;
	add.s64 	%rd10328, %rd10325, %rd10327;
	sub.s64 	%rd10329, %rd10326, %rd10328;
	cvt.u32.u64 	%r16435, %rd10329;
	shr.u64 	%rd10330, %rd10329, 32;
	and.b64  	%rd10331, %rd10330, 1;
	and.b64  	%rd10332, %rd35828, 4294967295;
	cvt.u64.u32 	%rd10333, %r6;
	add.s64 	%rd10334, %rd10331, %rd10333;
	sub.s64 	%rd10335, %rd10332, %rd10334;
	cvt.u32.u64 	%r16436, %rd10335;
	shr.u64 	%rd10336, %rd10335, 32;
	and.b64  	%rd10337, %rd10336, 1;
	and.b64  	%rd10338, %rd35827, 4294967295;
	cvt.u64.u32 	%rd10339, %r7;
	add.s64 	%rd10340, %rd10337, %rd10339;
	sub.s64 	%rd10341, %rd10338, %rd10340;
	cvt.u32.u64 	%r16437, %rd10341;
	shr.u64 	%rd10342, %rd10341, 32;
	and.b64  	%rd10343, %rd10342, 1;
	and.b64  	%rd10344, %rd35826, 4294967295;
	cvt.u64.u32 	%rd10345, %r8;
	add.s64 	%rd10346, %rd10343, %rd10345;
	sub.s64 	%rd10347, %rd10344, %rd10346;
	cvt.u32.u64 	%r16438, %rd10347;
	shr.u64 	%rd10348, %rd10347, 32;
	and.b64  	%rd10349, %rd10348, 1;
	and.b64  	%rd10350, %rd35825, 4294967295;
	cvt.u64.u32 	%rd10351, %r9;
	add.s64 	%rd10352, %rd10349, %rd10351;
	sub.s64 	%rd10353, %rd10350, %rd10352;
	cvt.u32.u64 	%r16439, %rd10353;
	shr.u64 	%rd10354, %rd10353, 32;
	and.b64  	%rd10355, %rd10354, 1;
	and.b64  	%rd10356, %rd35824, 4294967295;
	cvt.u64.u32 	%rd10357, %r10;
	add.s64 	%rd10358, %rd10355, %rd10357;
	sub.s64 	%rd10359, %rd10356, %rd10358;
	cvt.u32.u64 	%r16440, %rd10359;
	{ .reg .b32 tmp; mov.b64 {tmp, %r11613}, %rd10359; }
	and.b32  	%r11614, %r11613, 1;
	add.s32 	%r11615, %r11614, %r11;
	sub.s32 	%r16441, %r16441, %r11615;
$L__BB0_766:
	st.local.u32 	[%rd29], %r16434;
	st.local.u32 	[%rd29+4], %r16435;
	st.local.u32 	[%rd29+8], %r16436;
	st.local.u32 	[%rd29+12], %r16437;
	st.local.u32 	[%rd29+16], %r16438;
	st.local.u32 	[%rd29+20], %r16439;
	st.local.u32 	[%rd29+24], %r16440;
	st.local.u32 	[%rd29+28], %r16441;
	mov.pred 	%p3745, 0;
$L__BB0_767:
	mov.pred 	%p3757, 0;
	not.pred 	%p834, %p3745;
	@%p834 bra 	$L__BB0_3098;
	and.b64  	%rd10361, %rd32, 4294967295;
	mul.lo.s64 	%rd10362, %rd10361, 1284865837;
	{ .reg .b32 tmp; mov.b64 {tmp, %r11624}, %rd10362; }
	cvt.u32.u64 	%r11625, %rd32;
	mul.lo.s32 	%r11626, %r35, 1284865837;
	and.b64  	%rd10363, %rd10362, 4294967295;
	add.s64 	%rd10364, %rd10363, 4150755663;
	cvt.u32.u64 	%r11627, %rd10364;
	{ .reg .b32 tmp; mov.b64 {tmp, %r11628}, %rd10364; }
	mad.lo.s32 	%r11629, %r11625, 1481765933, %r11626;
	add.s32 	%r11630, %r11629, %r11624;
	add.s32 	%r11631, %r11630, %r11628;
	add.s32 	%r2347, %r11631, 335903614;
	and.b64  	%rd10365, %rd10364, 4294967295;
	mul.lo.s64 	%rd10366, %rd10365, 1284865837;
	{ .reg .b32 tmp; mov.b64 {tmp, %r11633}, %rd10366; }
	mul.lo.s32 	%r11634, %r2347, 1284865837;
	and.b64  	%rd10367, %rd10366, 4294967295;
	add.s64 	%rd10368, %rd10367, 4150755663;
	cvt.u32.u64 	%r2348, %rd10368;
	{ .reg .b32 tmp; mov.b64 {tmp, %r11635}, %rd10368; }
	mad.lo.s32 	%r11636, %r11627, 1481765933, %r11634;
	add.s32 	%r11637, %r11636, %r11633;
	add.s32 	%r11638, %r11637, %r11635;
	add.s32 	%r2349, %r11638, 335903614;
	and.b64  	%rd10369, %rd10368, 4294967295;
	mul.lo.s64 	%rd10370, %rd10369, 1284865837;
	{ .reg .b32 tmp; mov.b64 {tmp, %r11640}, %rd10370; }
	mul.lo.s32 	%r11641, %r2349, 1284865837;
	and.b64  	%rd10371, %rd10370, 4294967295;
	add.s64 	%rd10372, %rd10371, 4150755663;
	cvt.u32.u64 	%r2350, %rd10372;
	{ .reg .b32 tmp; mov.b64 {tmp, %r11642}, %rd10372; }
	mad.lo.s32 	%r11643, %r2348, 1481765933, %r11641;
	add.s32 	%r11644, %r11643, %r11640;
	add.s32 	%r11645, %r11644, %r11642;
	add.s32 	%r2351, %r11645, 335903614;
	and.b64  	%rd10373, %rd10372, 4294967295;
	mul.lo.s64 	%rd10374, %rd10373, 1284865837;
	{ .reg .b32 tmp; mov.b64 {tmp, %r11646}, %rd10374; }
	mul.lo.s32 	%r11647, %r2351, 1284865837;
	and.b64  	%rd10375, %rd10374, 4294967295;
	add.s64 	%rd700, %rd10375, 4150755663;
	cvt.u32.u64 	%r11648, %rd700;
	{ .reg .b32 tmp; mov.b64 {tmp, %r11649}, %rd700; }
	mad.lo.s32 	%r11650, %r2350, 1481765933, %r11647;
	add.s32 	%r11651, %r11650, %r11646;
	add.s32 	%r11652, %r11651, %r11649;
	add.s32 	%r2352, %r11652, 335903614;
	or.b32  	%r11653, %r2347, %r11627;
	or.b32  	%r11654, %r11653, %r2348;
	or.b32  	%r11655, %r2349, %r11654;
	or.b32  	%r11656, %r11655, %r2350;
	or.b32  	%r11657, %r2351, %r11656;
	or.b32  	%r11658, %r11657, %r11648;
	or.b32  	%r11659, %r2352, %r11658;
	setp.eq.s32 	%p835, %r11659, 0;
	selp.b32 	%r2353, 6, %r11627, %p835;
	or.b32  	%r11660, %r2352, %r11648;
	or.b32  	%r11661, %r11660, %r2351;
	or.b32  	%r11662, %r11661, %r2350;
	or.b32  	%r11663, %r11662, %r2349;
	or.b32  	%r11664, %r11663, %r2348;
	or.b32  	%r11665, %r11664, %r2347;
	setp.ne.s32 	%p836, %r11665, 0;
	mov.u32 	%r16450, %r2353;
	@%p836 bra 	$L__BB0_771;
	setp.eq.s32 	%p837, %r2353, 0;
	mov.b32 	%r16450, 0;
	@%p837 bra 	$L__BB0_771;
	setp.eq.s32 	%p838, %r2353, 1;
	selp.b32 	%r16450, 6, %r2353, %p838;
$L__BB0_771:
	st.local.u32 	[%rd36393], %r16450;
	st.local.u32 	[%rd36393+4], %r2347;
	st.local.u32 	[%rd36393+8], %r2348;
	st.local.u32 	[%rd36393+12], %r2349;
	st.local.u32 	[%rd36393+16], %r2350;
	st.local.u32 	[%rd36393+20], %r2351;
	st.local.u32 	[%rd36393+24], %rd700;
	st.local.u32 	[%rd36393+28], %r2352;
	mov.b64 	%rd35832, 0;
	mov.b32 	%r16453, 0;
	mov.u64 	%rd35831, %rd36393;
	mov.u64 	%rd35833, %rd35832;
	mov.u64 	%rd35834, %rd35832;
	mov.u64 	%rd35835, %rd35832;
	mov.u64 	%rd35836, %rd35832;
	mov.u64 	%rd35837, %rd35832;
	mov.u64 	%rd35838, %rd35832;
	mov.u32 	%r16452, %r16453;
$L__BB0_772:
	ld.local.u32 	%r11668, [%rd35831];
	mul.wide.u32 	%rd10377, %r12, %r11668;
	shr.u64 	%rd10378, %rd10377, 32;
	and.b64  	%rd10379, %rd35838, 4294967295;
	and.b64  	%rd10380, %rd10377, 4294967295;
	add.s64 	%rd10381, %rd10380, %rd10379;
	shr.u64 	%rd10382, %rd10381, 32;
	cvt.u32.u64 	%r11669, %rd10381;
	add.s64 	%rd10383, %rd10382, %rd10378;
	mul.wide.u32 	%rd10384, %r13, %r11668;
	shr.u64 	%rd10385, %rd10384, 32;
	and.b64  	%rd10386, %rd35837, 4294967295;
	and.b64  	%rd10387, %rd10384, 4294967295;
	add.s64 	%rd10388, %rd10387, %rd10386;
	shr.u64 	%rd10389, %rd10388, 32;
	and.b64  	%rd10390, %rd10388, 4294967295;
	and.b64  	%rd10391, %rd10383, 4294967295;
	add.s64 	%rd10392, %rd10390, %rd10391;
	shr.u64 	%rd10393, %rd10392, 32;
	add.s64 	%rd10394, %rd10389, %rd10385;
	add.s64 	%rd10395, %rd10394, %rd10393;
	mul.wide.u32 	%rd10396, %r14, %r11668;
	shr.u64 	%rd10397, %rd10396, 32;
	and.b64  	%rd10398, %rd35836, 4294967295;
	and.b64  	%rd10399, %rd10396, 4294967295;
	add.s64 	%rd10400, %rd10399, %rd10398;
	shr.u64 	%rd10401, %rd10400, 32;
	and.b64  	%rd10402, %rd10400, 4294967295;
	and.b64  	%rd10403, %rd10395, 4294967295;
	add.s64 	%rd10404, %rd10402, %rd10403;
	shr.u64 	%rd10405, %rd10404, 32;
	add.s64 	%rd10406, %rd10401, %rd10397;
	add.s64 	%rd10407, %rd10406, %rd10405;
	mul.wide.u32 	%rd10408, %r15, %r11668;
	shr.u64 	%rd10409, %rd10408, 32;
	and.b64  	%rd10410, %rd35835, 4294967295;
	and.b64  	%rd10411, %rd10408, 4294967295;
	add.s64 	%rd10412, %rd10411, %rd10410;
	shr.u64 	%rd10413, %rd10412, 32;
	and.b64  	%rd10414, %rd10412, 4294967295;
	and.b64  	%rd10415, %rd10407, 4294967295;
	add.s64 	%rd10416, %rd10414, %rd10415;
	shr.u64 	%rd10417, %rd10416, 32;
	add.s64 	%rd10418, %rd10413, %rd10409;
	add.s64 	%rd10419, %rd10418, %rd10417;
	mul.wide.u32 	%rd10420, %r16, %r11668;
	shr.u64 	%rd10421, %rd10420, 32;
	and.b64  	%rd10422, %rd35834, 4294967295;
	and.b64  	%rd10423, %rd10420, 4294967295;
	add.s64 	%rd10424, %rd10423, %rd10422;
	shr.u64 	%rd10425, %rd10424, 32;
	and.b64  	%rd10426, %rd10424, 4294967295;
	and.b64  	%rd10427, %rd10419, 4294967295;
	add.s64 	%rd10428, %rd10426, %rd10427;
	shr.u64 	%rd10429, %rd10428, 32;
	add.s64 	%rd10430, %rd10425, %rd10421;
	add.s64 	%rd10431, %rd10430, %rd10429;
	mul.wide.u32 	%rd10432, %r17, %r11668;
	shr.u64 	%rd10433, %rd10432, 32;
	and.b64  	%rd10434, %rd35833, 4294967295;
	and.b64  	%rd10435, %rd10432, 4294967295;
	add.s64 	%rd10436, %rd10435, %rd10434;
	shr.u64 	%rd10437, %rd10436, 32;
	and.b64  	%rd10438, %rd10436, 4294967295;
	and.b64  	%rd10439, %rd10431, 4294967295;
	add.s64 	%rd10440, %rd10438, %rd10439;
	shr.u64 	%rd10441, %rd10440, 32;
	add.s64 	%rd10442, %rd10437, %rd10433;
	add.s64 	%rd10443, %rd10442, %rd10441;
	mul.wide.u32 	%rd10444, %r18, %r11668;
	shr.u64 	%rd10445, %rd10444, 32;
	and.b64  	%rd10446, %rd35832, 4294967295;
	and.b64  	%rd10447, %rd10444, 4294967295;
	add.s64 	%rd10448, %rd10447, %rd10446;
	shr.u64 	%rd10449, %rd10448, 32;
	and.b64  	%rd10450, %rd10448, 4294967295;
	and.b64  	%rd10451, %rd10443, 4294967295;
	add.s64 	%rd10452, %rd10450, %rd10451;
	shr.u64 	%rd10453, %rd10452, 32;
	add.s64 	%rd10454, %rd10449, %rd10445;
	add.s64 	%rd10455, %rd10454, %rd10453;
	mul.wide.u32 	%rd10456, %r19, %r11668;
	{ .reg .b32 tmp; mov.b64 {tmp, %r11670}, %rd10456; }
	cvt.u64.u32 	%rd10457, %r16453;
	and.b64  	%rd10458, %rd10456, 4294967295;
	add.s64 	%rd10459, %rd10458, %rd10457;
	{ .reg .b32 tmp; mov.b64 {tmp, %r11671}, %rd10459; }
	and.b64  	%rd10460, %rd10459, 4294967295;
	and.b64  	%rd10461, %rd10455, 4294967295;
	add.s64 	%rd10462, %rd10460, %rd10461;
	{ .reg .b32 tmp; mov.b64 {tmp, %r11672}, %rd10462; }
	add.s32 	%r11673, %r11671, %r11670;
	add.s32 	%r11674, %r11673, %r11672;
	mul.lo.s32 	%r11675, %r28, %r11669;
	mul.wide.u32 	%rd10463, %r4, %r11675;
	shr.u64 	%rd10464, %rd10463, 32;
	and.b64  	%rd10465, %rd10381, 4294967295;
	and.b64  	%rd10466, %rd10463, 4294967295;
	add.s64 	%rd10467, %rd10466, %rd10465;
	shr.u64 	%rd10468, %rd10467, 32;
	add.s64 	%rd10469, %rd10468, %rd10464;
	mul.wide.u32 	%rd10470, %r5, %r11675;
	shr.u64 	%rd10471, %rd10470, 32;
	and.b64  	%rd10472, %rd10392, 4294967295;
	and.b64  	%rd10473, %rd10470, 4294967295;
	add.s64 	%rd10474, %rd10473, %rd10472;
	shr.u64 	%rd10475, %rd10474, 32;
	and.b64  	%rd10476, %rd10474, 4294967295;
	and.b64  	%rd10477, %rd10469, 4294967295;
	add.s64 	%rd35838, %rd10476, %rd10477;
	shr.u64 	%rd10478, %rd35838, 32;
	add.s64 	%rd10479, %rd10475, %rd10471;
	add.s64 	%rd10480, %rd10479, %rd10478;
	mul.wide.u32 	%rd10481, %r6, %r11675;
	shr.u64 	%rd10482, %rd10481, 32;
	and.b64  	%rd10483, %rd10404, 4294967295;
	and.b64  	%rd10484, %rd10481, 4294967295;
	add.s64 	%rd10485, %rd10484, %rd10483;
	shr.u64 	%rd10486, %rd10485, 32;
	and.b64  	%rd10487, %rd10485, 4294967295;
	and.b64  	%rd10488, %rd10480, 4294967295;
	add.s64 	%rd35837, %rd10487, %rd10488;
	shr.u64 	%rd10489, %rd35837, 32;
	add.s64 	%rd10490, %rd10486, %rd10482;
	add.s64 	%rd10491, %rd10490, %rd10489;
	mul.wide.u32 	%rd10492, %r7, %r11675;
	shr.u64 	%rd10493, %rd10492, 32;
	and.b64  	%rd10494, %rd10416, 4294967295;
	and.b64  	%rd10495, %rd10492, 4294967295;
	add.s64 	%rd10496, %rd10495, %rd10494;
	shr.u64 	%rd10497, %rd10496, 32;
	and.b64  	%rd10498, %rd10496, 4294967295;
	and.b64  	%rd10499, %rd10491, 4294967295;
	add.s64 	%rd35836, %rd10498, %rd10499;
	shr.u64 	%rd10500, %rd35836, 32;
	add.s64 	%rd10501, %rd10497, %rd10493;
	add.s64 	%rd10502, %rd10501, %rd10500;
	mul.wide.u32 	%rd10503, %r8, %r11675;
	shr.u64 	%rd10504, %rd10503, 32;
	and.b64  	%rd10505, %rd10428, 4294967295;
	and.b64  	%rd10506, %rd10503, 4294967295;
	add.s64 	%rd10507, %rd10506, %rd10505;
	shr.u64 	%rd10508, %rd10507, 32;
	and.b64  	%rd10509, %rd10507, 4294967295;
	and.b64  	%rd10510, %rd10502, 4294967295;
	add.s64 	%rd35835, %rd10509, %rd10510;
	shr.u64 	%rd10511, %rd35835, 32;
	add.s64 	%rd10512, %rd10508, %rd10504;
	add.s64 	%rd10513, %rd10512, %rd10511;
	mul.wide.u32 	%rd10514, %r9, %r11675;
	shr.u64 	%rd10515, %rd10514, 32;
	and.b64  	%rd10516, %rd10440, 4294967295;
	and.b64  	%rd10517, %rd10514, 4294967295;
	add.s64 	%rd10518, %rd10517, %rd10516;
	shr.u64 	%rd10519, %rd10518, 32;
	and.b64  	%rd10520, %rd10518, 4294967295;
	and.b64  	%rd10521, %rd10513, 4294967295;
	add.s64 	%rd35834, %rd10520, %rd10521;
	shr.u64 	%rd10522, %rd35834, 32;
	add.s64 	%rd10523, %rd10519, %rd10515;
	add.s64 	%rd10524, %rd10523, %rd10522;
	mul.wide.u32 	%rd10525, %r10, %r11675;
	shr.u64 	%rd10526, %rd10525, 32;
	and.b64  	%rd10527, %rd10452, 4294967295;
	and.b64  	%rd10528, %rd10525, 4294967295;
	add.s64 	%rd10529, %rd10528, %rd10527;
	shr.u64 	%rd10530, %rd10529, 32;
	and.b64  	%rd10531, %rd10529, 4294967295;
	and.b64  	%rd10532, %rd10524, 4294967295;
	add.s64 	%rd35833, %rd10531, %rd10532;
	shr.u64 	%rd10533, %rd35833, 32;
	add.s64 	%rd10534, %rd10530, %rd10526;
	add.s64 	%rd10535, %rd10534, %rd10533;
	mul.wide.u32 	%rd10536, %r11, %r11675;
	{ .reg .b32 tmp; mov.b64 {tmp, %r11676}, %rd10536; }
	and.b64  	%rd10537, %rd10462, 4294967295;
	and.b64  	%rd10538, %rd10536, 4294967295;
	add.s64 	%rd10539, %rd10538, %rd10537;
	{ .reg .b32 tmp; mov.b64 {tmp, %r11677}, %rd10539; }
	and.b64  	%rd10540, %rd10539, 4294967295;
	and.b64  	%rd10541, %rd10535, 4294967295;
	add.s64 	%rd35832, %rd10540, %rd10541;
	{ .reg .b32 tmp; mov.b64 {tmp, %r11678}, %rd35832; }
	add.s32 	%r11679, %r11677, %r11676;
	add.s32 	%r11680, %r11679, %r11678;
	add.s32 	%r16453, %r11674, %r11680;
	add.s32 	%r16452, %r16452, 1;
	add.s64 	%rd35831, %rd35831, 4;
	setp.ne.s32 	%p839, %r16452, 8;
	@%p839 bra 	$L__BB0_772;
	cvt.u32.u64 	%r16460, %rd35838;
	cvt.u32.u64 	%r16459, %rd35837;
	cvt.u32.u64 	%r16458, %rd35836;
	cvt.u32.u64 	%r16457, %rd35835;
	cvt.u32.u64 	%r16456, %rd35834;
	cvt.u32.u64 	%r16455, %rd35833;
	cvt.u32.u64 	%r16454, %rd35832;
	setp.lt.u32 	%p840, %r16453, %r11;
	@%p840 bra 	$L__BB0_788;
	setp.gt.u32 	%p841, %r16453, %r11;
	@%p841 bra 	$L__BB0_787;
	cvt.u32.u64 	%r16454, %rd35832;
	setp.gt.u32 	%p842, %r10, %r16454;
	@%p842 bra 	$L__BB0_788;
	cvt.u32.u64 	%r16454, %rd35832;
	setp.lt.u32 	%p843, %r10, %r16454;
	@%p843 bra 	$L__BB0_787;
	cvt.u32.u64 	%r16455, %rd35833;
	setp.gt.u32 	%p844, %r9, %r16455;
	@%p844 bra 	$L__BB0_788;
	cvt.u32.u64 	%r16455, %rd35833;
	setp.lt.u32 	%p845, %r9, %r16455;
	@%p845 bra 	$L__BB0_787;
	cvt.u32.u64 	%r16456, %rd35834;
	setp.gt.u32 	%p846, %r8, %r16456;
	@%p846 bra 	$L__BB0_788;
	cvt.u32.u64 	%r16456, %rd35834;
	setp.lt.u32 	%p847, %r8, %r16456;
	@%p847 bra 	$L__BB0_787;
	cvt.u32.u64 	%r16457, %rd35835;
	setp.gt.u32 	%p848, %r7, %r16457;
	@%p848 bra 	$L__BB0_788;
	cvt.u32.u64 	%r16457, %rd35835;
	setp.lt.u32 	%p849, %r7, %r16457;
	@%p849 bra 	$L__BB0_787;
	cvt.u32.u64 	%r16458, %rd35836;
	setp.gt.u32 	%p850, %r6, %r16458;
	@%p850 bra 	$L__BB0_788;
	cvt.u32.u64 	%r16458, %rd35836;
	setp.lt.u32 	%p851, %r6, %r16458;
	@%p851 bra 	$L__BB0_787;
	cvt.u32.u64 	%r16459, %rd35837;
	setp.gt.u32 	%p852, %r5, %r16459;
	@%p852 bra 	$L__BB0_788;
	cvt.u32.u64 	%r16459, %rd35837;
	setp.ge.u32 	%p853, %r5, %r16459;
	cvt.u32.u64 	%r16460, %rd35838;
	setp.gt.u32 	%p854, %r4, %r16460;
	and.pred  	%p855, %p853, %p854;
	@%p855 bra 	$L__BB0_788;
$L__BB0_787:
	and.b64  	%rd10543, %rd35838, 4294967295;
	cvt.u64.u32 	%rd10544, %r4;
	sub.s64 	%rd10545, %rd10543, %rd10544;
	cvt.u32.u64 	%r16460, %rd10545;
	shr.u64 	%rd10546, %rd10545, 32;
	and.b64  	%rd10547, %rd10546, 1;
	and.b64  	%rd10548, %rd35837, 4294967295;
	cvt.u64.u32 	%rd10549, %r5;
	add.s64 	%rd10550, %rd10547, %rd10549;
	sub.s64 	%rd10551, %rd10548, %rd10550;
	cvt.u32.u64 	%r16459, %rd10551;
	shr.u64 	%rd10552, %rd10551, 32;
	and.b64  	%rd10553, %rd10552, 1;
	and.b64  	%rd10554, %rd35836, 4294967295;
	cvt.u64.u32 	%rd10555, %r6;
	add.s64 	%rd10556, %rd10553, %rd10555;
	sub.s64 	%rd10557, %rd10554, %rd10556;
	cvt.u32.u64 	%r16458, %rd10557;
	shr.u64 	%rd10558, %rd10557, 32;
	and.b64  	%rd10559, %rd10558, 1;
	and.b64  	%rd10560, %rd35835, 4294967295;
	cvt.u64.u32 	%rd10561, %r7;
	add.s64 	%rd10562, %rd10559, %rd10561;
	sub.s64 	%rd10563, %rd10560, %rd10562;
	cvt.u32.u64 	%r16457, %rd10563;
	shr.u64 	%rd10564, %rd10563, 32;
	and.b64  	%rd10565, %rd10564, 1;
	and.b64  	%rd10566, %rd35834, 4294967295;
	cvt.u64.u32 	%rd10567, %r8;
	add.s64 	%rd10568, %rd10565, %rd10567;
	sub.s64 	%rd10569, %rd10566, %rd10568;
	cvt.u32.u64 	%r16456, %rd10569;
	shr.u64 	%rd10570, %rd10569, 32;
	and.b64  	%rd10571, %rd10570, 1;
	and.b64  	%rd10572, %rd35833, 4294967295;
	cvt.u64.u32 	%rd10573, %r9;
	add.s64 	%rd10574, %rd10571, %rd10573;
	sub.s64 	%rd10575, %rd10572, %rd10574;
	cvt.u32.u64 	%r16455, %rd10575;
	shr.u64 	%rd10576, %rd10575, 32;
	and.b64  	%rd10577, %rd10576, 1;
	and.b64  	%rd10578, %rd35832, 4294967295;
	cvt.u64.u32 	%rd10579, %r10;
	add.s64 	%rd10580, %rd10577, %rd10579;
	sub.s64 	%rd10581, %rd10578, %rd10580;
	cvt.u32.u64 	%r16454, %rd10581;
	{ .reg .b32 tmp; mov.b64 {tmp, %r11686}, %rd10581; }
	and.b32  	%r11687, %r11686, 1;
	add.s32 	%r11688, %r11687, %r11;
	sub.s32 	%r16453, %r16453, %r11688;
$L__BB0_788:
	st.local.u32 	[%rd36433], %r16460;
	st.local.u32 	[%rd36433+4], %r16459;
	st.local.u32 	[%rd36433+8], %r16458;
	st.local.u32 	[%rd36433+12], %r16457;
	st.local.u32 	[%rd36433+16], %r16456;
	st.local.u32 	[%rd36433+20], %r16455;
	st.local.u32 	[%rd36433+24], %r16454;
	st.local.u32 	[%rd36433+28], %r16453;
	mov.b32 	%r11690, 5;
	st.local.u32 	[%rd36401], %r11690;
	mov.b32 	%r16463, 0;
	st.local.u32 	[%rd36401+4], %r16463;
	st.local.u32 	[%rd36401+8], %r16463;
	st.local.u32 	[%rd36401+12], %r16463;
	st.local.u32 	[%rd36401+16], %r16463;
	st.local.u32 	[%rd36401+20], %r16463;
	st.local.u32 	[%rd36401+24], %r16463;
	st.local.u32 	[%rd36401+28], %r16463;
	mov.b64 	%rd35840, 0;
	mov.u64 	%rd35839, %rd36401;
	mov.u64 	%rd35841, %rd35840;
	mov.u64 	%rd35842, %rd35840;
	mov.u64 	%rd35843, %rd35840;
	mov.u64 	%rd35844, %rd35840;
	mov.u64 	%rd35845, %rd35840;
	mov.u64 	%rd35846, %rd35840;
	mov.u32 	%r16462, %r16463;
$L__BB0_789:
	ld.local.u32 	%r11691, [%rd35839];
	mul.wide.u32 	%rd10583, %r12, %r11691;
	shr.u64 	%rd10584, %rd10583, 32;
	and.b64  	%rd10585, %rd35846, 4294967295;
	and.b64  	%rd10586, %rd10583, 4294967295;
	add.s64 	%rd10587, %rd10586, %rd10585;
	shr.u64 	%rd10588, %rd10587, 32;
	cvt.u32.u64 	%r11692, %rd10587;
	add.s64 	%rd10589, %rd10588, %rd10584;
	mul.wide.u32 	%rd10590, %r13, %r11691;
	shr.u64 	%rd10591, %rd10590, 32;
	and.b64  	%rd10592, %rd35845, 4294967295;
	and.b64  	%rd10593, %rd10590, 4294967295;
	add.s64 	%rd10594, %rd10593, %rd10592;
	shr.u64 	%rd10595, %rd10594, 32;
	and.b64  	%rd10596, %rd10594, 4294967295;
	and.b64  	%rd10597, %rd10589, 4294967295;
	add.s64 	%rd10598, %rd10596, %rd10597;
	shr.u64 	%rd10599, %rd10598, 32;
	add.s64 	%rd10600, %rd10595, %rd10591;
	add.s64 	%rd10601, %rd10600, %rd10599;
	mul.wide.u32 	%rd10602, %r14, %r11691;
	shr.u64 	%rd10603, %rd10602, 32;
	and.b64  	%rd10604, %rd35844, 4294967295;
	and.b64  	%rd10605, %rd10602, 4294967295;
	add.s64 	%rd10606, %rd10605, %rd10604;
	shr.u64 	%rd10607, %rd10606, 32;
	and.b64  	%rd10608, %rd10606, 4294967295;
	and.b64  	%rd10609, %rd10601, 4294967295;
	add.s64 	%rd10610, %rd10608, %rd10609;
	shr.u64 	%rd10611, %rd10610, 32;
	add.s64 	%rd10612, %rd10607, %rd10603;
	add.s64 	%rd10613, %rd10612, %rd10611;
	mul.wide.u32 	%rd10614, %r15, %r11691;
	shr.u64 	%rd10615, %rd10614, 32;
	and.b64  	%rd10616, %rd35843, 4294967295;
	and.b64  	%rd10617, %rd10614, 4294967295;
	add.s64 	%rd10618, %rd10617, %rd10616;
	shr.u64 	%rd10619, %rd10618, 32;
	and.b64  	%rd10620, %rd10618, 4294967295;
	and.b64  	%rd10621, %rd10613, 4294967295;
	add.s64 	%rd10622, %rd10620, %rd10621;
	shr.u64 	%rd10623, %rd10622, 32;
	add.s64 	%rd10624, %rd10619, %rd10615;
	add.s64 	%rd10625, %rd10624, %rd10623;
	mul.wide.u32 	%rd10626, %r16, %r11691;
	shr.u64 	%rd10627, %rd10626, 32;
	and.b64  	%rd10628, %rd35842, 4294967295;
	and.b64  	%rd10629, %rd10626, 4294967295;
	add.s64 	%rd10630, %rd10629, %rd10628;
	shr.u64 	%rd10631, %rd10630, 32;
	and.b64  	%rd10632, %rd10630, 4294967295;
	and.b64  	%rd10633, %rd10625, 4294967295;
	add.s64 	%rd10634, %rd10632, %rd10633;
	shr.u64 	%rd10635, %rd10634, 32;
	add.s64 	%rd10636, %rd10631, %rd10627;
	add.s64 	%rd10637, %rd10636, %rd10635;
	mul.wide.u32 	%rd10638, %r17, %r11691;
	shr.u64 	%rd10639, %rd10638, 32;
	and.b64  	%rd10640, %rd35841, 4294967295;
	and.b64  	%rd10641, %rd10638, 4294967295;
	add.s64 	%rd10642, %rd10641, %rd10640;
	shr.u64 	%rd10643, %rd10642, 32;
	and.b64  	%rd10644, %rd10642, 4294967295;
	and.b64  	%rd10645, %rd10637, 4294967295;
	add.s64 	%rd10646, %rd10644, %rd10645;
	shr.u64 	%rd10647, %rd10646, 32;
	add.s64 	%rd10648, %rd10643, %rd10639;
	add.s64 	%rd10649, %rd10648, %rd10647;
	mul.wide.u32 	%rd10650, %r18, %r11691;
	shr.u64 	%rd10651, %rd10650, 32;
	and.b64  	%rd10652, %rd35840, 4294967295;
	and.b64  	%rd10653, %rd10650, 4294967295;
	add.s64 	%rd10654, %rd10653, %rd10652;
	shr.u64 	%rd10655, %rd10654, 32;
	and.b64  	%rd10656, %rd10654, 4294967295;
	and.b64  	%rd10657, %rd10649, 4294967295;
	add.s64 	%rd10658, %rd10656, %rd10657;
	shr.u64 	%rd10659, %rd10658, 32;
	add.s64 	%rd10660, %rd10655, %rd10651;
	add.s64 	%rd10661, %rd10660, %rd10659;
	mul.wide.u32 	%rd10662, %r19, %r11691;
	{ .reg .b32 tmp; mov.b64 {tmp, %r11693}, %rd10662; }
	cvt.u64.u32 	%rd10663, %r16463;
	and.b64  	%rd10664, %rd10662, 4294967295;
	add.s64 	%rd10665, %rd10664, %rd10663;
	{ .reg .b32 tmp; mov.b64 {tmp, %r11694}, %rd10665; }
	and.b64  	%rd10666, %rd10665, 4294967295;
	and.b64  	%rd10667, %rd10661, 4294967295;
	add.s64 	%rd10668, %rd10666, %rd10667;
	{ .reg .b32 tmp; mov.b64 {tmp, %r11695}, %rd10668; }
	add.s32 	%r11696, %r11694, %r11693;
	add.s32 	%r11697, %r11696, %r11695;
	mul.lo.s32 	%r11698, %r28, %r11692;
	mul.wide.u32 	%rd10669, %r4, %r11698;
	shr.u64 	%rd10670, %rd10669, 32;
	and.b64  	%rd10671, %rd10587, 4294967295;
	and.b64  	%rd10672, %rd10669, 4294967295;
	add.s64 	%rd10673, %rd10672, %rd10671;
	shr.u64 	%rd10674, %rd10673, 32;
	add.s64 	%rd10675, %rd10674, %rd10670;
	mul.wide.u32 	%rd10676, %r5, %r11698;
	shr.u64 	%rd10677, %rd10676, 32;
	and.b64  	%rd10678, %rd10598, 4294967295;
	and.b64  	%rd10679, %rd10676, 4294967295;
	add.s64 	%rd10680, %rd10679, %rd10678;
	shr.u64 	%rd10681, %rd10680, 32;
	and.b64  	%rd10682, %rd10680, 4294967295;
	and.b64  	%rd10683, %rd10675, 4294967295;
	add.s64 	%rd35846, %rd10682, %rd10683;
	shr.u64 	%rd10684, %rd35846, 32;
	add.s64 	%rd10685, %rd10681, %rd10677;
	add.s64 	%rd10686, %rd10685, %rd10684;
	mul.wide.u32 	%rd10687, %r6, %r11698;
	shr.u64 	%rd10688, %rd10687, 32;
	and.b64  	%rd10689, %rd10610, 4294967295;
	and.b64  	%rd10690, %rd10687, 4294967295;
	add.s64 	%rd10691, %rd10690, %rd10689;
	shr.u64 	%rd10692, %rd10691, 32;
	and.b64  	%rd10693, %rd10691, 4294967295;
	and.b64  	%rd10694, %rd10686, 4294967295;
	add.s64 	%rd35845, %rd10693, %rd10694;
	shr.u64 	%rd10695, %rd35845, 32;
	add.s64 	%rd10696, %rd10692, %rd10688;
	add.s64 	%rd10697, %rd10696, %rd10695;
	mul.wide.u32 	%rd10698, %r7, %r11698;
	shr.u64 	%rd10699, %rd10698, 32;
	and.b64  	%rd10700, %rd10622, 4294967295;
	and.b64  	%rd10701, %rd10698, 4294967295;
	add.s64 	%rd10702, %rd10701, %rd10700;
	shr.u64 	%rd10703, %rd10702, 32;
	and.b64  	%rd10704, %rd10702, 4294967295;
	and.b64  	%rd10705, %rd10697, 4294967295;
	add.s64 	%rd35844, %rd10704, %rd10705;
	shr.u64 	%rd10706, %rd35844, 32;
	add.s64 	%rd10707, %rd10703, %rd10699;
	add.s64 	%rd10708, %rd10707, %rd10706;
	mul.wide.u32 	%rd10709, %r8, %r11698;
	shr.u64 	%rd10710, %rd10709, 32;
	and.b64  	%rd10711, %rd10634, 4294967295;
	and.b64  	%rd10712, %rd10709, 4294967295;
	add.s64 	%rd10713, %rd10712, %rd10711;
	shr.u64 	%rd10714, %rd10713, 32;
	and.b64  	%rd10715, %rd10713, 4294967295;
	and.b64  	%rd10716, %rd10708, 4294967295;
	add.s64 	%rd35843, %rd10715, %rd10716;
	shr.u64 	%rd10717, %rd35843, 32;
	add.s64 	%rd10718, %rd10714, %rd10710;
	add.s64 	%rd10719, %rd10718, %rd10717;
	mul.wide.u32 	%rd10720, %r9, %r11698;
	shr.u64 	%rd10721, %rd10720, 32;
	and.b64  	%rd10722, %rd10646, 4294967295;
	and.b64  	%rd10723, %rd10720, 4294967295;
	add.s64 	%rd10724, %rd10723, %rd10722;
	shr.u64 	%rd10725, %rd10724, 32;
	and.b64  	%rd10726, %rd10724, 4294967295;
	and.b64  	%rd10727, %rd10719, 4294967295;
	add.s64 	%rd35842, %rd10726, %rd10727;
	shr.u64 	%rd10728, %rd35842, 32;
	add.s64 	%rd10729, %rd10725, %rd10721;
	add.s64 	%rd10730, %rd10729, %rd10728;
	mul.wide.u32 	%rd10731, %r10, %r11698;
	shr.u64 	%rd10732, %rd10731, 32;
	and.b64  	%rd10733, %rd10658, 4294967295;
	and.b64  	%rd10734, %rd10731, 4294967295;
	add.s64 	%rd10735, %rd10734, %rd10733;
	shr.u64 	%rd10736, %rd10735, 32;
	and.b64  	%rd10737, %rd10735, 4294967295;
	and.b64  	%rd10738, %rd10730, 4294967295;
	add.s64 	%rd35841, %rd10737, %rd10738;
	shr.u64 	%rd10739, %rd35841, 32;
	add.s64 	%rd10740, %rd10736, %rd10732;
	add.s64 	%rd10741, %rd10740, %rd10739;
	mul.wide.u32 	%rd10742, %r11, %r11698;
	{ .reg .b32 tmp; mov.b64 {tmp, %r11699}, %rd10742; }
	and.b64  	%rd10743, %rd10668, 4294967295;
	and.b64  	%rd10744, %rd10742, 4294967295;
	add.s64 	%rd10745, %rd10744, %rd10743;
	{ .reg .b32 tmp; mov.b64 {tmp, %r11700}, %rd10745; }
	and.b64  	%rd10746, %rd10745, 4294967295;
	and.b64  	%rd10747, %rd10741, 4294967295;
	add.s64 	%rd35840, %rd10746, %rd10747;
	{ .reg .b32 tmp; mov.b64 {tmp, %r11701}, %rd35840; }
	add.s32 	%r11702, %r11700, %r11699;
	add.s32 	%r11703, %r11702, %r11701;
	add.s32 	%r16463, %r11697, %r11703;
	add.s32 	%r16462, %r16462, 1;
	add.s64 	%rd35839, %rd35839, 4;
	setp.ne.s32 	%p856, %r16462, 8;
	@%p856 bra 	$L__BB0_789;
	cvt.u32.u64 	%r16470, %rd35846;
	cvt.u32.u64 	%r16469, %rd35845;
	cvt.u32.u64 	%r16468, %rd35844;
	cvt.u32.u64 	%r16467, %rd35843;
	cvt.u32.u64 	%r16466, %rd35842;
	cvt.u32.u64 	%r16465, %rd35841;
	cvt.u32.u64 	%r16464, %rd35840;
	setp.lt.u32 	%p857, %r16463, %r11;
	@%p857 bra 	$L__BB0_805;
	setp.gt.u32 	%p858, %r16463, %r11;
	@%p858 bra 	$L__BB0_804;
	cvt.u32.u64 	%r16464, %rd35840;
	setp.gt.u32 	%p859, %r10, %r16464;
	@%p859 bra 	$L__BB0_805;
	cvt.u32.u64 	%r11704, %rd35840;
	setp.lt.u32 	%p860, %r10, %r11704;
	@%p860 bra 	$L__BB0_804;
	cvt.u32.u64 	%r16464, %rd35840;
	cvt.u32.u64 	%r16465, %rd35841;
	setp.gt.u32 	%p861, %r9, %r16465;
	@%p861 bra 	$L__BB0_805;
	cvt.u32.u64 	%r11705, %rd35841;
	setp.lt.u32 	%p862, %r9, %r11705;
	@%p862 bra 	$L__BB0_804;
	cvt.u32.u64 	%r16465, %rd35841;
	cvt.u32.u64 	%r16466, %rd35842;
	setp.gt.u32 	%p863, %r8, %r16466;
	@%p863 bra 	$L__BB0_805;
	cvt.u32.u64 	%r11706, %rd35842;
	setp.lt.u32 	%p864, %r8, %r11706;
	@%p864 bra 	$L__BB0_804;
	cvt.u32.u64 	%r16466, %rd35842;
	cvt.u32.u64 	%r16467, %rd35843;
	setp.gt.u32 	%p865, %r7, %r16467;
	@%p865 bra 	$L__BB0_805;
	cvt.u32.u64 	%r11707, %rd35843;
	setp.lt.u32 	%p866, %r7, %r11707;
	@%p866 bra 	$L__BB0_804;
	cvt.u32.u64 	%r16467, %rd35843;
	cvt.u32.u64 	%r16468, %rd35844;
	setp.gt.u32 	%p867, %r6, %r16468;
	@%p867 bra 	$L__BB0_805;
	cvt.u32.u64 	%r11708, %rd35844;
	setp.lt.u32 	%p868, %r6, %r11708;
	@%p868 bra 	$L__BB0_804;
	cvt.u32.u64 	%r16468, %rd35844;
	cvt.u32.u64 	%r16469, %rd35845;
	setp.gt.u32 	%p869, %r5, %r16469;
	@%p869 bra 	$L__BB0_805;
	cvt.u32.u64 	%r16469, %rd35845;
	setp.ge.u32 	%p870, %r5, %r16469;
	cvt.u32.u64 	%r16470, %rd35846;
	setp.gt.u32 	%p871, %r4, %r16470;
	and.pred  	%p872, %p870, %p871;
	@%p872 bra 	$L__BB0_805;
$L__BB0_804:
	and.b64  	%rd10749, %rd35846, 4294967295;
	cvt.u64.u32 	%rd10750, %r4;
	sub.s64 	%rd10751, %rd10749, %rd10750;
	cvt.u32.u64 	%r16470, %rd10751;
	shr.u64 	%rd10752, %rd10751, 32;
	and.b64  	%rd10753, %rd10752, 1;
	and.b64  	%rd10754, %rd35845, 4294967295;
	cvt.u64.u32 	%rd10755, %r5;
	add.s64 	%rd10756, %rd10753, %rd10755;
	sub.s64 	%rd10757, %rd10754, %rd10756;
	cvt.u32.u64 	%r16469, %rd10757;
	shr.u64 	%rd10758, %rd10757, 32;
	and.b64  	%rd10759, %rd10758, 1;
	and.b64  	%rd10760, %rd35844, 4294967295;
	cvt.u64.u32 	%rd10761, %r6;
	add.s64 	%rd10762, %rd10759, %rd10761;
	sub.s64 	%rd10763, %rd10760, %rd10762;
	cvt.u32.u64 	%r16468, %rd10763;
	shr.u64 	%rd10764, %rd10763, 32;
	and.b64  	%rd10765, %rd10764, 1;
	and.b64  	%rd10766, %rd35843, 4294967295;
	cvt.u64.u32 	%rd10767, %r7;
	add.s64 	%rd10768, %rd10765, %rd10767;
	sub.s64 	%rd10769, %rd10766, %rd10768;
	cvt.u32.u64 	%r16467, %rd10769;
	shr.u64 	%rd10770, %rd10769, 32;
	and.b64  	%rd10771, %rd10770, 1;
	and.b64  	%rd10772, %rd35842, 4294967295;
	cvt.u64.u32 	%rd10773, %r8;
	add.s64 	%rd10774, %rd10771, %rd10773;
	sub.s64 	%rd10775, %rd10772, %rd10774;
	cvt.u32.u64 	%r16466, %rd10775;
	shr.u64 	%rd10776, %rd10775, 32;
	and.b64  	%rd10777, %rd10776, 1;
	and.b64  	%rd10778, %rd35841, 4294967295;
	cvt.u64.u32 	%rd10779, %r9;
	add.s64 	%rd10780, %rd10777, %rd10779;
	sub.s64 	%rd10781, %rd10778, %rd10780;
	cvt.u32.u64 	%r16465, %rd10781;
	shr.u64 	%rd10782, %rd10781, 32;
	and.b64  	%rd10783, %rd10782, 1;
	and.b64  	%rd10784, %rd35840, 4294967295;
	cvt.u64.u32 	%rd10785, %r10;
	add.s64 	%rd10786, %rd10783, %rd10785;
	sub.s64 	%rd10787, %rd10784, %rd10786;
	cvt.u32.u64 	%r16464, %rd10787;
	{ .reg .b32 tmp; mov.b64 {tmp, %r11709}, %rd10787; }
	and.b32  	%r11710, %r11709, 1;
	add.s32 	%r11711, %r11710, %r11;
	sub.s32 	%r16463, %r16463, %r11711;
$L__BB0_805:
	mov.b32 	%r11713, 4;
	st.local.u32 	[%rd36409], %r11713;
	mov.b32 	%r16473, 0;
	st.local.u32 	[%rd36409+4], %r16473;
	st.local.u32 	[%rd36409+8], %r16473;
	st.local.u32 	[%rd36409+12], %r16473;
	st.local.u32 	[%rd36409+16], %r16473;
	st.local.u32 	[%rd36409+20], %r16473;
	st.local.u32 	[%rd36409+24], %r16473;
	st.local.u32 	[%rd36409+28], %r16473;
	mov.b64 	%rd35848, 0;
	mov.u64 	%rd35847, %rd36409;
	mov.u64 	%rd35849, %rd35848;
	mov.u64 	%rd35850, %rd35848;
	mov.u64 	%rd35851, %rd35848;
	mov.u64 	%rd35852, %rd35848;
	mov.u64 	%rd35853, %rd35848;
	mov.u64 	%rd35854, %rd35848;
	mov.u32 	%r16472, %r16473;
$L__BB0_806:
	ld.local.u32 	%r11714, [%rd35847];
	mul.wide.u32 	%rd10789, %r12, %r11714;
	shr.u64 	%rd10790, %rd10789, 32;
	and.b64  	%rd10791, %rd35854, 4294967295;
	and.b64  	%rd10792, %rd10789, 4294967295;
	add.s64 	%rd10793, %rd10792, %rd10791;
	shr.u64 	%rd10794, %rd10793, 32;
	cvt.u32.u64 	%r11715, %rd10793;
	add.s64 	%rd10795, %rd10794, %rd10790;
	mul.wide.u32 	%rd10796, %r13, %r11714;
	shr.u64 	%rd10797, %rd10796, 32;
	and.b64  	%rd10798, %rd35853, 4294967295;
	and.b64  	%rd10799, %rd10796, 4294967295;
	add.s64 	%rd10800, %rd10799, %rd10798;
	shr.u64 	%rd10801, %rd10800, 32;
	and.b64  	%rd10802, %rd10800, 4294967295;
	and.b64  	%rd10803, %rd10795, 4294967295;
	add.s64 	%rd10804, %rd10802, %rd10803;
	shr.u64 	%rd10805, %rd10804, 32;
	add.s64 	%rd10806, %rd10801, %rd10797;
	add.s64 	%rd10807, %rd10806, %rd10805;
	mul.wide.u32 	%rd10808, %r14, %r11714;
	shr.u64 	%rd10809, %rd10808, 32;
	and.b64  	%rd10810, %rd35852, 4294967295;
	and.b64  	%rd10811, %rd10808, 4294967295;
	add.s64 	%rd10812, %rd10811, %rd10810;
	shr.u64 	%rd10813, %rd10812, 32;
	and.b64  	%rd10814, %rd10812, 4294967295;
	and.b64  	%rd10815, %rd10807, 4294967295;
	add.s64 	%rd10816, %rd10814, %rd10815;
	shr.u64 	%rd10817, %rd10816, 32;
	add.s64 	%rd10818, %rd10813, %rd10809;
	add.s64 	%rd10819, %rd10818, %rd10817;
	mul.wide.u32 	%rd10820, %r15, %r11714;
	shr.u64 	%rd10821, %rd10820, 32;
	and.b64  	%rd10822, %rd35851, 4294967295;
	and.b64  	%rd10823, %rd10820, 4294967295;
	add.s64 	%rd10824, %rd10823, %rd10822;
	shr.u64 	%rd10825, %rd10824, 32;
	and.b64  	%rd10826, %rd10824, 4294967295;
	and.b64  	%rd10827, %rd10819, 4294967295;
	add.s64 	%rd10828, %rd10826, %rd10827;
	shr.u64 	%rd10829, %rd10828, 32;
	add.s64 	%rd10830, %rd10825, %rd10821;
	add.s64 	%rd10831, %rd10830, %rd10829;
	mul.wide.u32 	%rd10832, %r16, %r11714;
	shr.u64 	%rd10833, %rd10832, 32;
	and.b64  	%rd10834, %rd35850, 4294967295;
	and.b64  	%rd10835, %rd10832, 4294967295;
	add.s64 	%rd10836, %rd10835, %rd10834;
	shr.u64 	%rd10837, %rd10836, 32;
	and.b64  	%rd10838, %rd10836, 4294967295;
	and.b64  	%rd10839, %rd10831, 4294967295;
	add.s64 	%rd10840, %rd10838, %rd10839;
	shr.u64 	%rd10841, %rd10840, 32;
	add.s64 	%rd10842, %rd10837, %rd10833;
	add.s64 	%rd10843, %rd10842, %rd10841;
	mul.wide.u32 	%rd10844, %r17, %r11714;
	shr.u64 	%rd10845, %rd10844, 32;
	and.b64  	%rd10846, %rd35849, 4294967295;
	and.b64  	%rd10847, %rd10844, 4294967295;
	add.s64 	%rd10848, %rd10847, %rd10846;
	shr.u64 	%rd10849, %rd10848, 32;
	and.b64  	%rd10850, %rd10848, 4294967295;
	and.b64  	%rd10851, %rd10843, 4294967295;
	add.s64 	%rd10852, %rd10850, %rd10851;
	shr.u64 	%rd10853, %rd10852, 32;
	add.s64 	%rd10854, %rd10849, %rd10845;
	add.s64 	%rd10855, %rd10854, %rd10853;
	mul.wide.u32 	%rd10856, %r18, %r11714;
	shr.u64 	%rd10857, %rd10856, 32;
	and.b64  	%rd10858, %rd35848, 4294967295;
	and.b64  	%rd10859, %rd10856, 4294967295;
	add.s64 	%rd10860, %rd10859, %rd10858;
	shr.u64 	%rd10861, %rd10860, 32;
	and.b64  	%rd10862, %rd10860, 4294967295;
	and.b64  	%rd10863, %rd10855, 4294967295;
	add.s64 	%rd10864, %rd10862, %rd10863;
	shr.u64 	%rd10865, %rd10864, 32;
	add.s64 	%rd10866, %rd10861, %rd10857;
	add.s64 	%rd10867, %rd10866, %rd10865;
	mul.wide.u32 	%rd10868, %r19, %r11714;
	{ .reg .b32 tmp; mov.b64 {tmp, %r11716}, %rd10868; }
	cvt.u64.u32 	%rd10869, %r16473;
	and.b64  	%rd10870, %rd10868, 4294967295;
	add.s64 	%rd10871, %rd10870, %rd10869;
	{ .reg .b32 tmp; mov.b64 {tmp, %r11717}, %rd10871; }
	and.b64  	%rd10872, %rd10871, 4294967295;
	and.b64  	%rd10873, %rd10867, 4294967295;
	add.s64 	%rd10874, %rd10872, %rd10873;
	{ .reg .b32 tmp; mov.b64 {tmp, %r11718}, %rd10874; }
	add.s32 	%r11719, %r11717, %r11716;
	add.s32 	%r11720, %r11719, %r11718;
	mul.lo.s32 	%r11721, %r28, %r11715;
	mul.wide.u32 	%rd10875, %r4, %r11721;
	shr.u64 	%rd10876, %rd10875, 32;
	and.b64  	%rd10877, %rd10793, 4294967295;
	and.b64  	%rd10878, %rd10875, 4294967295;
	add.s64 	%rd10879, %rd10878, %rd10877;
	shr.u64 	%rd10880, %rd10879, 32;
	add.s64 	%rd10881, %rd10880, %rd10876;
	mul.wide.u32 	%rd10882, %r5, %r11721;
	shr.u64 	%rd10883, %rd10882, 32;
	and.b64  	%rd10884, %rd10804, 4294967295;
	and.b64  	%rd10885, %rd10882, 4294967295;
	add.s64 	%rd10886, %rd10885, %rd10884;
	shr.u64 	%rd10887, %rd10886, 32;
	and.b64  	%rd10888, %rd10886, 4294967295;
	and.b64  	%rd10889, %rd10881, 4294967295;
	add.s64 	%rd35854, %rd10888, %rd10889;
	shr.u64 	%rd10890, %rd35854, 32;
	add.s64 	%rd10891, %rd10887, %rd10883;
	add.s64 	%rd10892, %rd10891, %rd10890;
	mul.wide.u32 	%rd10893, %r6, %r11721;
	shr.u64 	%rd10894, %rd10893, 32;
	and.b64  	%rd10895, %rd10816, 4294967295;
	and.b64  	%rd10896, %rd10893, 4294967295;
	add.s64 	%rd10897, %rd10896, %rd10895;
	shr.u64 	%rd10898, %rd10897, 32;
	and.b64  	%rd10899, %rd10897, 4294967295;
	and.b64  	%rd10900, %rd10892, 4294967295;
	add.s64 	%rd35853, %rd10899, %rd10900;
	shr.u64 	%rd10901, %rd35853, 32;
	add.s64 	%rd10902, %rd10898, %rd10894;
	add.s64 	%rd10903, %rd10902, %rd10901;
	mul.wide.u32 	%rd10904, %r7, %r11721;
	shr.u64 	%rd10905, %rd10904, 32;
	and.b64  	%rd10906, %rd10828, 4294967295;
	and.b64  	%rd10907, %rd10904, 4294967295;
	add.s64 	%rd10908, %rd10907, %rd10906;
	shr.u64 	%rd10909, %rd10908, 32;
	and.b64  	%rd10910, %rd10908, 4294967295;
	and.b64  	%rd10911, %rd10903, 4294967295;
	add.s64 	%rd35852, %rd10910, %rd10911;
	shr.u64 	%rd10912, %rd35852, 32;
	add.s64 	%rd10913, %rd10909, %rd10905;
	add.s64 	%rd10914, %rd10913, %rd10912;
	mul.wide.u32 	%rd10915, %r8, %r11721;
	shr.u64 	%rd10916, %rd10915, 32;
	and.b64  	%rd10917, %rd10840, 4294967295;
	and.b64  	%rd10918, %rd10915, 4294967295;
	add.s64 	%rd10919, %rd10918, %rd10917;
	shr.u64 	%rd10920, %rd10919, 32;
	and.b64  	%rd10921, %rd10919, 4294967295;
	and.b64  	%rd10922, %rd10914, 4294967295;
	add.s64 	%rd35851, %rd10921, %rd10922;
	shr.u64 	%rd10923, %rd35851, 32;
	add.s64 	%rd10924, %rd10920, %rd10916;
	add.s64 	%rd10925, %rd10924, %rd10923;
	mul.wide.u32 	%rd10926, %r9, %r11721;
	shr.u64 	%rd10927, %rd10926, 32;
	and.b64  	%rd10928, %rd10852, 4294967295;
	and.b64  	%rd10929, %rd10926, 4294967295;
	add.s64 	%rd10930, %rd10929, %rd10928;
	shr.u64 	%rd10931, %rd10930, 32;
	and.b64  	%rd10932, %rd10930, 4294967295;
	and.b64  	%rd10933, %rd10925, 4294967295;
	add.s64 	%rd35850, %rd10932, %rd10933;
	shr.u64 	%rd10934, %rd35850, 32;
	add.s64 	%rd10935, %rd10931, %rd10927;
	add.s64 	%rd10936, %rd10935, %rd10934;
	mul.wide.u32 	%rd10937, %r10, %r11721;
	shr.u64 	%rd10938, %rd10937, 32;
	and.b64  	%rd10939, %rd10864, 4294967295;
	and.b64  	%rd10940, %rd10937, 4294967295;
	add.s64 	%rd10941, %rd10940, %rd10939;
	shr.u64 	%rd10942, %rd10941, 32;
	and.b64  	%rd10943, %rd10941, 4294967295;
	and.b64  	%rd10944, %rd10936, 4294967295;
	add.s64 	%rd35849, %rd10943, %rd10944;
	shr.u64 	%rd10945, %rd35849, 32;
	add.s64 	%rd10946, %rd10942, %rd10938;
	add.s64 	%rd10947, %rd10946, %rd10945;
	mul.wide.u32 	%rd10948, %r11, %r11721;
	{ .reg .b32 tmp; mov.b64 {tmp, %r11722}, %rd10948; }
	and.b64  	%rd10949, %rd10874, 4294967295;
	and.b64  	%rd10950, %rd10948, 4294967295;
	add.s64 	%rd10951, %rd10950, %rd10949;
	{ .reg .b32 tmp; mov.b64 {tmp, %r11723}, %rd10951; }
	and.b64  	%rd10952, %rd10951, 4294967295;
	and.b64  	%rd10953, %rd10947, 4294967295;
	add.s64 	%rd35848, %rd10952, %rd10953;
	{ .reg .b32 tmp; mov.b64 {tmp, %r11724}, %rd35848; }
	add.s32 	%r11725, %r11723, %r11722;
	add.s32 	%r11726, %r11725, %r11724;
	add.s32 	%r16473, %r11720, %r11726;
	add.s32 	%r16472, %r16472, 1;
	add.s64 	%rd35847, %rd35847, 4;
	setp.ne.s32 	%p873, %r16472, 8;
	@%p873 bra 	$L__BB0_806;
	cvt.u32.u64 	%r16480, %rd35854;
	cvt.u32.u64 	%r16479, %rd35853;
	cvt.u32.u64 	%r16478, %rd35852;
	cvt.u32.u64 	%r16477, %rd35851;
	cvt.u32.u64 	%r16476, %rd35850;
	cvt.u32.u64 	%r16475, %rd35849;
	cvt.u32.u64 	%r16474, %rd35848;
	setp.lt.u32 	%p874, %r16473, %r11;
	@%p874 bra 	$L__BB0_822;
	setp.gt.u32 	%p875, %r16473, %r11;
	@%p875 bra 	$L__BB0_821;
	cvt.u32.u64 	%r16474, %rd35848;
	setp.gt.u32 	%p876, %r10, %r16474;
	@%p876 bra 	$L__BB0_822;
	cvt.u32.u64 	%r11727, %rd35848;
	setp.lt.u32 	%p877, %r10, %r11727;
	@%p877 bra 	$L__BB0_821;
	cvt.u32.u64 	%r16474, %rd35848;
	cvt.u32.u64 	%r16475, %rd35849;
	setp.gt.u32 	%p878, %r9, %r16475;
	@%p878 bra 	$L__BB0_822;
	cvt.u32.u64 	%r11728, %rd35849;
	setp.lt.u32 	%p879, %r9, %r11728;
	@%p879 bra 	$L__BB0_821;
	cvt.u32.u64 	%r16475, %rd35849;
	cvt.u32.u64 	%r16476, %rd35850;
	setp.gt.u32 	%p880, %r8, %r16476;
	@%p880 bra 	$L__BB0_822;
	cvt.u32.u64 	%r11729, %rd35850;
	setp.lt.u32 	%p881, %r8, %r11729;
	@%p881 bra 	$L__BB0_821;
	cvt.u32.u64 	%r16476, %rd35850;
	cvt.u32.u64 	%r16477, %rd35851;
	setp.gt.u32 	%p882, %r7, %r16477;
	@%p882 bra 	$L__BB0_822;
	cvt.u32.u64 	%r11730, %rd35851;
	setp.lt.u32 	%p883, %r7, %r11730;
	@%p883 bra 	$L__BB0_821;
	cvt.u32.u64 	%r16477, %rd35851;
	cvt.u32.u64 	%r16478, %rd35852;
	setp.gt.u32 	%p884, %r6, %r16478;
	@%p884 bra 	$L__BB0_822;
	cvt.u32.u64 	%r11731, %rd35852;
	setp.lt.u32 	%p885, %r6, %r11731;
	@%p885 bra 	$L__BB0_821;
	cvt.u32.u64 	%r16478, %rd35852;
	cvt.u32.u64 	%r16479, %rd35853;
	setp.gt.u32 	%p886, %r5, %r16479;
	@%p886 bra 	$L__BB0_822;
	cvt.u32.u64 	%r16479, %rd35853;
	setp.ge.u32 	%p887, %r5, %r16479;
	cvt.u32.u64 	%r16480, %rd35854;
	setp.gt.u32 	%p888, %r4, %r16480;
	and.pred  	%p889, %p887, %p888;
	@%p889 bra 	$L__BB0_822;
$L__BB0_821:
	and.b64  	%rd10955, %rd35854, 4294967295;
	cvt.u64.u32 	%rd10956, %r4;
	sub.s64 	%rd10957, %rd10955, %rd10956;
	cvt.u32.u64 	%r16480, %rd10957;
	shr.u64 	%rd10958, %rd10957, 32;
	and.b64  	%rd10959, %rd10958, 1;
	and.b64  	%rd10960, %rd35853, 4294967295;
	cvt.u64.u32 	%rd10961, %r5;
	add.s64 	%rd10962, %rd10959, %rd10961;
	sub.s64 	%rd10963, %rd10960, %rd10962;
	cvt.u32.u64 	%r16479, %rd10963;
	shr.u64 	%rd10964, %rd10963, 32;
	and.b64  	%rd10965, %rd10964, 1;
	and.b64  	%rd10966, %rd35852, 4294967295;
	cvt.u64.u32 	%rd10967, %r6;
	add.s64 	%rd10968, %rd10965, %rd10967;
	sub.s64 	%rd10969, %rd10966, %rd10968;
	cvt.u32.u64 	%r16478, %rd10969;
	shr.u64 	%rd10970, %rd10969, 32;
	and.b64  	%rd10971, %rd10970, 1;
	and.b64  	%rd10972, %rd35851, 4294967295;
	cvt.u64.u32 	%rd10973, %r7;
	add.s64 	%rd10974, %rd10971, %rd10973;
	sub.s64 	%rd10975, %rd10972, %rd10974;
	cvt.u32.u64 	%r16477, %rd10975;
	shr.u64 	%rd10976, %rd10975, 32;
	and.b64  	%rd10977, %rd10976, 1;
	and.b64  	%rd10978, %rd35850, 4294967295;
	cvt.u64.u32 	%rd10979, %r8;
	add.s64 	%rd10980, %rd10977, %rd10979;
	sub.s64 	%rd10981, %rd10978, %rd10980;
	cvt.u32.u64 	%r16476, %rd10981;
	shr.u64 	%rd10982, %rd10981, 32;
	and.b64  	%rd10983, %rd10982, 1;
	and.b64  	%rd10984, %rd35849, 4294967295;
	cvt.u64.u32 	%rd10985, %r9;
	add.s64 	%rd10986, %rd10983, %rd10985;
	sub.s64 	%rd10987, %rd10984, %rd10986;
	cvt.u32.u64 	%r16475, %rd10987;
	shr.u64 	%rd10988, %rd10987, 32;
	and.b64  	%rd10989, %rd10988, 1;
	and.b64  	%rd10990, %rd35848, 4294967295;
	cvt.u64.u32 	%rd10991, %r10;
	add.s64 	%rd10992, %rd10989, %rd10991;
	sub.s64 	%rd10993, %rd10990, %rd10992;
	cvt.u32.u64 	%r16474, %rd10993;
	{ .reg .b32 tmp; mov.b64 {tmp, %r11732}, %rd10993; }
	and.b32  	%r11733, %r11732, 1;
	add.s32 	%r11734, %r11733, %r11;
	sub.s32 	%r16473, %r16473, %r11734;
$L__BB0_822:
	st.local.u32 	[%rd36448], %r16480;
	st.local.u32 	[%rd36448+4], %r16479;
	st.local.u32 	[%rd36448+8], %r16478;
	st.local.u32 	[%rd36448+12], %r16477;
	st.local.u32 	[%rd36448+16], %r16476;
	st.local.u32 	[%rd36448+20], %r16475;
	st.local.u32 	[%rd36448+24], %r16474;
	st.local.u32 	[%rd36448+28], %r16473;
	mov.b32 	%r11736, 3;
	st.local.u32 	[%rd36417], %r11736;
	mov.b32 	%r16483, 0;
	st.local.u32 	[%rd36417+4], %r16483;
	st.local.u32 	[%rd36417+8], %r16483;
	st.local.u32 	[%rd36417+12], %r16483;
	st.local.u32 	[%rd36417+16], %r16483;
	st.local.u32 	[%rd36417+20], %r16483;
	st.local.u32 	[%rd36417+24], %r16483;
	st.local.u32 	[%rd36417+28], %r16483;
	mov.b64 	%rd35856, 0;
	mov.u64 	%rd35855, %rd36417;
	mov.u64 	%rd35857, %rd35856;
	mov.u64 	%rd35858, %rd35856;
	mov.u64 	%rd35859, %rd35856;
	mov.u64 	%rd35860, %rd35856;
	mov.u64 	%rd35861, %rd35856;
	mov.u64 	%rd35862, %rd35856;
	mov.u32 	%r16482, %r16483;
$L__BB0_823:
	ld.local.u32 	%r11737, [%rd35855];
	mul.wide.u32 	%rd10995, %r12, %r11737;
	shr.u64 	%rd10996, %rd10995, 32;
	and.b64  	%rd10997, %rd35862, 4294967295;
	and.b64  	%rd10998, %rd10995, 4294967295;
	add.s64 	%rd10999, %rd10998, %rd10997;
	shr.u64 	%rd11000, %rd10999, 32;
	cvt.u32.u64 	%r11738, %rd10999;
	add.s64 	%rd11001, %rd11000, %rd10996;
	mul.wide.u32 	%rd11002, %r13, %r11737;
	shr.u64 	%rd11003, %rd11002, 32;
	and.b64  	%rd11004, %rd35861, 4294967295;
	and.b64  	%rd11005, %rd11002, 4294967295;
	add.s64 	%rd11006, %rd11005, %rd11004;
	shr.u64 	%rd11007, %rd11006, 32;
	and.b64  	%rd11008, %rd11006, 4294967295;
	and.b64  	%rd11009, %rd11001, 4294967295;
	add.s64 	%rd11010, %rd11008, %rd11009;
	shr.u64 	%rd11011, %rd11010, 32;
	add.s64 	%rd11012, %rd11007, %rd11003;
	add.s64 	%rd11013, %rd11012, %rd11011;
	mul.wide.u32 	%rd11014, %r14, %r11737;
	shr.u64 	%rd11015, %rd11014, 32;
	and.b64  	%rd11016, %rd35860, 4294967295;
	and.b64  	%rd11017, %rd11014, 4294967295;
	add.s64 	%rd11018, %rd11017, %rd11016;
	shr.u64 	%rd11019, %rd11018, 32;
	and.b64  	%rd11020, %rd11018, 4294967295;
	and.b64  	%rd11021, %rd11013, 4294967295;
	add.s64 	%rd11022, %rd11020, %rd11021;
	shr.u64 	%rd11023, %rd11022, 32;
	add.s64 	%rd11024, %rd11019, %rd11015;
	add.s64 	%rd11025, %rd11024, %rd11023;
	mul.wide.u32 	%rd11026, %r15, %r11737;
	shr.u64 	%rd11027, %rd11026, 32;
	and.b64  	%rd11028, %rd35859, 4294967295;
	and.b64  	%rd11029, %rd11026, 4294967295;
	add.s64 	%rd11030, %rd11029, %rd11028;
	shr.u64 	%rd11031, %rd11030, 32;
	and.b64  	%rd11032, %rd11030, 4294967295;
	and.b64  	%rd11033, %rd11025, 4294967295;
	add.s64 	%rd11034, %rd11032, %rd11033;
	shr.u64 	%rd11035, %rd11034, 32;
	add.s64 	%rd11036, %rd11031, %rd11027;
	add.s64 	%rd11037, %rd11036, %rd11035;
	mul.wide.u32 	%rd11038, %r16, %r11737;
	shr.u64 	%rd11039, %rd11038, 32;
	and.b64  	%rd11040, %rd35858, 4294967295;
	and.b64  	%rd11041, %rd11038, 4294967295;
	add.s64 	%rd11042, %rd11041, %rd11040;
	shr.u64 	%rd11043, %rd11042, 32;
	and.b64  	%rd11044, %rd11042, 4294967295;
	and.b64  	%rd11045, %rd11037, 4294967295;
	add.s64 	%rd11046, %rd11044, %rd11045;
	shr.u64 	%rd11047, %rd11046, 32;
	add.s64 	%rd11048, %rd11043, %rd11039;
	add.s64 	%rd11049, %rd11048, %rd11047;
	mul.wide.u32 	%rd11050, %r17, %r11737;
	shr.u64 	%rd11051, %rd11050, 32;
	and.b64  	%rd11052, %rd35857, 4294967295;
	and.b64  	%rd11053, %rd11050, 4294967295;
	add.s64 	%rd11054, %rd11053, %rd11052;
	shr.u64 	%rd11055, %rd11054, 32;
	and.b64  	%rd11056, %rd11054, 4294967295;
	and.b64  	%rd11057, %rd11049, 4294967295;
	add.s64 	%rd11058, %rd11056, %rd11057;
	shr.u64 	%rd11059, %rd11058, 32;
	add.s64 	%rd11060, %rd11055, %rd11051;
	add.s64 	%rd11061, %rd11060, %rd11059;
	mul.wide.u32 	%rd11062, %r18, %r11737;
	shr.u64 	%rd11063, %rd11062, 32;
	and.b64  	%rd11064, %rd35856, 4294967295;
	and.b64  	%rd11065, %rd11062, 4294967295;
	add.s64 	%rd11066, %rd11065, %rd11064;
	shr.u64 	%rd11067, %rd11066, 32;
	and.b64  	%rd11068, %rd11066, 4294967295;
	and.b64  	%rd11069, %rd11061, 4294967295;
	add.s64 	%rd11070, %rd11068, %rd11069;
	shr.u64 	%rd11071, %rd11070, 32;
	add.s64 	%rd11072, %rd11067, %rd11063;
	add.s64 	%rd11073, %rd11072, %rd11071;
	mul.wide.u32 	%rd11074, %r19, %r11737;
	{ .reg .b32 tmp; mov.b64 {tmp, %r11739}, %rd11074; }
	cvt.u64.u32 	%rd11075, %r16483;
	and.b64  	%rd11076, %rd11074, 4294967295;
	add.s64 	%rd11077, %rd11076, %rd11075;
	{ .reg .b32 tmp; mov.b64 {tmp, %r11740}, %rd11077; }
	and.b64  	%rd11078, %rd11077, 4294967295;
	and.b64  	%rd11079, %rd11073, 4294967295;
	add.s64 	%rd11080, %rd11078, %rd11079;
	{ .reg .b32 tmp; mov.b64 {tmp, %r11741}, %rd11080; }
	add.s32 	%r11742, %r11740, %r11739;
	add.s32 	%r11743, %r11742, %r11741;
	mul.lo.s32 	%r11744, %r28, %r11738;
	mul.wide.u32 	%rd11081, %r4, %r11744;
	shr.u64 	%rd11082, %rd11081, 32;
	and.b64  	%rd11083, %rd10999, 4294967295;
	and.b64  	%rd11084, %rd11081, 4294967295;
	add.s64 	%rd11085, %rd11084, %rd11083;
	shr.u64 	%rd11086, %rd11085, 32;
	add.s64 	%rd11087, %rd11086, %rd11082;
	mul.wide.u32 	%rd11088, %r5, %r11744;
	shr.u64 	%rd11089, %rd11088, 32;
	and.b64  	%rd11090, %rd11010, 4294967295;
	and.b64  	%rd11091, %rd11088, 4294967295;
	add.s64 	%rd11092, %rd11091, %rd11090;
	shr.u64 	%rd11093, %rd11092, 32;
	and.b64  	%rd11094, %rd11092, 4294967295;
	and.b64  	%rd11095, %rd11087, 4294967295;
	add.s64 	%rd35862, %rd11094, %rd11095;
	shr.u64 	%rd11096, %rd35862, 32;
	add.s64 	%rd11097, %rd11093, %rd11089;
	add.s64 	%rd11098, %rd11097, %rd11096;
	mul.wide.u32 	%rd11099, %r6, %r11744;
	shr.u64 	%rd11100, %rd11099, 32;
	and.b64  	%rd11101, %rd11022, 4294967295;
	and.b64  	%rd11102, %rd11099, 4294967295;
	add.s64 	%rd11103, %rd11102, %rd11101;
	shr.u64 	%rd11104, %rd11103, 32;
	and.b64  	%rd11105, %rd11103, 4294967295;
	and.b64  	%rd11106, %rd11098, 4294967295;
	add.s64 	%rd35861, %rd11105, %rd11106;
	shr.u64 	%rd11107, %rd35861, 32;
	add.s64 	%rd11108, %rd11104, %rd11100;
	add.s64 	%rd11109, %rd11108, %rd11107;
	mul.wide.u32 	%rd11110, %r7, %r11744;
	shr.u64 	%rd11111, %rd11110, 32;
	and.b64  	%rd11112, %rd11034, 4294967295;
	and.b64  	%rd11113, %rd11110, 4294967295;
	add.s64 	%rd11114, %rd11113, %rd11112;
	shr.u64 	%rd11115, %rd11114, 32;
	and.b64  	%rd11116, %rd11114, 4294967295;
	and.b64  	%rd11117, %rd11109, 4294967295;
	add.s64 	%rd35860, %rd11116, %rd11117;
	shr.u64 	%rd11118, %rd35860, 32;
	add.s64 	%rd11119, %rd11115, %rd11111;
	add.s64 	%rd11120, %rd11119, %rd11118;
	mul.wide.u32 	%rd11121, %r8, %r11744;
	shr.u64 	%rd11122, %rd11121, 32;
	and.b64  	%rd11123, %rd11046, 4294967295;
	and.b64  	%rd11124, %rd11121, 4294967295;
	add.s64 	%rd11125, %rd11124, %rd11123;
	shr.u64 	%rd11126, %rd11125, 32;
	and.b64  	%rd11127, %rd11125, 4294967295;
	and.b64  	%rd11128, %rd11120, 4294967295;
	add.s64 	%rd35859, %rd11127, %rd11128;
	shr.u64 	%rd11129, %rd35859, 32;
	add.s64 	%rd11130, %rd11126, %rd11122;
	add.s64 	%rd11131, %rd11130, %rd11129;
	mul.wide.u32 	%rd11132, %r9, %r11744;
	shr.u64 	%rd11133, %rd11132, 32;
	and.b64  	%rd11134, %rd11058, 4294967295;
	and.b64  	%rd11135, %rd11132, 4294967295;
	add.s64 	%rd11136, %rd11135, %rd11134;
	shr.u64 	%rd11137, %rd11136, 32;
	and.b64  	%rd11138, %rd11136, 4294967295;
	and.b64  	%rd11139, %rd11131, 4294967295;
	add.s64 	%rd35858, %rd11138, %rd11139;
	shr.u64 	%rd11140, %rd35858, 32;
	add.s64 	%rd11141, %rd11137, %rd11133;
	add.s64 	%rd11142, %rd11141, %rd11140;
	mul.wide.u32 	%rd11143, %r10, %r11744;
	shr.u64 	%rd11144, %rd11143, 32;
	and.b64  	%rd11145, %rd11070, 4294967295;
	and.b64  	%rd11146, %rd11143, 4294967295;
	add.s64 	%rd11147, %rd11146, %rd11145;
	shr.u64 	%rd11148, %rd11147, 32;
	and.b64  	%rd11149, %rd11147, 4294967295;
	and.b64  	%rd11150, %rd11142, 4294967295;
	add.s64 	%rd35857, %rd11149, %rd11150;
	shr.u64 	%rd11151, %rd35857, 32;
	add.s64 	%rd11152, %rd11148, %rd11144;
	add.s64 	%rd11153, %rd11152, %rd11151;
	mul.wide.u32 	%rd11154, %r11, %r11744;
	{ .reg .b32 tmp; mov.b64 {tmp, %r11745}, %rd11154; }
	and.b64  	%rd11155, %rd11080, 4294967295;
	and.b64  	%rd11156, %rd11154, 4294967295;
	add.s64 	%rd11157, %rd11156, %rd11155;
	{ .reg .b32 tmp; mov.b64 {tmp, %r11746}, %rd11157; }
	and.b64  	%rd11158, %rd11157, 4294967295;
	and.b64  	%rd11159, %rd11153, 4294967295;
	add.s64 	%rd35856, %rd11158, %rd11159;
	{ .reg .b32 tmp; mov.b64 {tmp, %r11747}, %rd35856; }
	add.s32 	%r11748, %r11746, %r11745;
	add.s32 	%r11749, %r11748, %r11747;
	add.s32 	%r16483, %r11743, %r11749;
	add.s32 	%r16482, %r16482, 1;
	add.s64 	%rd35855, %rd35855, 4;
	setp.ne.s32 	%p890, %r16482, 8;
	@%p890 bra 	$L__BB0_823;
	cvt.u32.u64 	%r16490, %rd35862;
	cvt.u32.u64 	%r16489, %rd35861;
	cvt.u32.u64 	%r16488, %rd35860;
	cvt.u32.u64 	%r16487, %rd35859;
	cvt.u32.u64 	%r16486, %rd35858;
	cvt.u32.u64 	%r16485, %rd35857;
	cvt.u32.u64 	%r16484, %rd35856;
	setp.lt.u32 	%p891, %r16483, %r11;
	@%p891 bra 	$L__BB0_839;
	setp.gt.u32 	%p892, %r16483, %r11;
	@%p892 bra 	$L__BB0_838;
	cvt.u32.u64 	%r16484, %rd35856;
	setp.gt.u32 	%p893, %r10, %r16484;
	@%p893 bra 	$L__BB0_839;
	cvt.u32.u64 	%r11750, %rd35856;
	setp.lt.u32 	%p894, %r10, %r11750;
	@%p894 bra 	$L__BB0_838;
	cvt.u32.u64 	%r16484, %rd35856;
	cvt.u32.u64 	%r16485, %rd35857;
	setp.gt.u32 	%p895, %r9, %r16485;
	@%p895 bra 	$L__BB0_839;
	cvt.u32.u64 	%r11751, %rd35857;
	setp.lt.u32 	%p896, %r9, %r11751;
	@%p896 bra 	$L__BB0_838;
	cvt.u32.u64 	%r16485, %rd35857;
	cvt.u32.u64 	%r16486, %rd35858;
	setp.gt.u32 	%p897, %r8, %r16486;
	@%p897 bra 	$L__BB0_839;
	cvt.u32.u64 	%r11752, %rd35858;
	setp.lt.u32 	%p898, %r8, %r11752;
	@%p898 bra 	$L__BB0_838;
	cvt.u32.u64 	%r16486, %rd35858;
	cvt.u32.u64 	%r16487, %rd35859;
	setp.gt.u32 	%p899, %r7, %r16487;
	@%p899 bra 	$L__BB0_839;
	cvt.u32.u64 	%r11753, %rd35859;
	setp.lt.u32 	%p900, %r7, %r11753;
	@%p900 bra 	$L__BB0_838;
	cvt.u32.u64 	%r16487, %rd35859;
	cvt.u32.u64 	%r16488, %rd35860;
	setp.gt.u32 	%p901, %r6, %r16488;
	@%p901 bra 	$L__BB0_839;
	cvt.u32.u64 	%r11754, %rd35860;
	setp.lt.u32 	%p902, %r6, %r11754;
	@%p902 bra 	$L__BB0_838;
	cvt.u32.u64 	%r16488, %rd35860;
	cvt.u32.u64 	%r16489, %rd35861;
	setp.gt.u32 	%p903, %r5, %r16489;
	@%p903 bra 	$L__BB0_839;
	cvt.u32.u64 	%r16489, %rd35861;
	setp.ge.u32 	%p904, %r5, %r16489;
	cvt.u32.u64 	%r16490, %rd35862;
	setp.gt.u32 	%p905, %r4, %r16490;
	and.pred  	%p906, %p904, %p905;
	@%p906 bra 	$L__BB0_839;
$L__BB0_838:
	and.b64  	%rd11161, %rd35862, 4294967295;
	cvt.u64.u32 	%rd11162, %r4;
	sub.s64 	%rd11163, %rd11161, %rd11162;
	cvt.u32.u64 	%r16490, %rd11163;
	shr.u64 	%rd11164, %rd11163, 32;
	and.b64  	%rd11165, %rd11164, 1;
	and.b64  	%rd11166, %rd35861, 4294967295;
	cvt.u64.u32 	%rd11167, %r5;
	add.s64 	%rd11168, %rd11165, %rd11167;
	sub.s64 	%rd11169, %rd11166, %rd11168;
	cvt.u32.u64 	%r16489, %rd11169;
	shr.u64 	%rd11170, %rd11169, 32;
	and.b64  	%rd11171, %rd11170, 1;
	and.b64  	%rd11172, %rd35860, 4294967295;
	cvt.u64.u32 	%rd11173, %r6;
	add.s64 	%rd11174, %rd11171, %rd11173;
	sub.s64 	%rd11175, %rd11172, %rd11174;
	cvt.u32.u64 	%r16488, %rd11175;
	shr.u64 	%rd11176, %rd11175, 32;
	and.b64  	%rd11177, %rd11176, 1;
	and.b64  	%rd11178, %rd35859, 4294967295;
	cvt.u64.u32 	%rd11179, %r7;
	add.s64 	%rd11180, %rd11177, %rd11179;
	sub.s64 	%rd11181, %rd11178, %rd11180;
	cvt.u32.u64 	%r16487, %rd11181;
	shr.u64 	%rd11182, %rd11181, 32;
	and.b64  	%rd11183, %rd11182, 1;
	and.b64  	%rd11184, %rd35858, 4294967295;
	cvt.u64.u32 	%rd11185, %r8;
	add.s64 	%rd11186, %rd11183, %rd11185;
	sub.s64 	%rd11187, %rd11184, %rd11186;
	cvt.u32.u64 	%r16486, %rd11187;
	shr.u64 	%rd11188, %rd11187, 32;
	and.b64  	%rd11189, %rd11188, 1;
	and.b64  	%rd11190, %rd35857, 4294967295;
	cvt.u64.u32 	%rd11191, %r9;
	add.s64 	%rd11192, %rd11189, %rd11191;
	sub.s64 	%rd11193, %rd11190, %rd11192;
	cvt.u32.u64 	%r16485, %rd11193;
	shr.u64 	%rd11194, %rd11193, 32;
	and.b64  	%rd11195, %rd11194, 1;
	and.b64  	%rd11196, %rd35856, 4294967295;
	cvt.u64.u32 	%rd11197, %r10;
	add.s64 	%rd11198, %rd11195, %rd11197;
	sub.s64 	%rd11199, %rd11196, %rd11198;
	cvt.u32.u64 	%r16484, %rd11199;
	{ .reg .b32 tmp; mov.b64 {tmp, %r11755}, %rd11199; }
	and.b32  	%r11756, %r11755, 1;
	add.s32 	%r11757, %r11756, %r11;
	sub.s32 	%r16483, %r16483, %r11757;
$L__BB0_839:
	st.local.u32 	[%rd36593], %r16490;
	st.local.u32 	[%rd36593+4], %r16489;
	st.local.u32 	[%rd36593+8], %r16488;
	st.local.u32 	[%rd36593+12], %r16487;
	st.local.u32 	[%rd36593+16], %r16486;
	st.local.u32 	[%rd36593+20], %r16485;
	st.local.u32 	[%rd36593+24], %r16484;
	st.local.u32 	[%rd36593+28], %r16483;
	mov.b32 	%r11759, 16;
	st.local.u32 	[%rd36425], %r11759;
	mov.b32 	%r16493, 0;
	st.local.u32 	[%rd36425+4], %r16493;
	st.local.u32 	[%rd36425+8], %r16493;
	st.local.u32 	[%rd36425+12], %r16493;
	st.local.u32 	[%rd36425+16], %r16493;
	st.local.u32 	[%rd36425+20], %r16493;
	st.local.u32 	[%rd36425+24], %r16493;
	st.local.u32 	[%rd36425+28], %r16493;
	mov.b64 	%rd35864, 0;
	mov.u64 	%rd35863, %rd36425;
	mov.u64 	%rd35865, %rd35864;
	mov.u64 	%rd35866, %rd35864;
	mov.u64 	%rd35867, %rd35864;
	mov.u64 	%rd35868, %rd35864;
	mov.u64 	%rd35869, %rd35864;
	mov.u64 	%rd35870, %rd35864;
	mov.u32 	%r16492, %r16493;
$L__BB0_840:
	ld.local.u32 	%r11760, [%rd35863];
	mul.wide.u32 	%rd11201, %r12, %r11760;
	shr.u64 	%rd11202, %rd11201, 32;
	and.b64  	%rd11203, %rd35870, 4294967295;
	and.b64  	%rd11204, %rd11201, 4294967295;
	add.s64 	%rd11205, %rd11204, %rd11203;
	shr.u64 	%rd11206, %rd11205, 32;
	cvt.u32.u64 	%r11761, %rd11205;
	add.s64 	%rd11207, %rd11206, %rd11202;
	mul.wide.u32 	%rd11208, %r13, %r11760;
	shr.u64 	%rd11209, %rd11208, 32;
	and.b64  	%rd11210, %rd35869, 4294967295;
	and.b64  	%rd11211, %rd11208, 4294967295;
	add.s64 	%rd11212, %rd11211, %rd11210;
	shr.u64 	%rd11213, %rd11212, 32;
	and.b64  	%rd11214, %rd11212, 4294967295;
	and.b64  	%rd11215, %rd11207, 4294967295;
	add.s64 	%rd11216, %rd11214, %rd11215;
	shr.u64 	%rd11217, %rd11216, 32;
	add.s64 	%rd11218, %rd11213, %rd11209;
	add.s64 	%rd11219, %rd11218, %rd11217;
	mul.wide.u32 	%rd11220, %r14, %r11760;
	shr.u64 	%rd11221, %rd11220, 32;
	and.b64  	%rd11222, %rd35868, 4294967295;
	and.b64  	%rd11223, %rd11220, 4294967295;
	add.s64 	%rd11224, %rd11223, %rd11222;
	shr.u64 	%rd11225, %rd11224, 32;
	and.b64  	%rd11226, %rd11224, 4294967295;
	and.b64  	%rd11227, %rd11219, 4294967295;
	add.s64 	%rd11228, %rd11226, %rd11227;
	shr.u64 	%rd11229, %rd11228, 32;
	add.s64 	%rd11230, %rd11225, %rd11221;
	add.s64 	%rd11231, %rd11230, %rd11229;
	mul.wide.u32 	%rd11232, %r15, %r11760;
	shr.u64 	%rd11233, %rd11232, 32;
	and.b64  	%rd11234, %rd35867, 4294967295;
	and.b64  	%rd11235, %rd11232, 4294967295;
	add.s64 	%rd11236, %rd11235, %rd11234;
	shr.u64 	%rd11237, %rd11236, 32;
	and.b64  	%rd11238, %rd11236, 4294967295;
	and.b64  	%rd11239, %rd11231, 4294967295;
	add.s64 	%rd11240, %rd11238, %rd11239;
	shr.u64 	%rd11241, %rd11240, 32;
	add.s64 	%rd11242, %rd11237, %rd11233;
	add.s64 	%rd11243, %rd11242, %rd11241;
	mul.wide.u32 	%rd11244, %r16, %r11760;
	shr.u64 	%rd11245, %rd11244, 32;
	and.b64  	%rd11246, %rd35866, 4294967295;
	and.b64  	%rd11247, %rd11244, 4294967295;
	add.s64 	%rd11248, %rd11247, %rd11246;
	shr.u64 	%rd11249, %rd11248, 32;
	and.b64  	%rd11250, %rd11248, 4294967295;
	and.b64  	%rd11251, %rd11243, 4294967295;
	add.s64 	%rd11252, %rd11250, %rd11251;
	shr.u64 	%rd11253, %rd11252, 32;
	add.s64 	%rd11254, %rd11249, %rd11245;
	add.s64 	%rd11255, %rd11254, %rd11253;
	mul.wide.u32 	%rd11256, %r17, %r11760;
	shr.u64 	%rd11257, %rd11256, 32;
	and.b64  	%rd11258, %rd35865, 4294967295;
	and.b64  	%rd11259, %rd11256, 4294967295;
	add.s64 	%rd11260, %rd11259, %rd11258;
	shr.u64 	%rd11261, %rd11260, 32;
	and.b64  	%rd11262, %rd11260, 4294967295;
	and.b64  	%rd11263, %rd11255, 4294967295;
	add.s64 	%rd11264, %rd11262, %rd11263;
	shr.u64 	%rd11265, %rd11264, 32;
	add.s64 	%rd11266, %rd11261, %rd11257;
	add.s64 	%rd11267, %rd11266, %rd11265;
	mul.wide.u32 	%rd11268, %r18, %r11760;
	shr.u64 	%rd11269, %rd11268, 32;
	and.b64  	%rd11270, %rd35864, 4294967295;
	and.b64  	%rd11271, %rd11268, 4294967295;
	add.s64 	%rd11272, %rd11271, %rd11270;
	shr.u64 	%rd11273, %rd11272, 32;
	and.b64  	%rd11274, %rd11272, 4294967295;
	and.b64  	%rd11275, %rd11267, 4294967295;
	add.s64 	%rd11276, %rd11274, %rd11275;
	shr.u64 	%rd11277, %rd11276, 32;
	add.s64 	%rd11278, %rd11273, %rd11269;
	add.s64 	%rd11279, %rd11278, %rd11277;
	mul.wide.u32 	%rd11280, %r19, %r11760;
	{ .reg .b32 tmp; mov.b64 {tmp, %r11762}, %rd11280; }
	cvt.u64.u32 	%rd11281, %r16493;
	and.b64  	%rd11282, %rd11280, 4294967295;
	add.s64 	%rd11283, %rd11282, %rd11281;
	{ .reg .b32 tmp; mov.b64 {tmp, %r11763}, %rd11283; }
	and.b64  	%rd11284, %rd11283, 4294967295;
	and.b64  	%rd11285, %rd11279, 4294967295;
	add.s64 	%rd11286, %rd11284, %rd11285;
	{ .reg .b32 tmp; mov.b64 {tmp, %r11764}, %rd11286; }
	add.s32 	%r11765, %r11763, %r11762;
	add.s32 	%r11766, %r11765, %r11764;
	mul.lo.s32 	%r11767, %r28, %r11761;
	mul.wide.u32 	%rd11287, %r4, %r11767;
	shr.u64 	%rd11288, %rd11287, 32;
	and.b64  	%rd11289, %rd11205, 4294967295;
	and.b64  	%rd11290, %rd11287, 4294967295;
	add.s64 	%rd11291, %rd11290, %rd11289;
	shr.u64 	%rd11292, %rd11291, 32;
	add.s64 	%rd11293, %rd11292, %rd11288;
	mul.wide.u32 	%rd11294, %r5, %r11767;
	shr.u64 	%rd11295, %rd11294, 32;
	and.b64  	%rd11296, %rd11216, 4294967295;
	and.b64  	%rd11297, %rd11294, 4294967295;
	add.s64 	%rd11298, %rd11297, %rd11296;
	shr.u64 	%rd11299, %rd11298, 32;
	and.b64  	%rd11300, %rd11298, 4294967295;
	and.b64  	%rd11301, %rd11293, 4294967295;
	add.s64 	%rd35870, %rd11300, %rd11301;
	shr.u64 	%rd11302, %rd35870, 32;
	add.s64 	%rd11303, %rd11299, %rd11295;
	add.s64 	%rd11304, %rd11303, %rd11302;
	mul.wide.u32 	%rd11305, %r6, %r11767;
	shr.u64 	%rd11306, %rd11305, 32;
	and.b64  	%rd11307, %rd11228, 4294967295;
	and.b64  	%rd11308, %rd11305, 4294967295;
	add.s64 	%rd11309, %rd11308, %rd11307;
	shr.u64 	%rd11310, %rd11309, 32;
	and.b64  	%rd11311, %rd11309, 4294967295;
	and.b64  	%rd11312, %rd11304, 4294967295;
	add.s64 	%rd35869, %rd11311, %rd11312;
	shr.u64 	%rd11313, %rd35869, 32;
	add.s64 	%rd11314, %rd11310, %rd11306;
	add.s64 	%rd11315, %rd11314, %rd11313;
	mul.wide.u32 	%rd11316, %r7, %r11767;
	shr.u64 	%rd11317, %rd11316, 32;
	and.b64  	%rd11318, %rd11240, 4294967295;
	and.b64  	%rd11319, %rd11316, 4294967295;
	add.s64 	%rd11320, %rd11319, %rd11318;
	shr.u64 	%rd11321, %rd11320, 32;
	and.b64  	%rd11322, %rd11320, 4294967295;
	and.b64  	%rd11323, %rd11315, 4294967295;
	add.s64 	%rd35868, %rd11322, %rd11323;
	shr.u64 	%rd11324, %rd35868, 32;
	add.s64 	%rd11325, %rd11321, %rd11317;
	add.s64 	%rd11326, %rd11325, %rd11324;
	mul.wide.u32 	%rd11327, %r8, %r11767;
	shr.u64 	%rd11328, %rd11327, 32;
	and.b64  	%rd11329, %rd11252, 4294967295;
	and.b64  	%rd11330, %rd11327, 4294967295;
	add.s64 	%rd11331, %rd11330, %rd11329;
	shr.u64 	%rd11332, %rd11331, 32;
	and.b64  	%rd11333, %rd11331, 4294967295;
	and.b64  	%rd11334, %rd11326, 4294967295;
	add.s64 	%rd35867, %rd11333, %rd11334;
	shr.u64 	%rd11335, %rd35867, 32;
	add.s64 	%rd11336, %rd11332, %rd11328;
	add.s64 	%rd11337, %rd11336, %rd11335;
	mul.wide.u32 	%rd11338, %r9, %r11767;
	shr.u64 	%rd11339, %rd11338, 32;
	and.b64  	%rd11340, %rd11264, 4294967295;
	and.b64  	%rd11341, %rd11338, 4294967295;
	add.s64 	%rd11342, %rd11341, %rd11340;
	shr.u64 	%rd11343, %rd11342, 32;
	and.b64  	%rd11344, %rd11342, 4294967295;
	and.b64  	%rd11345, %rd11337, 4294967295;
	add.s64 	%rd35866, %rd11344, %rd11345;
	shr.u64 	%rd11346, %rd35866, 32;
	add.s64 	%rd11347, %rd11343, %rd11339;
	add.s64 	%rd11348, %rd11347, %rd11346;
	mul.wide.u32 	%rd11349, %r10, %r11767;
	shr.u64 	%rd11350, %rd11349, 32;
	and.b64  	%rd11351, %rd11276, 4294967295;
	and.b64  	%rd11352, %rd11349, 4294967295;
	add.s64 	%rd11353, %rd11352, %rd11351;
	shr.u64 	%rd11354, %rd11353, 32;
	and.b64  	%rd11355, %rd11353, 4294967295;
	and.b64  	%rd11356, %rd11348, 4294967295;
	add.s64 	%rd35865, %rd11355, %rd11356;
	shr.u64 	%rd11357, %rd35865, 32;
	add.s64 	%rd11358, %rd11354, %rd11350;
	add.s64 	%rd11359, %rd11358, %rd11357;
	mul.wide.u32 	%rd11360, %r11, %r11767;
	{ .reg .b32 tmp; mov.b64 {tmp, %r11768}, %rd11360; }
	and.b64  	%rd11361, %rd11286, 4294967295;
	and.b64  	%rd11362, %rd11360, 4294967295;
	add.s64 	%rd11363, %rd11362, %rd11361;
	{ .reg .b32 tmp; mov.b64 {tmp, %r11769}, %rd11363; }
	and.b64  	%rd11364, %rd11363, 4294967295;
	and.b64  	%rd11365, %rd11359, 4294967295;
	add.s64 	%rd35864, %rd11364, %rd11365;
	{ .reg .b32 tmp; mov.b64 {tmp, %r11770}, %rd35864; }
	add.s32 	%r11771, %r11769, %r11768;
	add.s32 	%r11772, %r11771, %r11770;
	add.s32 	%r16493, %r11766, %r11772;
	add.s32 	%r16492, %r16492, 1;
	add.s64 	%rd35863, %rd35863, 4;
	setp.ne.s32 	%p907, %r16492, 8;
	@%p907 bra 	$L__BB0_840;
	cvt.u32.u64 	%r16500, %rd35870;
	cvt.u32.u64 	%r16499, %rd35869;
	cvt.u32.u64 	%r16498, %rd35868;
	cvt.u32.u64 	%r16497, %rd35867;
	cvt.u32.u64 	%r16496, %rd35866;
	cvt.u32.u64 	%r16495, %rd35865;
	cvt.u32.u64 	%r16494, %rd35864;
	setp.lt.u32 	%p908, %r16493, %r11;
	@%p908 bra 	$L__BB0_856;
	setp.gt.u32 	%p909, %r16493, %r11;
	@%p909 bra 	$L__BB0_855;
	cvt.u32.u64 	%r16494, %rd35864;
	setp.gt.u32 	%p910, %r10, %r16494;
	@%p910 bra 	$L__BB0_856;
	cvt.u32.u64 	%r11773, %rd35864;
	setp.lt.u32 	%p911, %r10, %r11773;
	@%p911 bra 	$L__BB0_855;
	cvt.u32.u64 	%r16494, %rd35864;
	cvt.u32.u64 	%r16495, %rd35865;
	setp.gt.u32 	%p912, %r9, %r16495;
	@%p912 bra 	$L__BB0_856;
	cvt.u32.u64 	%r11774, %rd35865;
	setp.lt.u32 	%p913, %r9, %r11774;
	@%p913 bra 	$L__BB0_855;
	cvt.u32.u64 	%r16495, %rd35865;
	cvt.u32.u64 	%r16496, %rd35866;
	setp.gt.u32 	%p914, %r8, %r16496;
	@%p914 bra 	$L__BB0_856;
	cvt.u32.u64 	%r11775, %rd35866;
	setp.lt.u32 	%p915, %r8, %r11775;
	@%p915 bra 	$L__BB0_855;
	cvt.u32.u64 	%r16496, %rd35866;
	cvt.u32.u64 	%r16497, %rd35867;
	setp.gt.u32 	%p916, %r7, %r16497;
	@%p916 bra 	$L__BB0_856;
	cvt.u32.u64 	%r11776, %rd35867;
	setp.lt.u32 	%p917, %r7, %r11776;
	@%p917 bra 	$L__BB0_855;
	cvt.u32.u64 	%r16497, %rd35867;
	cvt.u32.u64 	%r16498, %rd35868;
	setp.gt.u32 	%p918, %r6, %r16498;
	@%p918 bra 	$L__BB0_856;
	cvt.u32.u64 	%r11777, %rd35868;
	setp.lt.u32 	%p919, %r6, %r11777;
	@%p919 bra 	$L__BB0_855;
	cvt.u32.u64 	%r16498, %rd35868;
	cvt.u32.u64 	%r16499, %rd35869;
	setp.gt.u32 	%p920, %r5, %r16499;
	@%p920 bra 	$L__BB0_856;
	cvt.u32.u64 	%r16499, %rd35869;
	setp.ge.u32 	%p921, %r5, %r16499;
	cvt.u32.u64 	%r16500, %rd35870;
	setp.gt.u32 	%p922, %r4, %r16500;
	and.pred  	%p923, %p921, %p922;
	@%p923 bra 	$L__BB0_856;
$L__BB0_855:
	and.b64  	%rd11367, %rd35870, 4294967295;
	cvt.u64.u32 	%rd11368, %r4;
	sub.s64 	%rd11369, %rd11367, %rd11368;
	cvt.u32.u64 	%r16500, %rd11369;
	shr.u64 	%rd11370, %rd11369, 32;
	and.b64  	%rd11371, %rd11370, 1;
	and.b64  	%rd11372, %rd35869, 4294967295;
	cvt.u64.u32 	%rd11373, %r5;
	add.s64 	%rd11374, %rd11371, %rd11373;
	sub.s64 	%rd11375, %rd11372, %rd11374;
	cvt.u32.u64 	%r16499, %rd11375;
	shr.u64 	%rd11376, %rd11375, 32;
	and.b64  	%rd11377, %rd11376, 1;
	and.b64  	%rd11378, %rd35868, 4294967295;
	cvt.u64.u32 	%rd11379, %r6;
	add.s64 	%rd11380, %rd11377, %rd11379;
	sub.s64 	%rd11381, %rd11378, %rd11380;
	cvt.u32.u64 	%r16498, %rd11381;
	shr.u64 	%rd11382, %rd11381, 32;
	and.b64  	%rd11383, %rd11382, 1;
	and.b64  	%rd11384, %rd35867, 4294967295;
	cvt.u64.u32 	%rd11385, %r7;
	add.s64 	%rd11386, %rd11383, %rd11385;
	sub.s64 	%rd11387, %rd11384, %rd11386;
	cvt.u32.u64 	%r16497, %rd11387;
	shr.u64 	%rd11388, %rd11387, 32;
	and.b64  	%rd11389, %rd11388, 1;
	and.b64  	%rd11390, %rd35866, 4294967295;
	cvt.u64.u32 	%rd11391, %r8;
	add.s64 	%rd11392, %rd11389, %rd11391;
	sub.s64 	%rd11393, %rd11390, %rd11392;
	cvt.u32.u64 	%r16496, %rd11393;
	shr.u64 	%rd11394, %rd11393, 32;
	and.b64  	%rd11395, %rd11394, 1;
	and.b64  	%rd11396, %rd35865, 4294967295;
	cvt.u64.u32 	%rd11397, %r9;
	add.s64 	%rd11398, %rd11395, %rd11397;
	sub.s64 	%rd11399, %rd11396, %rd11398;
	cvt.u32.u64 	%r16495, %rd11399;
	shr.u64 	%rd11400, %rd11399, 32;
	and.b64  	%rd11401, %rd11400, 1;
	and.b64  	%rd11402, %rd35864, 4294967295;
	cvt.u64.u32 	%rd11403, %r10;
	add.s64 	%rd11404, %rd11401, %rd11403;
	sub.s64 	%rd11405, %rd11402, %rd11404;
	cvt.u32.u64 	%r16494, %rd11405;
	{ .reg .b32 tmp; mov.b64 {tmp, %r11778}, %rd11405; }
	and.b32  	%r11779, %r11778, 1;
	add.s32 	%r11780, %r11779, %r11;
	sub.s32 	%r16493, %r16493, %r11780;
$L__BB0_856:
	st.local.u32 	[%rd36621], %r16500;
	st.local.u32 	[%rd36621+4], %r16499;
	st.local.u32 	[%rd36621+8], %r16498;
	st.local.u32 	[%rd36621+12], %r16497;
	st.local.u32 	[%rd36621+16], %r16496;
	st.local.u32 	[%rd36621+20], %r16495;
	st.local.u32 	[%rd36621+24], %r16494;
	st.local.u32 	[%rd36621+28], %r16493;
	mov.b64 	%rd35872, 0;
	mov.b32 	%r16503, 0;
	mov.u64 	%rd35871, %rd36433;
	mov.u64 	%rd35873, %rd35872;
	mov.u64 	%rd35874, %rd35872;
	mov.u64 	%rd35875, %rd35872;
	mov.u64 	%rd35876, %rd35872;
	mov.u64 	%rd35877, %rd35872;
	mov.u64 	%rd35878, %rd35872;
	mov.u32 	%r16502, %r16503;
$L__BB0_857:
	ld.local.u32 	%r11782, [%rd35871];
	mul.wide.u32 	%rd11407, %r16460, %r11782;
	shr.u64 	%rd11408, %rd11407, 32;
	and.b64  	%rd11409, %rd35878, 4294967295;
	and.b64  	%rd11410, %rd11407, 4294967295;
	add.s64 	%rd11411, %rd11410, %rd11409;
	shr.u64 	%rd11412, %rd11411, 32;
	cvt.u32.u64 	%r11783, %rd11411;
	add.s64 	%rd11413, %rd11412, %rd11408;
	mul.wide.u32 	%rd11414, %r16459, %r11782;
	shr.u64 	%rd11415, %rd11414, 32;
	and.b64  	%rd11416, %rd35877, 4294967295;
	and.b64  	%rd11417, %rd11414, 4294967295;
	add.s64 	%rd11418, %rd11417, %rd11416;
	shr.u64 	%rd11419, %rd11418, 32;
	and.b64  	%rd11420, %rd11418, 4294967295;
	and.b64  	%rd11421, %rd11413, 4294967295;
	add.s64 	%rd11422, %rd11420, %rd11421;
	shr.u64 	%rd11423, %rd11422, 32;
	add.s64 	%rd11424, %rd11419, %rd11415;
	add.s64 	%rd11425, %rd11424, %rd11423;
	mul.wide.u32 	%rd11426, %r16458, %r11782;
	shr.u64 	%rd11427, %rd11426, 32;
	and.b64  	%rd11428, %rd35876, 4294967295;
	and.b64  	%rd11429, %rd11426, 4294967295;
	add.s64 	%rd11430, %rd11429, %rd11428;
	shr.u64 	%rd11431, %rd11430, 32;
	and.b64  	%rd11432, %rd11430, 4294967295;
	and.b64  	%rd11433, %rd11425, 4294967295;
	add.s64 	%rd11434, %rd11432, %rd11433;
	shr.u64 	%rd11435, %rd11434, 32;
	add.s64 	%rd11436, %rd11431, %rd11427;
	add.s64 	%rd11437, %rd11436, %rd11435;
	mul.wide.u32 	%rd11438, %r16457, %r11782;
	shr.u64 	%rd11439, %rd11438, 32;
	and.b64  	%rd11440, %rd35875, 4294967295;
	and.b64  	%rd11441, %rd11438, 4294967295;
	add.s64 	%rd11442, %rd11441, %rd11440;
	shr.u64 	%rd11443, %rd11442, 32;
	and.b64  	%rd11444, %rd11442, 4294967295;
	and.b64  	%rd11445, %rd11437, 4294967295;
	add.s64 	%rd11446, %rd11444, %rd11445;
	shr.u64 	%rd11447, %rd11446, 32;
	add.s64 	%rd11448, %rd11443, %rd11439;
	add.s64 	%rd11449, %rd11448, %rd11447;
	mul.wide.u32 	%rd11450, %r16456, %r11782;
	shr.u64 	%rd11451, %rd11450, 32;
	and.b64  	%rd11452, %rd35874, 4294967295;
	and.b64  	%rd11453, %rd11450, 4294967295;
	add.s64 	%rd11454, %rd11453, %rd11452;
	shr.u64 	%rd11455, %rd11454, 32;
	and.b64  	%rd11456, %rd11454, 4294967295;
	and.b64  	%rd11457, %rd11449, 4294967295;
	add.s64 	%rd11458, %rd11456, %rd11457;
	shr.u64 	%rd11459, %rd11458, 32;
	add.s64 	%rd11460, %rd11455, %rd11451;
	add.s64 	%rd11461, %rd11460, %rd11459;
	mul.wide.u32 	%rd11462, %r16455, %r11782;
	shr.u64 	%rd11463, %rd11462, 32;
	and.b64  	%rd11464, %rd35873, 4294967295;
	and.b64  	%rd11465, %rd11462, 4294967295;
	add.s64 	%rd11466, %rd11465, %rd11464;
	shr.u64 	%rd11467, %rd11466, 32;
	and.b64  	%rd11468, %rd11466, 4294967295;
	and.b64  	%rd11469, %rd11461, 4294967295;
	add.s64 	%rd11470, %rd11468, %rd11469;
	shr.u64 	%rd11471, %rd11470, 32;
	add.s64 	%rd11472, %rd11467, %rd11463;
	add.s64 	%rd11473, %rd11472, %rd11471;
	mul.wide.u32 	%rd11474, %r16454, %r11782;
	shr.u64 	%rd11475, %rd11474, 32;
	and.b64  	%rd11476, %rd35872, 4294967295;
	and.b64  	%rd11477, %rd11474, 4294967295;
	add.s64 	%rd11478, %rd11477, %rd11476;
	shr.u64 	%rd11479, %rd11478, 32;
	and.b64  	%rd11480, %rd11478, 4294967295;
	and.b64  	%rd11481, %rd11473, 4294967295;
	add.s64 	%rd11482, %rd11480, %rd11481;
	shr.u64 	%rd11483, %rd11482, 32;
	add.s64 	%rd11484, %rd11479, %rd11475;
	add.s64 	%rd11485, %rd11484, %rd11483;
	mul.wide.u32 	%rd11486, %r16453, %r11782;
	{ .reg .b32 tmp; mov.b64 {tmp, %r11784}, %rd11486; }
	cvt.u64.u32 	%rd11487, %r16503;
	and.b64  	%rd11488, %rd11486, 4294967295;
	add.s64 	%rd11489, %rd11488, %rd11487;
	{ .reg .b32 tmp; mov.b64 {tmp, %r11785}, %rd11489; }
	and.b64  	%rd11490, %rd11489, 4294967295;
	and.b64  	%rd11491, %rd11485, 4294967295;
	add.s64 	%rd11492, %rd11490, %rd11491;
	{ .reg .b32 tmp; mov.b64 {tmp, %r11786}, %rd11492; }
	add.s32 	%r11787, %r11785, %r11784;
	add.s32 	%r11788, %r11787, %r11786;
	mul.lo.s32 	%r11789, %r28, %r11783;
	mul.wide.u32 	%rd11493, %r4, %r11789;
	shr.u64 	%rd11494, %rd11493, 32;
	and.b64  	%rd11495, %rd11411, 4294967295;
	and.b64  	%rd11496, %rd11493, 4294967295;
	add.s64 	%rd11497, %rd11496, %rd11495;
	shr.u64 	%rd11498, %rd11497, 32;
	add.s64 	%rd11499, %rd11498, %rd11494;
	mul.wide.u32 	%rd11500, %r5, %r11789;
	shr.u64 	%rd11501, %rd11500, 32;
	and.b64  	%rd11502, %rd11422, 4294967295;
	and.b64  	%rd11503, %rd11500, 4294967295;
	add.s64 	%rd11504, %rd11503, %rd11502;
	shr.u64 	%rd11505, %rd11504, 32;
	and.b64  	%rd11506, %rd11504, 4294967295;
	and.b64  	%rd11507, %rd11499, 4294967295;
	add.s64 	%rd35878, %rd11506, %rd11507;
	shr.u64 	%rd11508, %rd35878, 32;
	add.s64 	%rd11509, %rd11505, %rd11501;
	add.s64 	%rd11510, %rd11509, %rd11508;
	mul.wide.u32 	%rd11511, %r6, %r11789;
	shr.u64 	%rd11512, %rd11511, 32;
	and.b64  	%rd11513, %rd11434, 4294967295;
	and.b64  	%rd11514, %rd11511, 4294967295;
	add.s64 	%rd11515, %rd11514, %rd11513;
	shr.u64 	%rd11516, %rd11515, 32;
	and.b64  	%rd11517, %rd11515, 4294967295;
	and.b64  	%rd11518, %rd11510, 4294967295;
	add.s64 	%rd35877, %rd11517, %rd11518;
	shr.u64 	%rd11519, %rd35877, 32;
	add.s64 	%rd11520, %rd11516, %rd11512;
	add.s64 	%rd11521, %rd11520, %rd11519;
	mul.wide.u32 	%rd11522, %r7, %r11789;
	shr.u64 	%rd11523, %rd11522, 32;
	and.b64  	%rd11524, %rd11446, 4294967295;
	and.b64  	%rd11525, %rd11522, 4294967295;
	add.s64 	%rd11526, %rd11525, %rd11524;
	shr.u64 	%rd11527, %rd11526, 32;
	and.b64  	%rd11528, %rd11526, 4294967295;
	and.b64  	%rd11529, %rd11521, 4294967295;
	add.s64 	%rd35876, %rd11528, %rd11529;
	shr.u64 	%rd11530, %rd35876, 32;
	add.s64 	%rd11531, %rd11527, %rd11523;
	add.s64 	%rd11532, %rd11531, %rd11530;
	mul.wide.u32 	%rd11533, %r8, %r11789;
	shr.u64 	%rd11534, %rd11533, 32;
	and.b64  	%rd11535, %rd11458, 4294967295;
	and.b64  	%rd11536, %rd11533, 4294967295;
	add.s64 	%rd11537, %rd11536, %rd11535;
	shr.u64 	%rd11538, %rd11537, 32;
	and.b64  	%rd11539, %rd11537, 4294967295;
	and.b64  	%rd11540, %rd11532, 4294967295;
	add.s64 	%rd35875, %rd11539, %rd11540;
	shr.u64 	%rd11541, %rd35875, 32;
	add.s64 	%rd11542, %rd11538, %rd11534;
	add.s64 	%rd11543, %rd11542, %rd11541;
	mul.wide.u32 	%rd11544, %r9, %r11789;
	shr.u64 	%rd11545, %rd11544, 32;
	and.b64  	%rd11546, %rd11470, 4294967295;
	and.b64  	%rd11547, %rd11544, 4294967295;
	add.s64 	%rd11548, %rd11547, %rd11546;
	shr.u64 	%rd11549, %rd11548, 32;
	and.b64  	%rd11550, %rd11548, 4294967295;
	and.b64  	%rd11551, %rd11543, 4294967295;
	add.s64 	%rd35874, %rd11550, %rd11551;
	shr.u64 	%rd11552, %rd35874, 32;
	add.s64 	%rd11553, %rd11549, %rd11545;
	add.s64 	%rd11554, %rd11553, %rd11552;
	mul.wide.u32 	%rd11555, %r10, %r11789;
	shr.u64 	%rd11556, %rd11555, 32;
	and.b64  	%rd11557, %rd11482, 4294967295;
	and.b64  	%rd11558, %rd11555, 4294967295;
	add.s64 	%rd11559, %rd11558, %rd11557;
	shr.u64 	%rd11560, %rd11559, 32;
	and.b64  	%rd11561, %rd11559, 4294967295;
	and.b64  	%rd11562, %rd11554, 4294967295;
	add.s64 	%rd35873, %rd11561, %rd11562;
	shr.u64 	%rd11563, %rd35873, 32;
	add.s64 	%rd11564, %rd11560, %rd11556;
	add.s64 	%rd11565, %rd11564, %rd11563;
	mul.wide.u32 	%rd11566, %r11, %r11789;
	{ .reg .b32 tmp; mov.b64 {tmp, %r11790}, %rd11566; }
	and.b64  	%rd11567, %rd11492, 4294967295;
	and.b64  	%rd11568, %rd11566, 4294967295;
	add.s64 	%rd11569, %rd11568, %rd11567;
	{ .reg .b32 tmp; mov.b64 {tmp, %r11791}, %rd11569; }
	and.b64  	%rd11570, %rd11569, 4294967295;
	and.b64  	%rd11571, %rd11565, 4294967295;
	add.s64 	%rd35872, %rd11570, %rd11571;
	{ .reg .b32 tmp; mov.b64 {tmp, %r11792}, %rd35872; }
	add.s32 	%r11793, %r11791, %r11790;
	add.s32 	%r11794, %r11793, %r11792;
	add.s32 	%r16503, %r11788, %r11794;
	add.s32 	%r16502, %r16502, 1;
	add.s64 	%rd35871, %rd35871, 4;
	setp.ne.s32 	%p924, %r16502, 8;
	@%p924 bra 	$L__BB0_857;
	cvt.u32.u64 	%r16510, %rd35878;
	cvt.u32.u64 	%r16509, %rd35877;
	cvt.u32.u64 	%r16508, %rd35876;
	cvt.u32.u64 	%r16507, %rd35875;
	cvt.u32.u64 	%r16506, %rd35874;
	cvt.u32.u64 	%r16505, %rd35873;
	cvt.u32.u64 	%r16504, %rd35872;
	setp.lt.u32 	%p925, %r16503, %r11;
	@%p925 bra 	$L__BB0_873;
	setp.gt.u32 	%p926, %r16503, %r11;
	@%p926 bra 	$L__BB0_872;
	cvt.u32.u64 	%r16504, %rd35872;
	setp.gt.u32 	%p927, %r10, %r16504;
	@%p927 bra 	$L__BB0_873;
	cvt.u32.u64 	%r11795, %rd35872;
	setp.lt.u32 	%p928, %r10, %r11795;
	@%p928 bra 	$L__BB0_872;
	cvt.u32.u64 	%r16504, %rd35872;
	cvt.u32.u64 	%r16505, %rd35873;
	setp.gt.u32 	%p929, %r9, %r16505;
	@%p929 bra 	$L__BB0_873;
	cvt.u32.u64 	%r11796, %rd35873;
	setp.lt.u32 	%p930, %r9, %r11796;
	@%p930 bra 	$L__BB0_872;
	cvt.u32.u64 	%r16505, %rd35873;
	cvt.u32.u64 	%r16506, %rd35874;
	setp.gt.u32 	%p931, %r8, %r16506;
	@%p931 bra 	$L__BB0_873;
	cvt.u32.u64 	%r11797, %rd35874;
	setp.lt.u32 	%p932, %r8, %r11797;
	@%p932 bra 	$L__BB0_872;
	cvt.u32.u64 	%r16506, %rd35874;
	cvt.u32.u64 	%r16507, %rd35875;
	setp.gt.u32 	%p933, %r7, %r16507;
	@%p933 bra 	$L__BB0_873;
	cvt.u32.u64 	%r11798, %rd35875;
	setp.lt.u32 	%p934, %r7, %r11798;
	@%p934 bra 	$L__BB0_872;
	cvt.u32.u64 	%r16507, %rd35875;
	cvt.u32.u64 	%r16508, %rd35876;
	setp.gt.u32 	%p935, %r6, %r16508;
	@%p935 bra 	$L__BB0_873;
	cvt.u32.u64 	%r11799, %rd35876;
	setp.lt.u32 	%p936, %r6, %r11799;
	@%p936 bra 	$L__BB0_872;
	cvt.u32.u64 	%r16508, %rd35876;
	cvt.u32.u64 	%r16509, %rd35877;
	setp.gt.u32 	%p937, %r5, %r16509;
	@%p937 bra 	$L__BB0_873;
	cvt.u32.u64 	%r16509, %rd35877;
	setp.ge.u32 	%p938, %r5, %r16509;
	cvt.u32.u64 	%r16510, %rd35878;
	setp.gt.u32 	%p939, %r4, %r16510;
	and.pred  	%p940, %p938, %p939;
	@%p940 bra 	$L__BB0_873;
$L__BB0_872:
	and.b64  	%rd11573, %rd35878, 4294967295;
	cvt.u64.u32 	%rd11574, %r4;
	sub.s64 	%rd11575, %rd11573, %rd11574;
	cvt.u32.u64 	%r16510, %rd11575;
	shr.u64 	%rd11576, %rd11575, 32;
	and.b64  	%rd11577, %rd11576, 1;
	and.b64  	%rd11578, %rd35877, 4294967295;
	cvt.u64.u32 	%rd11579, %r5;
	add.s64 	%rd11580, %rd11577, %rd11579;
	sub.s64 	%rd11581, %rd11578, %rd11580;
	cvt.u32.u64 	%r16509, %rd11581;
	shr.u64 	%rd11582, %rd11581, 32;
	and.b64  	%rd11583, %rd11582, 1;
	and.b64  	%rd11584, %rd35876, 4294967295;
	cvt.u64.u32 	%rd11585, %r6;
	add.s64 	%rd11586, %rd11583, %rd11585;
	sub.s64 	%rd11587, %rd11584, %rd11586;
	cvt.u32.u64 	%r16508, %rd11587;
	shr.u64 	%rd11588, %rd11587, 32;
	and.b64  	%rd11589, %rd11588, 1;
	and.b64  	%rd11590, %rd35875, 4294967295;
	cvt.u64.u32 	%rd11591, %r7;
	add.s64 	%rd11592, %rd11589, %rd11591;
	sub.s64 	%rd11593, %rd11590, %rd11592;
	cvt.u32.u64 	%r16507, %rd11593;
	shr.u64 	%rd11594, %rd11593, 32;
	and.b64  	%rd11595, %rd11594, 1;
	and.b64  	%rd11596, %rd35874, 4294967295;
	cvt.u64.u32 	%rd11597, %r8;
	add.s64 	%rd11598, %rd11595, %rd11597;
	sub.s64 	%rd11599, %rd11596, %rd11598;
	cvt.u32.u64 	%r16506, %rd11599;
	shr.u64 	%rd11600, %rd11599, 32;
	and.b64  	%rd11601, %rd11600, 1;
	and.b64  	%rd11602, %rd35873, 4294967295;
	cvt.u64.u32 	%rd11603, %r9;
	add.s64 	%rd11604, %rd11601, %rd11603;
	sub.s64 	%rd11605, %rd11602, %rd11604;
	cvt.u32.u64 	%r16505, %rd11605;
	shr.u64 	%rd11606, %rd11605, 32;
	and.b64  	%rd11607, %rd11606, 1;
	and.b64  	%rd11608, %rd35872, 4294967295;
	cvt.u64.u32 	%rd11609, %r10;
	add.s64 	%rd11610, %rd11607, %rd11609;
	sub.s64 	%rd11611, %rd11608, %rd11610;
	cvt.u32.u64 	%r16504, %rd11611;
	{ .reg .b32 tmp; mov.b64 {tmp, %r11800}, %rd11611; }
	and.b32  	%r11801, %r11800, 1;
	add.s32 	%r11802, %r11801, %r11;
	sub.s32 	%r16503, %r16503, %r11802;
$L__BB0_873:
	setp.lt.u32 	%p941, %r16503, %r16463;
	@%p941 bra 	$L__BB0_888;
	setp.gt.u32 	%p942, %r16503, %r16463;
	@%p942 bra 	$L__BB0_887;
	setp.lt.u32 	%p943, %r16504, %r16464;
	@%p943 bra 	$L__BB0_888;
	setp.gt.u32 	%p944, %r16504, %r16464;
	@%p944 bra 	$L__BB0_887;
	setp.lt.u32 	%p945, %r16505, %r16465;
	@%p945 bra 	$L__BB0_888;
	setp.gt.u32 	%p946, %r16505, %r16465;
	@%p946 bra 	$L__BB0_887;
	setp.lt.u32 	%p947, %r16506, %r16466;
	@%p947 bra 	$L__BB0_888;
	setp.gt.u32 	%p948, %r16506, %r16466;
	@%p948 bra 	$L__BB0_887;
	setp.lt.u32 	%p949, %r16507, %r16467;
	@%p949 bra 	$L__BB0_888;
	setp.gt.u32 	%p950, %r16507, %r16467;
	@%p950 bra 	$L__BB0_887;
	setp.lt.u32 	%p951, %r16508, %r16468;
	@%p951 bra 	$L__BB0_888;
	setp.gt.u32 	%p952, %r16508, %r16468;
	@%p952 bra 	$L__BB0_887;
	setp.lt.u32 	%p953, %r16509, %r16469;
	@%p953 bra 	$L__BB0_888;
	setp.le.u32 	%p954, %r16509, %r16469;
	setp.lt.u32 	%p955, %r16510, %r16470;
	and.pred  	%p956, %p954, %p955;
	@%p956 bra 	$L__BB0_888;
$L__BB0_887:
	cvt.u64.u32 	%rd11612, %r16510;
	cvt.u64.u32 	%rd11613, %r16470;
	sub.s64 	%rd35885, %rd11612, %rd11613;
	shr.u64 	%rd11614, %rd35885, 32;
	and.b64  	%rd11615, %rd11614, 1;
	cvt.u64.u32 	%rd11616, %r16509;
	cvt.u64.u32 	%rd11617, %r16469;
	add.s64 	%rd11618, %rd11615, %rd11617;
	sub.s64 	%rd35884, %rd11616, %rd11618;
	shr.u64 	%rd11619, %rd35884, 32;
	and.b64  	%rd11620, %rd11619, 1;
	cvt.u64.u32 	%rd11621, %r16508;
	cvt.u64.u32 	%rd11622, %r16468;
	add.s64 	%rd11623, %rd11620, %rd11622;
	sub.s64 	%rd35883, %rd11621, %rd11623;
	shr.u64 	%rd11624, %rd35883, 32;
	and.b64  	%rd11625, %rd11624, 1;
	cvt.u64.u32 	%rd11626, %r16507;
	cvt.u64.u32 	%rd11627, %r16467;
	add.s64 	%rd11628, %rd11625, %rd11627;
	sub.s64 	%rd35882, %rd11626, %rd11628;
	shr.u64 	%rd11629, %rd35882, 32;
	and.b64  	%rd11630, %rd11629, 1;
	cvt.u64.u32 	%rd11631, %r16506;
	cvt.u64.u32 	%rd11632, %r16466;
	add.s64 	%rd11633, %rd11630, %rd11632;
	sub.s64 	%rd35881, %rd11631, %rd11633;
	shr.u64 	%rd11634, %rd35881, 32;
	and.b64  	%rd11635, %rd11634, 1;
	cvt.u64.u32 	%rd11636, %r16505;
	cvt.u64.u32 	%rd11637, %r16465;
	add.s64 	%rd11638, %rd11635, %rd11637;
	sub.s64 	%rd35880, %rd11636, %rd11638;
	shr.u64 	%rd11639, %rd35880, 32;
	and.b64  	%rd11640, %rd11639, 1;
	cvt.u64.u32 	%rd11641, %r16504;
	cvt.u64.u32 	%rd11642, %r16464;
	add.s64 	%rd11643, %rd11640, %rd11642;
	sub.s64 	%rd35879, %rd11641, %rd11643;
	{ .reg .b32 tmp; mov.b64 {tmp, %r11803}, %rd35879; }
	and.b32  	%r11804, %r11803, 1;
	add.s32 	%r11805, %r11804, %r16463;
	sub.s32 	%r16511, %r16503, %r11805;
	bra.uni 	$L__BB0_889;
$L__BB0_888:
	cvt.u64.u32 	%rd11644, %r16470;
	cvt.u64.u32 	%rd11645, %r16510;
	sub.s64 	%rd11646, %rd11644, %rd11645;
	shr.u64 	%rd11647, %rd11646, 32;
	and.b64  	%rd11648, %rd11647, 1;
	cvt.u64.u32 	%rd11649, %r16469;
	cvt.u64.u32 	%rd11650, %r16509;
	add.s64 	%rd11651, %rd11648, %rd11650;
	sub.s64 	%rd11652, %rd11649, %rd11651;
	shr.u64 	%rd11653, %rd11652, 32;
	and.b64  	%rd11654, %rd11653, 1;
	cvt.u64.u32 	%rd11655, %r16468;
	cvt.u64.u32 	%rd11656, %r16508;
	add.s64 	%rd11657, %rd11654, %rd11656;
	sub.s64 	%rd11658, %rd11655, %rd11657;
	shr.u64 	%rd11659, %rd11658, 32;
	and.b64  	%rd11660, %rd11659, 1;
	cvt.u64.u32 	%rd11661, %r16467;
	cvt.u64.u32 	%rd11662, %r16507;
	add.s64 	%rd11663, %rd11660, %rd11662;
	sub.s64 	%rd11664, %rd11661, %rd11663;
	shr.u64 	%rd11665, %rd11664, 32;
	and.b64  	%rd11666, %rd11665, 1;
	cvt.u64.u32 	%rd11667, %r16466;
	cvt.u64.u32 	%rd11668, %r16506;
	add.s64 	%rd11669, %rd11666, %rd11668;
	sub.s64 	%rd11670, %rd11667, %rd11669;
	shr.u64 	%rd11671, %rd11670, 32;
	and.b64  	%rd11672, %rd11671, 1;
	cvt.u64.u32 	%rd11673, %r16465;
	cvt.u64.u32 	%rd11674, %r16505;
	add.s64 	%rd11675, %rd11672, %rd11674;
	sub.s64 	%rd11676, %rd11673, %rd11675;
	shr.u64 	%rd11677, %rd11676, 32;
	and.b64  	%rd11678, %rd11677, 1;
	cvt.u64.u32 	%rd11679, %r16464;
	cvt.u64.u32 	%rd11680, %r16504;
	add.s64 	%rd11681, %rd11678, %rd11680;
	sub.s64 	%rd11682, %rd11679, %rd11681;
	{ .reg .b32 tmp; mov.b64 {tmp, %r11806}, %rd11682; }
	and.b32  	%r11807, %r11806, 1;
	add.s32 	%r11808, %r11807, %r16503;
	sub.s32 	%r11809, %r11808, %r16463;
	and.b64  	%rd11683, %rd11646, 4294967295;
	cvt.u64.u32 	%rd11684, %r4;
	sub.s64 	%rd35885, %rd11684, %rd11683;
	shr.u64 	%rd11685, %rd35885, 32;
	and.b64  	%rd11686, %rd11685, 1;
	and.b64  	%rd11687, %rd11652, 4294967295;
	add.s64 	%rd11688, %rd11686, %rd11687;
	cvt.u64.u32 	%rd11689, %r5;
	sub.s64 	%rd35884, %rd11689, %rd11688;
	shr.u64 	%rd11690, %rd35884, 32;
	and.b64  	%rd11691, %rd11690, 1;
	and.b64  	%rd11692, %rd11658, 4294967295;
	add.s64 	%rd11693, %rd11691, %rd11692;
	cvt.u64.u32 	%rd11694, %r6;
	sub.s64 	%rd35883, %rd11694, %rd11693;
	shr.u64 	%rd11695, %rd35883, 32;
	and.b64  	%rd11696, %rd11695, 1;
	and.b64  	%rd11697, %rd11664, 4294967295;
	add.s64 	%rd11698, %rd11696, %rd11697;
	cvt.u64.u32 	%rd11699, %r7;
	sub.s64 	%rd35882, %rd11699, %rd11698;
	shr.u64 	%rd11700, %rd35882, 32;
	and.b64  	%rd11701, %rd11700, 1;
	and.b64  	%rd11702, %rd11670, 4294967295;
	add.s64 	%rd11703, %rd11701, %rd11702;
	cvt.u64.u32 	%rd11704, %r8;
	sub.s64 	%rd35881, %rd11704, %rd11703;
	shr.u64 	%rd11705, %rd35881, 32;
	and.b64  	%rd11706, %rd11705, 1;
	and.b64  	%rd11707, %rd11676, 4294967295;
	add.s64 	%rd11708, %rd11706, %rd11707;
	cvt.u64.u32 	%rd11709, %r9;
	sub.s64 	%rd35880, %rd11709, %rd11708;
	shr.u64 	%rd11710, %rd35880, 32;
	and.b64  	%rd11711, %rd11710, 1;
	and.b64  	%rd11712, %rd11682, 4294967295;
	add.s64 	%rd11713, %rd11711, %rd11712;
	cvt.u64.u32 	%rd11714, %r10;
	sub.s64 	%rd35879, %rd11714, %rd11713;
	{ .reg .b32 tmp; mov.b64 {tmp, %r11810}, %rd35879; }
	add.s32 	%r11811, %r11809, %r11810;
	add.s32 	%r16511, %r11811, %r11;
$L__BB0_889:
	cvt.u32.u64 	%r2815, %rd35885;
	cvt.u32.u64 	%r2816, %rd35884;
	cvt.u32.u64 	%r2817, %rd35883;
	cvt.u32.u64 	%r2818, %rd35882;
	cvt.u32.u64 	%r2819, %rd35881;
	cvt.u32.u64 	%r2820, %rd35880;
	cvt.u32.u64 	%r2821, %rd35879;
	st.local.u32 	[%rd36487], %r2815;
	st.local.u32 	[%rd36487+4], %r2816;
	st.local.u32 	[%rd36487+8], %r2817;
	st.local.u32 	[%rd36487+12], %r2818;
	st.local.u32 	[%rd36487+16], %r2819;
	st.local.u32 	[%rd36487+20], %r2820;
	st.local.u32 	[%rd36487+24], %r2821;
	st.local.u32 	[%rd36487+28], %r16511;
	mov.b64 	%rd35887, 0;
	mov.b32 	%r16514, 0;
	mov.u64 	%rd35886, %rd36448;
	mov.u64 	%rd35888, %rd35887;
	mov.u64 	%rd35889, %rd35887;
	mov.u64 	%rd35890, %rd35887;
	mov.u64 	%rd35891, %rd35887;
	mov.u64 	%rd35892, %rd35887;
	mov.u64 	%rd35893, %rd35887;
	mov.u32 	%r16513, %r16514;
$L__BB0_890:
	ld.local.u32 	%r11813, [%rd35886];
	mul.wide.u32 	%rd11716, %r16460, %r11813;
	shr.u64 	%rd11717, %rd11716, 32;
	and.b64  	%rd11718, %rd35893, 4294967295;
	and.b64  	%rd11719, %rd11716, 4294967295;
	add.s64 	%rd11720, %rd11719, %rd11718;
	shr.u64 	%rd11721, %rd11720, 32;
	cvt.u32.u64 	%r11814, %rd11720;
	add.s64 	%rd11722, %rd11721, %rd11717;
	mul.wide.u32 	%rd11723, %r16459, %r11813;
	shr.u64 	%rd11724, %rd11723, 32;
	and.b64  	%rd11725, %rd35892, 4294967295;
	and.b64  	%rd11726, %rd11723, 4294967295;
	add.s64 	%rd11727, %rd11726, %rd11725;
	shr.u64 	%rd11728, %rd11727, 32;
	and.b64  	%rd11729, %rd11727, 4294967295;
	add.s64 	%rd11730, %rd11729, %rd11722;
	shr.u64 	%rd11731, %rd11730, 32;
	add.s64 	%rd11732, %rd11728, %rd11724;
	add.s64 	%rd11733, %rd11732, %rd11731;
	mul.wide.u32 	%rd11734, %r16458, %r11813;
	shr.u64 	%rd11735, %rd11734, 32;
	and.b64  	%rd11736, %rd35891, 4294967295;
	and.b64  	%rd11737, %rd11734, 4294967295;
	add.s64 	%rd11738, %rd11737, %rd11736;
	shr.u64 	%rd11739, %rd11738, 32;
	and.b64  	%rd11740, %rd11738, 4294967295;
	and.b64  	%rd11741, %rd11733, 4294967295;
	add.s64 	%rd11742, %rd11740, %rd11741;
	shr.u64 	%rd11743, %rd11742, 32;
	add.s64 	%rd11744, %rd11739, %rd11735;
	add.s64 	%rd11745, %rd11744, %rd11743;
	mul.wide.u32 	%rd11746, %r16457, %r11813;
	shr.u64 	%rd11747, %rd11746, 32;
	and.b64  	%rd11748, %rd35890, 4294967295;
	and.b64  	%rd11749, %rd11746, 4294967295;
	add.s64 	%rd11750, %rd11749, %rd11748;
	shr.u64 	%rd11751, %rd11750, 32;
	and.b64  	%rd11752, %rd11750, 4294967295;
	and.b64  	%rd11753, %rd11745, 4294967295;
	add.s64 	%rd11754, %rd11752, %rd11753;
	shr.u64 	%rd11755, %rd11754, 32;
	add.s64 	%rd11756, %rd11751, %rd11747;
	add.s64 	%rd11757, %rd11756, %rd11755;
	mul.wide.u32 	%rd11758, %r16456, %r11813;
	shr.u64 	%rd11759, %rd11758, 32;
	and.b64  	%rd11760, %rd35889, 4294967295;
	and.b64  	%rd11761, %rd11758, 4294967295;
	add.s64 	%rd11762, %rd11761, %rd11760;
	shr.u64 	%rd11763, %rd11762, 32;
	and.b64  	%rd11764, %rd11762, 4294967295;
	and.b64  	%rd11765, %rd11757, 4294967295;
	add.s64 	%rd11766, %rd11764, %rd11765;
	shr.u64 	%rd11767, %rd11766, 32;
	add.s64 	%rd11768, %rd11763, %rd11759;
	add.s64 	%rd11769, %rd11768, %rd11767;
	mul.wide.u32 	%rd11770, %r16455, %r11813;
	shr.u64 	%rd11771, %rd11770, 32;
	and.b64  	%rd11772, %rd35888, 4294967295;
	and.b64  	%rd11773, %rd11770, 4294967295;
	add.s64 	%rd11774, %rd11773, %rd11772;
	shr.u64 	%rd11775, %rd11774, 32;
	and.b64  	%rd11776, %rd11774, 4294967295;
	and.b64  	%rd11777, %rd11769, 4294967295;
	add.s64 	%rd11778, %rd11776, %rd11777;
	shr.u64 	%rd11779, %rd11778, 32;
	add.s64 	%rd11780, %rd11775, %rd11771;
	add.s64 	%rd11781, %rd11780, %rd11779;
	mul.wide.u32 	%rd11782, %r16454, %r11813;
	shr.u64 	%rd11783, %rd11782, 32;
	and.b64  	%rd11784, %rd35887, 4294967295;
	and.b64  	%rd11785, %rd11782, 4294967295;
	add.s64 	%rd11786, %rd11785, %rd11784;
	shr.u64 	%rd11787, %rd11786, 32;
	and.b64  	%rd11788, %rd11786, 4294967295;
	and.b64  	%rd11789, %rd11781, 4294967295;
	add.s64 	%rd11790, %rd11788, %rd11789;
	shr.u64 	%rd11791, %rd11790, 32;
	add.s64 	%rd11792, %rd11787, %rd11783;
	add.s64 	%rd11793, %rd11792, %rd11791;
	mul.wide.u32 	%rd11794, %r16453, %r11813;
	{ .reg .b32 tmp; mov.b64 {tmp, %r11815}, %rd11794; }
	cvt.u64.u32 	%rd11795, %r16514;
	and.b64  	%rd11796, %rd11794, 4294967295;
	add.s64 	%rd11797, %rd11796, %rd11795;
	{ .reg .b32 tmp; mov.b64 {tmp, %r11816}, %rd11797; }
	and.b64  	%rd11798, %rd11797, 4294967295;
	and.b64  	%rd11799, %rd11793, 4294967295;
	add.s64 	%rd11800, %rd11798, %rd11799;
	{ .reg .b32 tmp; mov.b64 {tmp, %r11817}, %rd11800; }
	add.s32 	%r11818, %r11816, %r11815;
	add.s32 	%r11819, %r11818, %r11817;
	mul.lo.s32 	%r11820, %r28, %r11814;
	mul.wide.u32 	%rd11801, %r4, %r11820;
	shr.u64 	%rd11802, %rd11801, 32;
	and.b64  	%rd11803, %rd11720, 4294967295;
	and.b64  	%rd11804, %rd11801, 4294967295;
	add.s64 	%rd11805, %rd11804, %rd11803;
	shr.u64 	%rd11806, %rd11805, 32;
	add.s64 	%rd11807, %rd11806, %rd11802;
	mul.wide.u32 	%rd11808, %r5, %r11820;
	shr.u64 	%rd11809, %rd11808, 32;
	and.b64  	%rd11810, %rd11730, 4294967295;
	and.b64  	%rd11811, %rd11808, 4294967295;
	add.s64 	%rd11812, %rd11811, %rd11810;
	shr.u64 	%rd11813, %rd11812, 32;
	and.b64  	%rd11814, %rd11812, 4294967295;
	and.b64  	%rd11815, %rd11807, 4294967295;
	add.s64 	%rd35893, %rd11814, %rd11815;
	shr.u64 	%rd11816, %rd35893, 32;
	add.s64 	%rd11817, %rd11813, %rd11809;
	add.s64 	%rd11818, %rd11817, %rd11816;
	mul.wide.u32 	%rd11819, %r6, %r11820;
	shr.u64 	%rd11820, %rd11819, 32;
	and.b64  	%rd11821, %rd11742, 4294967295;
	and.b64  	%rd11822, %rd11819, 4294967295;
	add.s64 	%rd11823, %rd11822, %rd11821;
	shr.u64 	%rd11824, %rd11823, 32;
	and.b64  	%rd11825, %rd11823, 4294967295;
	and.b64  	%rd11826, %rd11818, 4294967295;
	add.s64 	%rd35892, %rd11825, %rd11826;
	shr.u64 	%rd11827, %rd35892, 32;
	add.s64 	%rd11828, %rd11824, %rd11820;
	add.s64 	%rd11829, %rd11828, %rd11827;
	mul.wide.u32 	%rd11830, %r7, %r11820;
	shr.u64 	%rd11831, %rd11830, 32;
	and.b64  	%rd11832, %rd11754, 4294967295;
	and.b64  	%rd11833, %rd11830, 4294967295;
	add.s64 	%rd11834, %rd11833, %rd11832;
	shr.u64 	%rd11835, %rd11834, 32;
	and.b64  	%rd11836, %rd11834, 4294967295;
	and.b64  	%rd11837, %rd11829, 4294967295;
	add.s64 	%rd35891, %rd11836, %rd11837;
	shr.u64 	%rd11838, %rd35891, 32;
	add.s64 	%rd11839, %rd11835, %rd11831;
	add.s64 	%rd11840, %rd11839, %rd11838;
	mul.wide.u32 	%rd11841, %r8, %r11820;
	shr.u64 	%rd11842, %rd11841, 32;
	and.b64  	%rd11843, %rd11766, 4294967295;
	and.b64  	%rd11844, %rd11841, 4294967295;
	add.s64 	%rd11845, %rd11844, %rd11843;
	shr.u64 	%rd11846, %rd11845, 32;
	and.b64  	%rd11847, %rd11845, 4294967295;
	and.b64  	%rd11848, %rd11840, 4294967295;
	add.s64 	%rd35890, %rd11847, %rd11848;
	shr.u64 	%rd11849, %rd35890, 32;
	add.s64 	%rd11850, %rd11846, %rd11842;
	add.s64 	%rd11851, %rd11850, %rd11849;
	mul.wide.u32 	%rd11852, %r9, %r11820;
	shr.u64 	%rd11853, %rd11852, 32;
	and.b64  	%rd11854, %rd11778, 4294967295;
	and.b64  	%rd11855, %rd11852, 4294967295;
	add.s64 	%rd11856, %rd11855, %rd11854;
	shr.u64 	%rd11857, %rd11856, 32;
	and.b64  	%rd11858, %rd11856, 4294967295;
	and.b64  	%rd11859, %rd11851, 4294967295;
	add.s64 	%rd35889, %rd11858, %rd11859;
	shr.u64 	%rd11860, %rd35889, 32;
	add.s64 	%rd11861, %rd11857, %rd11853;
	add.s64 	%rd11862, %rd11861, %rd11860;
	mul.wide.u32 	%rd11863, %r10, %r11820;
	shr.u64 	%rd11864, %rd11863, 32;
	and.b64  	%rd11865, %rd11790, 4294967295;
	and.b64  	%rd11866, %rd11863, 4294967295;
	add.s64 	%rd11867, %rd11866, %rd11865;
	shr.u64 	%rd11868, %rd11867, 32;
	and.b64  	%rd11869, %rd11867, 4294967295;
	and.b64  	%rd11870, %rd11862, 4294967295;
	add.s64 	%rd35888, %rd11869, %rd11870;
	shr.u64 	%rd11871, %rd35888, 32;
	add.s64 	%rd11872, %rd11868, %rd11864;
	add.s64 	%rd11873, %rd11872, %rd11871;
	mul.wide.u32 	%rd11874, %r11, %r11820;
	{ .reg .b32 tmp; mov.b64 {tmp, %r11821}, %rd11874; }
	and.b64  	%rd11875, %rd11800, 4294967295;
	and.b64  	%rd11876, %rd11874, 4294967295;
	add.s64 	%rd11877, %rd11876, %rd11875;
	{ .reg .b32 tmp; mov.b64 {tmp, %r11822}, %rd11877; }
	and.b64  	%rd11878, %rd11877, 4294967295;
	and.b64  	%rd11879, %rd11873, 4294967295;
	add.s64 	%rd35887, %rd11878, %rd11879;
	{ .reg .b32 tmp; mov.b64 {tmp, %r11823}, %rd35887; }
	add.s32 	%r11824, %r11822, %r11821;
	add.s32 	%r11825, %r11824, %r11823;
	add.s32 	%r16514, %r11819, %r11825;
	add.s32 	%r16513, %r16513, 1;
	add.s64 	%rd35886, %rd35886, 4;
	setp.ne.s32 	%p957, %r16513, 8;
	@%p957 bra 	$L__BB0_890;
	cvt.u32.u64 	%r16521, %rd35893;
	cvt.u32.u64 	%r16520, %rd35892;
	cvt.u32.u64 	%r16519, %rd35891;
	cvt.u32.u64 	%r16518, %rd35890;
	cvt.u32.u64 	%r16517, %rd35889;
	cvt.u32.u64 	%r16516, %rd35888;
	cvt.u32.u64 	%r16515, %rd35887;
	setp.lt.u32 	%p958, %r16514, %r11;
	@%p958 bra 	$L__BB0_906;
	setp.gt.u32 	%p959, %r16514, %r11;
	@%p959 bra 	$L__BB0_905;
	cvt.u32.u64 	%r16515, %rd35887;
	setp.gt.u32 	%p960, %r10, %r16515;
	@%p960 bra 	$L__BB0_906;
	cvt.u32.u64 	%r11826, %rd35887;
	setp.lt.u32 	%p961, %r10, %r11826;
	@%p961 bra 	$L__BB0_905;
	cvt.u32.u64 	%r16515, %rd35887;
	cvt.u32.u64 	%r16516, %rd35888;
	setp.gt.u32 	%p962, %r9, %r16516;
	@%p962 bra 	$L__BB0_906;
	cvt.u32.u64 	%r11827, %rd35888;
	setp.lt.u32 	%p963, %r9, %r11827;
	@%p963 bra 	$L__BB0_905;
	cvt.u32.u64 	%r16516, %rd35888;
	cvt.u32.u64 	%r16517, %rd35889;
	setp.gt.u32 	%p964, %r8, %r16517;
	@%p964 bra 	$L__BB0_906;
	cvt.u32.u64 	%r11828, %rd35889;
	setp.lt.u32 	%p965, %r8, %r11828;
	@%p965 bra 	$L__BB0_905;
	cvt.u32.u64 	%r16517, %rd35889;
	cvt.u32.u64 	%r16518, %rd35890;
	setp.gt.u32 	%p966, %r7, %r16518;
	@%p966 bra 	$L__BB0_906;
	cvt.u32.u64 	%r11829, %rd35890;
	setp.lt.u32 	%p967, %r7, %r11829;
	@%p967 bra 	$L__BB0_905;
	cvt.u32.u64 	%r16518, %rd35890;
	cvt.u32.u64 	%r16519, %rd35891;
	setp.gt.u32 	%p968, %r6, %r16519;
	@%p968 bra 	$L__BB0_906;
	cvt.u32.u64 	%r11830, %rd35891;
	setp.lt.u32 	%p969, %r6, %r11830;
	@%p969 bra 	$L__BB0_905;
	cvt.u32.u64 	%r16519, %rd35891;
	cvt.u32.u64 	%r16520, %rd35892;
	setp.gt.u32 	%p970, %r5, %r16520;
	@%p970 bra 	$L__BB0_906;
	cvt.u32.u64 	%r16520, %rd35892;
	setp.ge.u32 	%p971, %r5, %r16520;
	cvt.u32.u64 	%r16521, %rd35893;
	setp.gt.u32 	%p972, %r4, %r16521;
	and.pred  	%p973, %p971, %p972;
	@%p973 bra 	$L__BB0_906;
$L__BB0_905:
	and.b64  	%rd11881, %rd35893, 4294967295;
	cvt.u64.u32 	%rd11882, %r4;
	sub.s64 	%rd11883, %rd11881, %rd11882;
	cvt.u32.u64 	%r16521, %rd11883;
	shr.u64 	%rd11884, %rd11883, 32;
	and.b64  	%rd11885, %rd11884, 1;
	and.b64  	%rd11886, %rd35892, 4294967295;
	cvt.u64.u32 	%rd11887, %r5;
	add.s64 	%rd11888, %rd11885, %rd11887;
	sub.s64 	%rd11889, %rd11886, %rd11888;
	cvt.u32.u64 	%r16520, %rd11889;
	shr.u64 	%rd11890, %rd11889, 32;
	and.b64  	%rd11891, %rd11890, 1;
	and.b64  	%rd11892, %rd35891, 4294967295;
	cvt.u64.u32 	%rd11893, %r6;
	add.s64 	%rd11894, %rd11891, %rd11893;
	sub.s64 	%rd11895, %rd11892, %rd11894;
	cvt.u32.u64 	%r16519, %rd11895;
	shr.u64 	%rd11896, %rd11895, 32;
	and.b64  	%rd11897, %rd11896, 1;
	and.b64  	%rd11898, %rd35890, 4294967295;
	cvt.u64.u32 	%rd11899, %r7;
	add.s64 	%rd11900, %rd11897, %rd11899;
	sub.s64 	%rd11901, %rd11898, %rd11900;
	cvt.u32.u64 	%r16518, %rd11901;
	shr.u64 	%rd11902, %rd11901, 32;
	and.b64  	%rd11903, %rd11902, 1;
	and.b64  	%rd11904, %rd35889, 4294967295;
	cvt.u64.u32 	%rd11905, %r8;
	add.s64 	%rd11906, %rd11903, %rd11905;
	sub.s64 	%rd11907, %rd11904, %rd11906;
	cvt.u32.u64 	%r16517, %rd11907;
	shr.u64 	%rd11908, %rd11907, 32;
	and.b64  	%rd11909, %rd11908, 1;
	and.b64  	%rd11910, %rd35888, 4294967295;
	cvt.u64.u32 	%rd11911, %r9;
	add.s64 	%rd11912, %rd11909, %rd11911;
	sub.s64 	%rd11913, %rd11910, %rd11912;
	cvt.u32.u64 	%r16516, %rd11913;
	shr.u64 	%rd11914, %rd11913, 32;
	and.b64  	%rd11915, %rd11914, 1;
	and.b64  	%rd11916, %rd35887, 4294967295;
	cvt.u64.u32 	%rd11917, %r10;
	add.s64 	%rd11918, %rd11915, %rd11917;
	sub.s64 	%rd11919, %rd11916, %rd11918;
	cvt.u32.u64 	%r16515, %rd11919;
	{ .reg .b32 tmp; mov.b64 {tmp, %r11831}, %rd11919; }
	and.b32  	%r11832, %r11831, 1;
	add.s32 	%r11833, %r11832, %r11;
	sub.s32 	%r16514, %r16514, %r11833;
$L__BB0_906:
	st.local.u32 	[%rd36510], %r16521;
	st.local.u32 	[%rd36510+4], %r16520;
	st.local.u32 	[%rd36510+8], %r16519;
	st.local.u32 	[%rd36510+12], %r16518;
	st.local.u32 	[%rd36510+16], %r16517;
	st.local.u32 	[%rd36510+20], %r16516;
	st.local.u32 	[%rd36510+24], %r16515;
	st.local.u32 	[%rd36510+28], %r16514;
	mov.b64 	%rd35895, 0;
	mov.b32 	%r16542, 0;
	mov.u64 	%rd35894, %rd36487;
	mov.u64 	%rd35896, %rd35895;
	mov.u64 	%rd35897, %rd35895;
	mov.u64 	%rd35898, %rd35895;
	mov.u64 	%rd35899, %rd35895;
	mov.u64 	%rd35900, %rd35895;
	mov.u64 	%rd35901, %rd35895;
	mov.u32 	%r16523, %r16542;
$L__BB0_907:
	ld.local.u32 	%rd11921, [%rd35894];
	and.b64  	%rd11922, %rd35901, 4294967295;
	add.s64 	%rd11923, %rd11922, %rd11921;
	shr.u64 	%rd11924, %rd11923, 32;
	cvt.u32.u64 	%r11835, %rd11923;
	and.b64  	%rd11925, %rd35900, 4294967295;
	add.s64 	%rd11926, %rd11925, %rd11924;
	shr.u64 	%rd11927, %rd11926, 32;
	and.b64  	%rd11928, %rd35899, 4294967295;
	add.s64 	%rd11929, %rd11928, %rd11927;
	shr.u64 	%rd11930, %rd11929, 32;
	and.b64  	%rd11931, %rd35898, 4294967295;
	add.s64 	%rd11932, %rd11931, %rd11930;
	shr.u64 	%rd11933, %rd11932, 32;
	and.b64  	%rd11934, %rd35897, 4294967295;
	add.s64 	%rd11935, %rd11934, %rd11933;
	shr.u64 	%rd11936, %rd11935, 32;
	and.b64  	%rd11937, %rd35896, 4294967295;
	add.s64 	%rd11938, %rd11937, %rd11936;
	shr.u64 	%rd11939, %rd11938, 32;
	and.b64  	%rd11940, %rd35895, 4294967295;
	add.s64 	%rd11941, %rd11940, %rd11939;
	shr.u64 	%rd11942, %rd11941, 32;
	cvt.u64.u32 	%rd11943, %r16542;
	add.s64 	%rd11944, %rd11942, %rd11943;
	{ .reg .b32 tmp; mov.b64 {tmp, %r11836}, %rd11944; }
	mul.lo.s32 	%r11837, %r28, %r11835;
	mul.wide.u32 	%rd11945, %r4, %r11837;
	shr.u64 	%rd11946, %rd11945, 32;
	and.b64  	%rd11947, %rd11923, 4294967295;
	and.b64  	%rd11948, %rd11945, 4294967295;
	add.s64 	%rd11949, %rd11948, %rd11947;
	shr.u64 	%rd11950, %rd11949, 32;
	add.s64 	%rd11951, %rd11950, %rd11946;
	mul.wide.u32 	%rd11952, %r5, %r11837;
	shr.u64 	%rd11953, %rd11952, 32;
	and.b64  	%rd11954, %rd11926, 4294967295;
	and.b64  	%rd11955, %rd11952, 4294967295;
	add.s64 	%rd11956, %rd11955, %rd11954;
	shr.u64 	%rd11957, %rd11956, 32;
	and.b64  	%rd11958, %rd11956, 4294967295;
	and.b64  	%rd11959, %rd11951, 4294967295;
	add.s64 	%rd35901, %rd11958, %rd11959;
	shr.u64 	%rd11960, %rd35901, 32;
	add.s64 	%rd11961, %rd11957, %rd11953;
	add.s64 	%rd11962, %rd11961, %rd11960;
	mul.wide.u32 	%rd11963, %r6, %r11837;
	shr.u64 	%rd11964, %rd11963, 32;
	and.b64  	%rd11965, %rd11929, 4294967295;
	and.b64  	%rd11966, %rd11963, 4294967295;
	add.s64 	%rd11967, %rd11966, %rd11965;
	shr.u64 	%rd11968, %rd11967, 32;
	and.b64  	%rd11969, %rd11967, 4294967295;
	and.b64  	%rd11970, %rd11962, 4294967295;
	add.s64 	%rd35900, %rd11969, %rd11970;
	shr.u64 	%rd11971, %rd35900, 32;
	add.s64 	%rd11972, %rd11968, %rd11964;
	add.s64 	%rd11973, %rd11972, %rd11971;
	mul.wide.u32 	%rd11974, %r7, %r11837;
	shr.u64 	%rd11975, %rd11974, 32;
	and.b64  	%rd11976, %rd11932, 4294967295;
	and.b64  	%rd11977, %rd11974, 4294967295;
	add.s64 	%rd11978, %rd11977, %rd11976;
	shr.u64 	%rd11979, %rd11978, 32;
	and.b64  	%rd11980, %rd11978, 4294967295;
	and.b64  	%rd11981, %rd11973, 4294967295;
	add.s64 	%rd35899, %rd11980, %rd11981;
	shr.u64 	%rd11982, %rd35899, 32;
	add.s64 	%rd11983, %rd11979, %rd11975;
	add.s64 	%rd11984, %rd11983, %rd11982;
	mul.wide.u32 	%rd11985, %r8, %r11837;
	shr.u64 	%rd11986, %rd11985, 32;
	and.b64  	%rd11987, %rd11935, 4294967295;
	and.b64  	%rd11988, %rd11985, 4294967295;
	add.s64 	%rd11989, %rd11988, %rd11987;
	shr.u64 	%rd11990, %rd11989, 32;
	and.b64  	%rd11991, %rd11989, 4294967295;
	and.b64  	%rd11992, %rd11984, 4294967295;
	add.s64 	%rd35898, %rd11991, %rd11992;
	shr.u64 	%rd11993, %rd35898, 32;
	add.s64 	%rd11994, %rd11990, %rd11986;
	add.s64 	%rd11995, %rd11994, %rd11993;
	mul.wide.u32 	%rd11996, %r9, %r11837;
	shr.u64 	%rd11997, %rd11996, 32;
	and.b64  	%rd11998, %rd11938, 4294967295;
	and.b64  	%rd11999, %rd11996, 4294967295;
	add.s64 	%rd12000, %rd11999, %rd11998;
	shr.u64 	%rd12001, %rd12000, 32;
	and.b64  	%rd12002, %rd12000, 4294967295;
	and.b64  	%rd12003, %rd11995, 4294967295;
	add.s64 	%rd35897, %rd12002, %rd12003;
	shr.u64 	%rd12004, %rd35897, 32;
	add.s64 	%rd12005, %rd12001, %rd11997;
	add.s64 	%rd12006, %rd12005, %rd12004;
	mul.wide.u32 	%rd12007, %r10, %r11837;
	shr.u64 	%rd12008, %rd12007, 32;
	and.b64  	%rd12009, %rd11941, 4294967295;
	and.b64  	%rd12010, %rd12007, 4294967295;
	add.s64 	%rd12011, %rd12010, %rd12009;
	shr.u64 	%rd12012, %rd12011, 32;
	and.b64  	%rd12013, %rd12011, 4294967295;
	and.b64  	%rd12014, %rd12006, 4294967295;
	add.s64 	%rd35896, %rd12013, %rd12014;
	shr.u64 	%rd12015, %rd35896, 32;
	add.s64 	%rd12016, %rd12012, %rd12008;
	add.s64 	%rd12017, %rd12016, %rd12015;
	mul.wide.u32 	%rd12018, %r11, %r11837;
	{ .reg .b32 tmp; mov.b64 {tmp, %r11838}, %rd12018; }
	and.b64  	%rd12019, %rd11944, 4294967295;
	and.b64  	%rd12020, %rd12018, 4294967295;
	add.s64 	%rd12021, %rd12020, %rd12019;
	{ .reg .b32 tmp; mov.b64 {tmp, %r11839}, %rd12021; }
	and.b64  	%rd12022, %rd12021, 4294967295;
	and.b64  	%rd12023, %rd12017, 4294967295;
	add.s64 	%rd35895, %rd12022, %rd12023;
	{ .reg .b32 tmp; mov.b64 {tmp, %r11840}, %rd35895; }
	add.s32 	%r11841, %r11839, %r11838;
	add.s32 	%r11842, %r11841, %r11840;
	add.s32 	%r16542, %r11842, %r11836;
	add.s32 	%r16523, %r16523, 1;
	add.s64 	%rd35894, %rd35894, 4;
	setp.ne.s32 	%p974, %r16523, 8;
	@%p974 bra 	$L__BB0_907;
	cvt.u32.u64 	%r16531, %rd35901;
	cvt.u32.u64 	%r16530, %rd35900;
	cvt.u32.u64 	%r16529, %rd35899;
	cvt.u32.u64 	%r16528, %rd35898;
	cvt.u32.u64 	%r16527, %rd35897;
	cvt.u32.u64 	%r16526, %rd35896;
	cvt.u32.u64 	%r16525, %rd35895;
	setp.lt.u32 	%p975, %r16542, %r11;
	@%p975 bra 	$L__BB0_923;
	setp.gt.u32 	%p976, %r16542, %r11;
	@%p976 bra 	$L__BB0_922;
	cvt.u32.u64 	%r16525, %rd35895;
	setp.gt.u32 	%p977, %r10, %r16525;
	@%p977 bra 	$L__BB0_923;
	cvt.u32.u64 	%r11843, %rd35895;
	setp.lt.u32 	%p978, %r10, %r11843;
	@%p978 bra 	$L__BB0_922;
	cvt.u32.u64 	%r16525, %rd35895;
	cvt.u32.u64 	%r16526, %rd35896;
	setp.gt.u32 	%p979, %r9, %r16526;
	@%p979 bra 	$L__BB0_923;
	cvt.u32.u64 	%r11844, %rd35896;
	setp.lt.u32 	%p980, %r9, %r11844;
	@%p980 bra 	$L__BB0_922;
	cvt.u32.u64 	%r16526, %rd35896;
	cvt.u32.u64 	%r16527, %rd35897;
	setp.gt.u32 	%p981, %r8, %r16527;
	@%p981 bra 	$L__BB0_923;
	cvt.u32.u64 	%r11845, %rd35897;
	setp.lt.u32 	%p982, %r8, %r11845;
	@%p982 bra 	$L__BB0_922;
	cvt.u32.u64 	%r16527, %rd35897;
	cvt.u32.u64 	%r16528, %rd35898;
	setp.gt.u32 	%p983, %r7, %r16528;
	@%p983 bra 	$L__BB0_923;
	cvt.u32.u64 	%r11846, %rd35898;
	setp.lt.u32 	%p984, %r7, %r11846;
	@%p984 bra 	$L__BB0_922;
	cvt.u32.u64 	%r16528, %rd35898;
	cvt.u32.u64 	%r16529, %rd35899;
	setp.gt.u32 	%p985, %r6, %r16529;
	@%p985 bra 	$L__BB0_923;
	cvt.u32.u64 	%r11847, %rd35899;
	setp.lt.u32 	%p986, %r6, %r11847;
	@%p986 bra 	$L__BB0_922;
	cvt.u32.u64 	%r16529, %rd35899;
	cvt.u32.u64 	%r16530, %rd35900;
	setp.gt.u32 	%p987, %r5, %r16530;
	@%p987 bra 	$L__BB0_923;
	cvt.u32.u64 	%r16530, %rd35900;
	setp.ge.u32 	%p988, %r5, %r16530;
	cvt.u32.u64 	%r16531, %rd35901;
	setp.gt.u32 	%p989, %r4, %r16531;
	and.pred  	%p990, %p988, %p989;
	@%p990 bra 	$L__BB0_923;
$L__BB0_922:
	and.b64  	%rd12025, %rd35901, 4294967295;
	cvt.u64.u32 	%rd12026, %r4;
	sub.s64 	%rd12027, %rd12025, %rd12026;
	cvt.u32.u64 	%r16531, %rd12027;
	shr.u64 	%rd12028, %rd12027, 32;
	and.b64  	%rd12029, %rd12028, 1;
	and.b64  	%rd12030, %rd35900, 4294967295;
	cvt.u64.u32 	%rd12031, %r5;
	add.s64 	%rd12032, %rd12029, %rd12031;
	sub.s64 	%rd12033, %rd12030, %rd12032;
	cvt.u32.u64 	%r16530, %rd12033;
	shr.u64 	%rd12034, %rd12033, 32;
	and.b64  	%rd12035, %rd12034, 1;
	and.b64  	%rd12036, %rd35899, 4294967295;
	cvt.u64.u32 	%rd12037, %r6;
	add.s64 	%rd12038, %rd12035, %rd12037;
	sub.s64 	%rd12039, %rd12036, %rd12038;
	cvt.u32.u64 	%r16529, %rd12039;
	shr.u64 	%rd12040, %rd12039, 32;
	and.b64  	%rd12041, %rd12040, 1;
	and.b64  	%rd12042, %rd35898, 4294967295;
	cvt.u64.u32 	%rd12043, %r7;
	add.s64 	%rd12044, %rd12041, %rd12043;
	sub.s64 	%rd12045, %rd12042, %rd12044;
	cvt.u32.u64 	%r16528, %rd12045;
	shr.u64 	%rd12046, %rd12045, 32;
	and.b64  	%rd12047, %rd12046, 1;
	and.b64  	%rd12048, %rd35897, 4294967295;
	cvt.u64.u32 	%rd12049, %r8;
	add.s64 	%rd12050, %rd12047, %rd12049;
	sub.s64 	%rd12051, %rd12048, %rd12050;
	cvt.u32.u64 	%r16527, %rd12051;
	shr.u64 	%rd12052, %rd12051, 32;
	and.b64  	%rd12053, %rd12052, 1;
	and.b64  	%rd12054, %rd35896, 4294967295;
	cvt.u64.u32 	%rd12055, %r9;
	add.s64 	%rd12056, %rd12053, %rd12055;
	sub.s64 	%rd12057, %rd12054, %rd12056;
	cvt.u32.u64 	%r16526, %rd12057;
	shr.u64 	%rd12058, %rd12057, 32;
	and.b64  	%rd12059, %rd12058, 1;
	and.b64  	%rd12060, %rd35895, 4294967295;
	cvt.u64.u32 	%rd12061, %r10;
	add.s64 	%rd12062, %rd12059, %rd12061;
	sub.s64 	%rd12063, %rd12060, %rd12062;
	cvt.u32.u64 	%r16525, %rd12063;
	{ .reg .b32 tmp; mov.b64 {tmp, %r11848}, %rd12063; }
	and.b32  	%r11849, %r11848, 1;
	add.s32 	%r11850, %r11849, %r11;
	sub.s32 	%r16542, %r16542, %r11850;
$L__BB0_923:
	mov.b64 	%rd35903, 0;
	mov.b32 	%r17110, 0;
	mov.u64 	%rd35902, %rd36510;
	mov.u64 	%rd35904, %rd35903;
	mov.u64 	%rd35905, %rd35903;
	mov.u64 	%rd35906, %rd35903;
	mov.u64 	%rd35907, %rd35903;
	mov.u64 	%rd35908, %rd35903;
	mov.u64 	%rd35909, %rd35903;
	mov.u32 	%r16533, %r17110;
$L__BB0_924:
	ld.local.u32 	%rd12065, [%rd35902];
	and.b64  	%rd12066, %rd35909, 4294967295;
	add.s64 	%rd12067, %rd12066, %rd12065;
	shr.u64 	%rd12068, %rd12067, 32;
	cvt.u32.u64 	%r11852, %rd12067;
	and.b64  	%rd12069, %rd35908, 4294967295;
	add.s64 	%rd12070, %rd12069, %rd12068;
	shr.u64 	%rd12071, %rd12070, 32;
	and.b64  	%rd12072, %rd35907, 4294967295;
	add.s64 	%rd12073, %rd12072, %rd12071;
	shr.u64 	%rd12074, %rd12073, 32;
	and.b64  	%rd12075, %rd35906, 4294967295;
	add.s64 	%rd12076, %rd12075, %rd12074;
	shr.u64 	%rd12077, %rd12076, 32;
	and.b64  	%rd12078, %rd35905, 4294967295;
	add.s64 	%rd12079, %rd12078, %rd12077;
	shr.u64 	%rd12080, %rd12079, 32;
	and.b64  	%rd12081, %rd35904, 4294967295;
	add.s64 	%rd12082, %rd12081, %rd12080;
	shr.u64 	%rd12083, %rd12082, 32;
	and.b64  	%rd12084, %rd35903, 4294967295;
	add.s64 	%rd12085, %rd12084, %rd12083;
	shr.u64 	%rd12086, %rd12085, 32;
	cvt.u64.u32 	%rd12087, %r17110;
	add.s64 	%rd12088, %rd12086, %rd12087;
	{ .reg .b32 tmp; mov.b64 {tmp, %r11853}, %rd12088; }
	mul.lo.s32 	%r11854, %r28, %r11852;
	mul.wide.u32 	%rd12089, %r4, %r11854;
	shr.u64 	%rd12090, %rd12089, 32;
	and.b64  	%rd12091, %rd12067, 4294967295;
	and.b64  	%rd12092, %rd12089, 4294967295;
	add.s64 	%rd12093, %rd12092, %rd12091;
	shr.u64 	%rd12094, %rd12093, 32;
	add.s64 	%rd12095, %rd12094, %rd12090;
	mul.wide.u32 	%rd12096, %r5, %r11854;
	shr.u64 	%rd12097, %rd12096, 32;
	and.b64  	%rd12098, %rd12070, 4294967295;
	and.b64  	%rd12099, %rd12096, 4294967295;
	add.s64 	%rd12100, %rd12099, %rd12098;
	shr.u64 	%rd12101, %rd12100, 32;
	and.b64  	%rd12102, %rd12100, 4294967295;
	and.b64  	%rd12103, %rd12095, 4294967295;
	add.s64 	%rd35909, %rd12102, %rd12103;
	shr.u64 	%rd12104, %rd35909, 32;
	add.s64 	%rd12105, %rd12101, %rd12097;
	add.s64 	%rd12106, %rd12105, %rd12104;
	mul.wide.u32 	%rd12107, %r6, %r11854;
	shr.u64 	%rd12108, %rd12107, 32;
	and.b64  	%rd12109, %rd12073, 4294967295;
	and.b64  	%rd12110, %rd12107, 4294967295;
	add.s64 	%rd12111, %rd12110, %rd12109;
	shr.u64 	%rd12112, %rd12111, 32;
	and.b64  	%rd12113, %rd12111, 4294967295;
	and.b64  	%rd12114, %rd12106, 4294967295;
	add.s64 	%rd35908, %rd12113, %rd12114;
	shr.u64 	%rd12115, %rd35908, 32;
	add.s64 	%rd12116, %rd12112, %rd12108;
	add.s64 	%rd12117, %rd12116, %rd12115;
	mul.wide.u32 	%rd12118, %r7, %r11854;
	shr.u64 	%rd12119, %rd12118, 32;
	and.b64  	%rd12120, %rd12076, 4294967295;
	and.b64  	%rd12121, %rd12118, 4294967295;
	add.s64 	%rd12122, %rd12121, %rd12120;
	shr.u64 	%rd12123, %rd12122, 32;
	and.b64  	%rd12124, %rd12122, 4294967295;
	and.b64  	%rd12125, %rd12117, 4294967295;
	add.s64 	%rd35907, %rd12124, %rd12125;
	shr.u64 	%rd12126, %rd35907, 32;
	add.s64 	%rd12127, %rd12123, %rd12119;
	add.s64 	%rd12128, %rd12127, %rd12126;
	mul.wide.u32 	%rd12129, %r8, %r11854;
	shr.u64 	%rd12130, %rd12129, 32;
	and.b64  	%rd12131, %rd12079, 4294967295;
	and.b64  	%rd12132, %rd12129, 4294967295;
	add.s64 	%rd12133, %rd12132, %rd12131;
	shr.u64 	%rd12134, %rd12133, 32;
	and.b64  	%rd12135, %rd12133, 4294967295;
	and.b64  	%rd12136, %rd12128, 4294967295;
	add.s64 	%rd35906, %rd12135, %rd12136;
	shr.u64 	%rd12137, %rd35906, 32;
	add.s64 	%rd12138, %rd12134, %rd12130;
	add.s64 	%rd12139, %rd12138, %rd12137;
	mul.wide.u32 	%rd12140, %r9, %r11854;
	shr.u64 	%rd12141, %rd12140, 32;
	and.b64  	%rd12142, %rd12082, 4294967295;
	and.b64  	%rd12143, %rd12140, 4294967295;
	add.s64 	%rd12144, %rd12143, %rd12142;
	shr.u64 	%rd12145, %rd12144, 32;
	and.b64  	%rd12146, %rd12144, 4294967295;
	and.b64  	%rd12147, %rd12139, 4294967295;
	add.s64 	%rd35905, %rd12146, %rd12147;
	shr.u64 	%rd12148, %rd35905, 32;
	add.s64 	%rd12149, %rd12145, %rd12141;
	add.s64 	%rd12150, %rd12149, %rd12148;
	mul.wide.u32 	%rd12151, %r10, %r11854;
	shr.u64 	%rd12152, %rd12151, 32;
	and.b64  	%rd12153, %rd12085, 4294967295;
	and.b64  	%rd12154, %rd12151, 4294967295;
	add.s64 	%rd12155, %rd12154, %rd12153;
	shr.u64 	%rd12156, %rd12155, 32;
	and.b64  	%rd12157, %rd12155, 4294967295;
	and.b64  	%rd12158, %rd12150, 4294967295;
	add.s64 	%rd35904, %rd12157, %rd12158;
	shr.u64 	%rd12159, %rd35904, 32;
	add.s64 	%rd12160, %rd12156, %rd12152;
	add.s64 	%rd12161, %rd12160, %rd12159;
	mul.wide.u32 	%rd12162, %r11, %r11854;
	{ .reg .b32 tmp; mov.b64 {tmp, %r11855}, %rd12162; }
	and.b64  	%rd12163, %rd12088, 4294967295;
	and.b64  	%rd12164, %rd12162, 4294967295;
	add.s64 	%rd12165, %rd12164, %rd12163;
	{ .reg .b32 tmp; mov.b64 {tmp, %r11856}, %rd12165; }
	and.b64  	%rd12166, %rd12165, 4294967295;
	and.b64  	%rd12167, %rd12161, 4294967295;
	add.s64 	%rd35903, %rd12166, %rd12167;
	{ .reg .b32 tmp; mov.b64 {tmp, %r11857}, %rd35903; }
	add.s32 	%r11858, %r11856, %r11855;
	add.s32 	%r11859, %r11858, %r11857;
	add.s32 	%r17110, %r11859, %r11853;
	add.s32 	%r16533, %r16533, 1;
	add.s64 	%rd35902, %rd35902, 4;
	setp.ne.s32 	%p991, %r16533, 8;
	@%p991 bra 	$L__BB0_924;
	cvt.u32.u64 	%r16541, %rd35909;
	cvt.u32.u64 	%r16540, %rd35908;
	cvt.u32.u64 	%r16539, %rd35907;
	cvt.u32.u64 	%r16538, %rd35906;
	cvt.u32.u64 	%r16537, %rd35905;
	cvt.u32.u64 	%r16536, %rd35904;
	cvt.u32.u64 	%r16535, %rd35903;
	setp.lt.u32 	%p992, %r17110, %r11;
	@%p992 bra 	$L__BB0_940;
	setp.gt.u32 	%p993, %r17110, %r11;
	@%p993 bra 	$L__BB0_939;
	cvt.u32.u64 	%r16535, %rd35903;
	setp.gt.u32 	%p994, %r10, %r16535;
	@%p994 bra 	$L__BB0_940;
	cvt.u32.u64 	%r11860, %rd35903;
	setp.lt.u32 	%p995, %r10, %r11860;
	@%p995 bra 	$L__BB0_939;
	cvt.u32.u64 	%r16535, %rd35903;
	cvt.u32.u64 	%r16536, %rd35904;
	setp.gt.u32 	%p996, %r9, %r16536;
	@%p996 bra 	$L__BB0_940;
	cvt.u32.u64 	%r11861, %rd35904;
	setp.lt.u32 	%p997, %r9, %r11861;
	@%p997 bra 	$L__BB0_939;
	cvt.u32.u64 	%r16536, %rd35904;
	cvt.u32.u64 	%r16537, %rd35905;
	setp.gt.u32 	%p998, %r8, %r16537;
	@%p998 bra 	$L__BB0_940;
	cvt.u32.u64 	%r11862, %rd35905;
	setp.lt.u32 	%p999, %r8, %r11862;
	@%p999 bra 	$L__BB0_939;
	cvt.u32.u64 	%r16537, %rd35905;
	cvt.u32.u64 	%r16538, %rd35906;
	setp.gt.u32 	%p1000, %r7, %r16538;
	@%p1000 bra 	$L__BB0_940;
	cvt.u32.u64 	%r11863, %rd35906;
	setp.lt.u32 	%p1001, %r7, %r11863;
	@%p1001 bra 	$L__BB0_939;
	cvt.u32.u64 	%r16538, %rd35906;
	cvt.u32.u64 	%r16539, %rd35907;
	setp.gt.u32 	%p1002, %r6, %r16539;
	@%p1002 bra 	$L__BB0_940;
	cvt.u32.u64 	%r11864, %rd35907;
	setp.lt.u32 	%p1003, %r6, %r11864;
	@%p1003 bra 	$L__BB0_939;
	cvt.u32.u64 	%r16539, %rd35907;
	cvt.u32.u64 	%r16540, %rd35908;
	setp.gt.u32 	%p1004, %r5, %r16540;
	@%p1004 bra 	$L__BB0_940;
	cvt.u32.u64 	%r16540, %rd35908;
	setp.ge.u32 	%p1005, %r5, %r16540;
	cvt.u32.u64 	%r16541, %rd35909;
	setp.gt.u32 	%p1006, %r4, %r16541;
	and.pred  	%p1007, %p1005, %p1006;
	@%p1007 bra 	$L__BB0_940;
$L__BB0_939:
	and.b64  	%rd12169, %rd35909, 4294967295;
	cvt.u64.u32 	%rd12170, %r4;
	sub.s64 	%rd12171, %rd12169, %rd12170;
	cvt.u32.u64 	%r16541, %rd12171;
	shr.u64 	%rd12172, %rd12171, 32;
	and.b64  	%rd12173, %rd12172, 1;
	and.b64  	%rd12174, %rd35908, 4294967295;
	cvt.u64.u32 	%rd12175, %r5;
	add.s64 	%rd12176, %rd12173, %rd12175;
	sub.s64 	%rd12177, %rd12174, %rd12176;
	cvt.u32.u64 	%r16540, %rd12177;
	shr.u64 	%rd12178, %rd12177, 32;
	and.b64  	%rd12179, %rd12178, 1;
	and.b64  	%rd12180, %rd35907, 4294967295;
	cvt.u64.u32 	%rd12181, %r6;
	add.s64 	%rd12182, %rd12179, %rd12181;
	sub.s64 	%rd12183, %rd12180, %rd12182;
	cvt.u32.u64 	%r16539, %rd12183;
	shr.u64 	%rd12184, %rd12183, 32;
	and.b64  	%rd12185, %rd12184, 1;
	and.b64  	%rd12186, %rd35906, 4294967295;
	cvt.u64.u32 	%rd12187, %r7;
	add.s64 	%rd12188, %rd12185, %rd12187;
	sub.s64 	%rd12189, %rd12186, %rd12188;
	cvt.u32.u64 	%r16538, %rd12189;
	shr.u64 	%rd12190, %rd12189, 32;
	and.b64  	%rd12191, %rd12190, 1;
	and.b64  	%rd12192, %rd35905, 4294967295;
	cvt.u64.u32 	%rd12193, %r8;
	add.s64 	%rd12194, %rd12191, %rd12193;
	sub.s64 	%rd12195, %rd12192, %rd12194;
	cvt.u32.u64 	%r16537, %rd12195;
	shr.u64 	%rd12196, %rd12195, 32;
	and.b64  	%rd12197, %rd12196, 1;
	and.b64  	%rd12198, %rd35904, 4294967295;
	cvt.u64.u32 	%rd12199, %r9;
	add.s64 	%rd12200, %rd12197, %rd12199;
	sub.s64 	%rd12201, %rd12198, %rd12200;
	cvt.u32.u64 	%r16536, %rd12201;
	shr.u64 	%rd12202, %rd12201, 32;
	and.b64  	%rd12203, %rd12202, 1;
	and.b64  	%rd12204, %rd35903, 4294967295;
	cvt.u64.u32 	%rd12205, %r10;
	add.s64 	%rd12206, %rd12203, %rd12205;
	sub.s64 	%rd12207, %rd12204, %rd12206;
	cvt.u32.u64 	%r16535, %rd12207;
	{ .reg .b32 tmp; mov.b64 {tmp, %r11865}, %rd12207; }
	and.b32  	%r11866, %r11865, 1;
	add.s32 	%r11867, %r11866, %r11;
	sub.s32 	%r17110, %r17110, %r11867;
$L__BB0_940:
	or.b32  	%r11868, %r16530, %r16531;
	or.b32  	%r11869, %r16529, %r11868;
	or.b32  	%r11870, %r16528, %r11869;
	or.b32  	%r11871, %r16527, %r11870;
	or.b32  	%r11872, %r16526, %r11871;
	or.b32  	%r11873, %r16525, %r11872;
	or.b32  	%r11874, %r16542, %r11873;
	setp.eq.s32 	%p1009, %r11874, 0;
	mov.pred 	%p1008, -1;
	mov.pred 	%p3746, %p1008;
	@%p1009 bra 	$L__BB0_999;
	setp.lt.u32 	%p1010, %r16542, %r11;
	mov.u32 	%r16543, %r16525;
	mov.u32 	%r16544, %r16526;
	mov.u32 	%r16545, %r16527;
	mov.u32 	%r16546, %r16528;
	mov.u32 	%r16547, %r16529;
	mov.u32 	%r16548, %r16530;
	mov.u32 	%r16549, %r16531;
	@%p1010 bra 	$L__BB0_970;
	setp.gt.u32 	%p1011, %r16542, %r11;
	@%p1011 bra 	$L__BB0_955;
	setp.lt.u32 	%p1012, %r16525, %r10;
	mov.u32 	%r16543, %r16525;
	mov.u32 	%r16544, %r16526;
	mov.u32 	%r16545, %r16527;
	mov.u32 	%r16546, %r16528;
	mov.u32 	%r16547, %r16529;
	mov.u32 	%r16548, %r16530;
	mov.u32 	%r16549, %r16531;
	@%p1012 bra 	$L__BB0_970;
	setp.gt.u32 	%p1013, %r16525, %r10;
	@%p1013 bra 	$L__BB0_955;
	setp.lt.u32 	%p1014, %r16526, %r9;
	mov.u32 	%r16543, %r16525;
	mov.u32 	%r16544, %r16526;
	mov.u32 	%r16545, %r16527;
	mov.u32 	%r16546, %r16528;
	mov.u32 	%r16547, %r16529;
	mov.u32 	%r16548, %r16530;
	mov.u32 	%r16549, %r16531;
	@%p1014 bra 	$L__BB0_970;
	setp.gt.u32 	%p1015, %r16526, %r9;
	@%p1015 bra 	$L__BB0_955;
	setp.lt.u32 	%p1016, %r16527, %r8;
	mov.u32 	%r16543, %r16525;
	mov.u32 	%r16544, %r16526;
	mov.u32 	%r16545, %r16527;
	mov.u32 	%r16546, %r16528;
	mov.u32 	%r16547, %r16529;
	mov.u32 	%r16548, %r16530;
	mov.u32 	%r16549, %r16531;
	@%p1016 bra 	$L__BB0_970;
	setp.gt.u32 	%p1017, %r16527, %r8;
	@%p1017 bra 	$L__BB0_955;
	setp.lt.u32 	%p1018, %r16528, %r7;
	mov.u32 	%r16543, %r16525;
	mov.u32 	%r16544, %r16526;
	mov.u32 	%r16545, %r16527;
	mov.u32 	%r16546, %r16528;
	mov.u32 	%r16547, %r16529;
	mov.u32 	%r16548, %r16530;
	mov.u32 	%r16549, %r16531;
	@%p1018 bra 	$L__BB0_970;
	setp.gt.u32 	%p1019, %r16528, %r7;
	@%p1019 bra 	$L__BB0_955;
	setp.lt.u32 	%p1020, %r16529, %r6;
	mov.u32 	%r16543, %r16525;
	mov.u32 	%r16544, %r16526;
	mov.u32 	%r16545, %r16527;
	mov.u32 	%r16546, %r16528;
	mov.u32 	%r16547, %r16529;
	mov.u32 	%r16548, %r16530;
	mov.u32 	%r16549, %r16531;
	@%p1020 bra 	$L__BB0_970;
	setp.gt.u32 	%p1021, %r16529, %r6;
	@%p1021 bra 	$L__BB0_955;
	setp.lt.u32 	%p1022, %r16530, %r5;
	mov.u32 	%r16543, %r16525;
	mov.u32 	%r16544, %r16526;
	mov.u32 	%r16545, %r16527;
	mov.u32 	%r16546, %r16528;
	mov.u32 	%r16547, %r16529;
	mov.u32 	%r16548, %r16530;
	mov.u32 	%r16549, %r16531;
	@%p1022 bra 	$L__BB0_970;
	setp.le.u32 	%p1023, %r16530, %r5;
	setp.lt.u32 	%p1024, %r16531, %r4;
	and.pred  	%p1025, %p1023, %p1024;
	mov.u32 	%r16543, %r16525;
	mov.u32 	%r16544, %r16526;
	mov.u32 	%r16545, %r16527;
	mov.u32 	%r16546, %r16528;
	mov.u32 	%r16547, %r16529;
	mov.u32 	%r16548, %r16530;
	mov.u32 	%r16549, %r16531;
	@%p1025 bra 	$L__BB0_970;
$L__BB0_955:
	cvt.u64.u32 	%rd12208, %r16531;
	cvt.u64.u32 	%rd12209, %r4;
	sub.s64 	%rd12210, %rd12208, %rd12209;
	cvt.u32.u64 	%r16549, %rd12210;
	shr.u64 	%rd12211, %rd12210, 32;
	and.b64  	%rd12212, %rd12211, 1;
	cvt.u64.u32 	%rd12213, %r16530;
	cvt.u64.u32 	%rd12214, %r5;
	add.s64 	%rd12215, %rd12212, %rd12214;
	sub.s64 	%rd12216, %rd12213, %rd12215;
	cvt.u32.u64 	%r16548, %rd12216;
	shr.u64 	%rd12217, %rd12216, 32;
	and.b64  	%rd12218, %rd12217, 1;
	cvt.u64.u32 	%rd12219, %r16529;
	cvt.u64.u32 	%rd12220, %r6;
	add.s64 	%rd12221, %rd12218, %rd12220;
	sub.s64 	%rd12222, %rd12219, %rd12221;
	cvt.u32.u64 	%r16547, %rd12222;
	shr.u64 	%rd12223, %rd12222, 32;
	and.b64  	%rd12224, %rd12223, 1;
	cvt.u64.u32 	%rd12225, %r16528;
	cvt.u64.u32 	%rd12226, %r7;
	add.s64 	%rd12227, %rd12224, %rd12226;
	sub.s64 	%rd12228, %rd12225, %rd12227;
	cvt.u32.u64 	%r16546, %rd12228;
	shr.u64 	%rd12229, %rd12228, 32;
	and.b64  	%rd12230, %rd12229, 1;
	cvt.u64.u32 	%rd12231, %r16527;
	cvt.u64.u32 	%rd12232, %r8;
	add.s64 	%rd12233, %rd12230, %rd12232;
	sub.s64 	%rd12234, %rd12231, %rd12233;
	cvt.u32.u64 	%r16545, %rd12234;
	shr.u64 	%rd12235, %rd12234, 32;
	and.b64  	%rd12236, %rd12235, 1;
	cvt.u64.u32 	%rd12237, %r16526;
	cvt.u64.u32 	%rd12238, %r9;
	add.s64 	%rd12239, %rd12236, %rd12238;
	sub.s64 	%rd12240, %rd12237, %rd12239;
	cvt.u32.u64 	%r16544, %rd12240;
	shr.u64 	%rd12241, %rd12240, 32;
	and.b64  	%rd12242, %rd12241, 1;
	cvt.u64.u32 	%rd12243, %r16525;
	cvt.u64.u32 	%rd12244, %r10;
	add.s64 	%rd12245, %rd12242, %rd12244;
	sub.s64 	%rd12246, %rd12243, %rd12245;
	cvt.u32.u64 	%r16543, %rd12246;
	{ .reg .b32 tmp; mov.b64 {tmp, %r11875}, %rd12246; }
	and.b32  	%r11876, %r11875, 1;
	add.s32 	%r11877, %r11876, %r11;
	sub.s32 	%r16542, %r16542, %r11877;
	setp.lt.u32 	%p1026, %r16542, %r11;
	@%p1026 bra 	$L__BB0_970;
	setp.gt.u32 	%p1027, %r16542, %r11;
	@%p1027 bra 	$L__BB0_969;
	cvt.u64.u32 	%rd12247, %r16527;
	cvt.u64.u32 	%rd12248, %r16528;
	cvt.u64.u32 	%rd12249, %r16529;
	cvt.u64.u32 	%rd12250, %r16530;
	cvt.u64.u32 	%rd12251, %r16531;
	cvt.u64.u32 	%rd12252, %r4;
	sub.s64 	%rd12253, %rd12251, %rd12252;
	shr.u64 	%rd12254, %rd12253, 32;
	and.b64  	%rd12255, %rd12254, 1;
	cvt.u64.u32 	%rd12256, %r5;
	add.s64 	%rd12257, %rd12255, %rd12256;
	sub.s64 	%rd12258, %rd12250, %rd12257;
	shr.u64 	%rd12259, %rd12258, 32;
	and.b64  	%rd12260, %rd12259, 1;
	cvt.u64.u32 	%rd12261, %r6;
	add.s64 	%rd12262, %rd12260, %rd12261;
	sub.s64 	%rd12263, %rd12249, %rd12262;
	shr.u64 	%rd12264, %rd12263, 32;
	and.b64  	%rd12265, %rd12264, 1;
	cvt.u64.u32 	%rd12266, %r7;
	add.s64 	%rd12267, %rd12265, %rd12266;
	sub.s64 	%rd12268, %rd12248, %rd12267;
	shr.u64 	%rd12269, %rd12268, 32;
	cvt.u64.u32 	%rd12270, %r8;
	cvt.u32.u64 	%r11878, %rd12269;
	mov.b64 	%rd12271, 1;
	cvt.u32.u64 	%r11879, %rd12271;
	and.b32  	%r11880, %r11878, %r11879;
	cvt.u32.u64 	%r11881, %rd12270;
	add.s32 	%r11882, %r11880, %r11881;
	cvt.u32.u64 	%r11883, %rd12247;
	sub.s32 	%r16545, %r11883, %r11882;
	cvt.u32.u64 	%r16546, %rd12268;
	cvt.u32.u64 	%r16547, %rd12263;
	cvt.u32.u64 	%r16548, %rd12258;
	cvt.u32.u64 	%r16549, %rd12253;
	setp.gt.u32 	%p1028, %r10, %r16543;
	@%p1028 bra 	$L__BB0_970;
	setp.lt.u32 	%p1029, %r10, %r16543;
	@%p1029 bra 	$L__BB0_969;
	cvt.u64.u32 	%rd12272, %r16527;
	cvt.u64.u32 	%rd12273, %r16528;
	cvt.u64.u32 	%rd12274, %r16529;
	cvt.u64.u32 	%rd12275, %r16530;
	cvt.u64.u32 	%rd12276, %r16531;
	cvt.u64.u32 	%rd12277, %r4;
	sub.s64 	%rd12278, %rd12276, %rd12277;
	shr.u64 	%rd12279, %rd12278, 32;
	and.b64  	%rd12280, %rd12279, 1;
	cvt.u64.u32 	%rd12281, %r5;
	add.s64 	%rd12282, %rd12280, %rd12281;
	sub.s64 	%rd12283, %rd12275, %rd12282;
	shr.u64 	%rd12284, %rd12283, 32;
	and.b64  	%rd12285, %rd12284, 1;
	cvt.u64.u32 	%rd12286, %r6;
	add.s64 	%rd12287, %rd12285, %rd12286;
	sub.s64 	%rd12288, %rd12274, %rd12287;
	shr.u64 	%rd12289, %rd12288, 32;
	and.b64  	%rd12290, %rd12289, 1;
	cvt.u64.u32 	%rd12291, %r7;
	add.s64 	%rd12292, %rd12290, %rd12291;
	sub.s64 	%rd12293, %rd12273, %rd12292;
	shr.u64 	%rd12294, %rd12293, 32;
	cvt.u64.u32 	%rd12295, %r8;
	cvt.u32.u64 	%r11884, %rd12294;
	mov.b64 	%rd12296, 1;
	cvt.u32.u64 	%r11885, %rd12296;
	and.b32  	%r11886, %r11884, %r11885;
	cvt.u32.u64 	%r11887, %rd12295;
	add.s32 	%r11888, %r11886, %r11887;
	cvt.u32.u64 	%r11889, %rd12272;
	sub.s32 	%r16545, %r11889, %r11888;
	cvt.u32.u64 	%r16546, %rd12293;
	cvt.u32.u64 	%r16547, %rd12288;
	cvt.u32.u64 	%r16548, %rd12283;
	cvt.u32.u64 	%r16549, %rd12278;
	setp.gt.u32 	%p1030, %r9, %r16544;
	@%p1030 bra 	$L__BB0_970;
	setp.lt.u32 	%p1031, %r9, %r16544;
	@%p1031 bra 	$L__BB0_969;
	cvt.u64.u32 	%rd12297, %r16528;
	cvt.u64.u32 	%rd12298, %r16529;
	cvt.u64.u32 	%rd12299, %r16530;
	cvt.u64.u32 	%rd12300, %r16531;
	cvt.u64.u32 	%rd12301, %r4;
	sub.s64 	%rd12302, %rd12300, %rd12301;
	shr.u64 	%rd12303, %rd12302, 32;
	and.b64  	%rd12304, %rd12303, 1;
	cvt.u64.u32 	%rd12305, %r5;
	add.s64 	%rd12306, %rd12304, %rd12305;
	sub.s64 	%rd12307, %rd12299, %rd12306;
	shr.u64 	%rd12308, %rd12307, 32;
	and.b64  	%rd12309, %rd12308, 1;
	cvt.u64.u32 	%rd12310, %r6;
	add.s64 	%rd12311, %rd12309, %rd12310;
	sub.s64 	%rd12312, %rd12298, %rd12311;
	shr.u64 	%rd12313, %rd12312, 32;
	and.b64  	%rd12314, %rd12313, 1;
	cvt.u64.u32 	%rd12315, %r7;
	add.s64 	%rd12316, %rd12314, %rd12315;
	sub.s64 	%rd12317, %rd12297, %rd12316;
	cvt.u32.u64 	%r16546, %rd12317;
	cvt.u32.u64 	%r16547, %rd12312;
	cvt.u32.u64 	%r16548, %rd12307;
	cvt.u32.u64 	%r16549, %rd12302;
	cvt.u64.u32 	%rd12318, %r16527;
	shr.u64 	%rd12319, %rd12317, 32;
	cvt.u64.u32 	%rd12320, %r8;
	cvt.u32.u64 	%r11890, %rd12319;
	mov.b64 	%rd12321, 1;
	cvt.u32.u64 	%r11891, %rd12321;
	and.b32  	%r11892, %r11890, %r11891;
	cvt.u32.u64 	%r11893, %rd12320;
	add.s32 	%r11894, %r11892, %r11893;
	cvt.u32.u64 	%r11895, %rd12318;
	sub.s32 	%r16545, %r11895, %r11894;
	setp.gt.u32 	%p1032, %r8, %r16545;
	@%p1032 bra 	$L__BB0_970;
	cvt.u64.u32 	%rd12322, %r16527;
	cvt.u64.u32 	%rd12323, %r16528;
	cvt.u64.u32 	%rd12324, %r16529;
	cvt.u64.u32 	%rd12325, %r16530;
	cvt.u64.u32 	%rd12326, %r16531;
	cvt.u64.u32 	%rd12327, %r4;
	sub.s64 	%rd12328, %rd12326, %rd12327;
	shr.u64 	%rd12329, %rd12328, 32;
	and.b64  	%rd12330, %rd12329, 1;
	cvt.u64.u32 	%rd12331, %r5;
	add.s64 	%rd12332, %rd12330, %rd12331;
	sub.s64 	%rd12333, %rd12325, %rd12332;
	shr.u64 	%rd12334, %rd12333, 32;
	and.b64  	%rd12335, %rd12334, 1;
	cvt.u64.u32 	%rd12336, %r6;
	add.s64 	%rd12337, %rd12335, %rd12336;
	sub.s64 	%rd12338, %rd12324, %rd12337;
	shr.u64 	%rd12339, %rd12338, 32;
	and.b64  	%rd12340, %rd12339, 1;
	cvt.u64.u32 	%rd12341, %r7;
	add.s64 	%rd12342, %rd12340, %rd12341;
	sub.s64 	%rd12343, %rd12323, %rd12342;
	shr.u64 	%rd12344, %rd12343, 32;
	cvt.u64.u32 	%rd12345, %r8;
	cvt.u32.u64 	%r11896, %rd12344;
	mov.b64 	%rd12346, 1;
	cvt.u32.u64 	%r11897, %rd12346;
	and.b32  	%r11898, %r11896, %r11897;
	cvt.u32.u64 	%r11899, %rd12345;
	add.s32 	%r11900, %r11898, %r11899;
	cvt.u32.u64 	%r11901, %rd12322;
	sub.s32 	%r11902, %r11901, %r11900;
	setp.lt.u32 	%p1033, %r8, %r11902;
	@%p1033 bra 	$L__BB0_969;
	cvt.u64.u32 	%rd12347, %r16527;
	cvt.u64.u32 	%rd12348, %r16528;
	cvt.u64.u32 	%rd12349, %r16529;
	cvt.u64.u32 	%rd12350, %r16530;
	cvt.u64.u32 	%rd12351, %r16531;
	cvt.u64.u32 	%rd12352, %r4;
	sub.s64 	%rd12353, %rd12351, %rd12352;
	shr.u64 	%rd12354, %rd12353, 32;
	and.b64  	%rd12355, %rd12354, 1;
	cvt.u64.u32 	%rd12356, %r5;
	add.s64 	%rd12357, %rd12355, %rd12356;
	sub.s64 	%rd12358, %rd12350, %rd12357;
	shr.u64 	%rd12359, %rd12358, 32;
	and.b64  	%rd12360, %rd12359, 1;
	cvt.u64.u32 	%rd12361, %r6;
	add.s64 	%rd12362, %rd12360, %rd12361;
	sub.s64 	%rd12363, %rd12349, %rd12362;
	shr.u64 	%rd12364, %rd12363, 32;
	and.b64  	%rd12365, %rd12364, 1;
	cvt.u64.u32 	%rd12366, %r7;
	add.s64 	%rd12367, %rd12365, %rd12366;
	sub.s64 	%rd12368, %rd12348, %rd12367;
	shr.u64 	%rd12369, %rd12368, 32;
	cvt.u64.u32 	%rd12370, %r8;
	cvt.u32.u64 	%r11903, %rd12369;
	mov.b64 	%rd12371, 1;
	cvt.u32.u64 	%r11904, %rd12371;
	and.b32  	%r11905, %r11903, %r11904;
	cvt.u32.u64 	%r11906, %rd12370;
	add.s32 	%r11907, %r11905, %r11906;
	cvt.u32.u64 	%r11908, %rd12347;
	sub.s32 	%r16545, %r11908, %r11907;
	cvt.u32.u64 	%r16547, %rd12363;
	cvt.u32.u64 	%r16548, %rd12358;
	cvt.u32.u64 	%r16549, %rd12353;
	cvt.u32.u64 	%r16546, %rd12368;
	setp.gt.u32 	%p1034, %r7, %r16546;
	@%p1034 bra 	$L__BB0_970;
	cvt.u64.u32 	%rd12372, %r16528;
	cvt.u64.u32 	%rd12373, %r16529;
	cvt.u64.u32 	%rd12374, %r16530;
	cvt.u64.u32 	%rd12375, %r16531;
	cvt.u64.u32 	%rd12376, %r4;
	sub.s64 	%rd12377, %rd12375, %rd12376;
	shr.u64 	%rd12378, %rd12377, 32;
	and.b64  	%rd12379, %rd12378, 1;
	cvt.u64.u32 	%rd12380, %r5;
	add.s64 	%rd12381, %rd12379, %rd12380;
	sub.s64 	%rd12382, %rd12374, %rd12381;
	shr.u64 	%rd12383, %rd12382, 32;
	and.b64  	%rd12384, %rd12383, 1;
	cvt.u64.u32 	%rd12385, %r6;
	add.s64 	%rd12386, %rd12384, %rd12385;
	sub.s64 	%rd12387, %rd12373, %rd12386;
	shr.u64 	%rd12388, %rd12387, 32;
	cvt.u64.u32 	%rd12389, %r7;
	cvt.u32.u64 	%r11909, %rd12388;
	mov.b64 	%rd12390, 1;
	cvt.u32.u64 	%r11910, %rd12390;
	and.b32  	%r11911, %r11909, %r11910;
	cvt.u32.u64 	%r11912, %rd12389;
	add.s32 	%r11913, %r11911, %r11912;
	cvt.u32.u64 	%r11914, %rd12372;
	sub.s32 	%r11915, %r11914, %r11913;
	setp.lt.u32 	%p1035, %r7, %r11915;
	@%p1035 bra 	$L__BB0_969;
	cvt.u64.u32 	%rd12391, %r16527;
	cvt.u64.u32 	%rd12392, %r16528;
	cvt.u64.u32 	%rd12393, %r16529;
	cvt.u64.u32 	%rd12394, %r16530;
	cvt.u64.u32 	%rd12395, %r16531;
	cvt.u64.u32 	%rd12396, %r4;
	sub.s64 	%rd12397, %rd12395, %rd12396;
	shr.u64 	%rd12398, %rd12397, 32;
	and.b64  	%rd12399, %rd12398, 1;
	cvt.u64.u32 	%rd12400, %r5;
	add.s64 	%rd12401, %rd12399, %rd12400;
	sub.s64 	%rd12402, %rd12394, %rd12401;
	shr.u64 	%rd12403, %rd12402, 32;
	and.b64  	%rd12404, %rd12403, 1;
	cvt.u64.u32 	%rd12405, %r6;
	add.s64 	%rd12406, %rd12404, %rd12405;
	sub.s64 	%rd12407, %rd12393, %rd12406;
	shr.u64 	%rd12408, %rd12407, 32;
	and.b64  	%rd12409, %rd12408, 1;
	cvt.u64.u32 	%rd12410, %r7;
	add.s64 	%rd12411, %rd12409, %rd12410;
	sub.s64 	%rd12412, %rd12392, %rd12411;
	shr.u64 	%rd12413, %rd12412, 32;
	cvt.u64.u32 	%rd12414, %r8;
	cvt.u32.u64 	%r11916, %rd12413;
	mov.b64 	%rd12415, 1;
	cvt.u32.u64 	%r11917, %rd12415;
	and.b32  	%r11918, %r11916, %r11917;
	cvt.u32.u64 	%r11919, %rd12414;
	add.s32 	%r11920, %r11918, %r11919;
	cvt.u32.u64 	%r11921, %rd12391;
	sub.s32 	%r16545, %r11921, %r11920;
	cvt.u32.u64 	%r16546, %rd12412;
	cvt.u32.u64 	%r16548, %rd12402;
	cvt.u32.u64 	%r16549, %rd12397;
	cvt.u32.u64 	%r16547, %rd12407;
	setp.gt.u32 	%p1036, %r6, %r16547;
	@%p1036 bra 	$L__BB0_970;
	cvt.u64.u32 	%rd12416, %r16529;
	cvt.u64.u32 	%rd12417, %r16530;
	cvt.u64.u32 	%rd12418, %r16531;
	cvt.u64.u32 	%rd12419, %r4;
	sub.s64 	%rd12420, %rd12418, %rd12419;
	shr.u64 	%rd12421, %rd12420, 32;
	and.b64  	%rd12422, %rd12421, 1;
	cvt.u64.u32 	%rd12423, %r5;
	add.s64 	%rd12424, %rd12422, %rd12423;
	sub.s64 	%rd12425, %rd12417, %rd12424;
	shr.u64 	%rd12426, %rd12425, 32;
	cvt.u64.u32 	%rd12427, %r6;
	cvt.u32.u64 	%r11922, %rd12426;
	mov.b64 	%rd12428, 1;
	cvt.u32.u64 	%r11923, %rd12428;
	and.b32  	%r11924, %r11922, %r11923;
	cvt.u32.u64 	%r11925, %rd12427;
	add.s32 	%r11926, %r11924, %r11925;
	cvt.u32.u64 	%r11927, %rd12416;
	sub.s32 	%r11928, %r11927, %r11926;
	setp.lt.u32 	%p1037, %r6, %r11928;
	@%p1037 bra 	$L__BB0_969;
	cvt.u64.u32 	%rd12429, %r16527;
	cvt.u64.u32 	%rd12430, %r16528;
	cvt.u64.u32 	%rd12431, %r16529;
	cvt.u64.u32 	%rd12432, %r16530;
	cvt.u64.u32 	%rd12433, %r16531;
	cvt.u64.u32 	%rd12434, %r4;
	sub.s64 	%rd12435, %rd12433, %rd12434;
	shr.u64 	%rd12436, %rd12435, 32;
	and.b64  	%rd12437, %rd12436, 1;
	cvt.u64.u32 	%rd12438, %r5;
	add.s64 	%rd12439, %rd12437, %rd12438;
	sub.s64 	%rd12440, %rd12432, %rd12439;
	shr.u64 	%rd12441, %rd12440, 32;
	and.b64  	%rd12442, %rd12441, 1;
	cvt.u64.u32 	%rd12443, %r6;
	add.s64 	%rd12444, %rd12442, %rd12443;
	sub.s64 	%rd12445, %rd12431, %rd12444;
	shr.u64 	%rd12446, %rd12445, 32;
	and.b64  	%rd12447, %rd12446, 1;
	cvt.u64.u32 	%rd12448, %r7;
	add.s64 	%rd12449, %rd12447, %rd12448;
	sub.s64 	%rd12450, %rd12430, %rd12449;
	shr.u64 	%rd12451, %rd12450, 32;
	cvt.u64.u32 	%rd12452, %r8;
	cvt.u32.u64 	%r11929, %rd12451;
	mov.b64 	%rd12453, 1;
	cvt.u32.u64 	%r11930, %rd12453;
	and.b32  	%r11931, %r11929, %r11930;
	cvt.u32.u64 	%r11932, %rd12452;
	add.s32 	%r11933, %r11931, %r11932;
	cvt.u32.u64 	%r11934, %rd12429;
	sub.s32 	%r16545, %r11934, %r11933;
	cvt.u32.u64 	%r16546, %rd12450;
	cvt.u32.u64 	%r16547, %rd12445;
	cvt.u32.u64 	%r16549, %rd12435;
	cvt.u32.u64 	%r16548, %rd12440;
	setp.gt.u32 	%p1038, %r5, %r16548;
	@%p1038 bra 	$L__BB0_970;
	cvt.u64.u32 	%rd12454, %r16527;
	cvt.u64.u32 	%rd12455, %r16528;
	cvt.u64.u32 	%rd12456, %r16529;
	cvt.u64.u32 	%rd12457, %r16530;
	cvt.u64.u32 	%rd12458, %r16531;
	cvt.u64.u32 	%rd12459, %r4;
	sub.s64 	%rd12460, %rd12458, %rd12459;
	shr.u64 	%rd12461, %rd12460, 32;
	and.b64  	%rd12462, %rd12461, 1;
	cvt.u64.u32 	%rd12463, %r5;
	add.s64 	%rd12464, %rd12462, %rd12463;
	sub.s64 	%rd12465, %rd12457, %rd12464;
	shr.u64 	%rd12466, %rd12465, 32;
	and.b64  	%rd12467, %rd12466, 1;
	cvt.u64.u32 	%rd12468, %r6;
	add.s64 	%rd12469, %rd12467, %rd12468;
	sub.s64 	%rd12470, %rd12456, %rd12469;
	shr.u64 	%rd12471, %rd12470, 32;
	and.b64  	%rd12472, %rd12471, 1;
	cvt.u64.u32 	%rd12473, %r7;
	add.s64 	%rd12474, %rd12472, %rd12473;
	sub.s64 	%rd12475, %rd12455, %rd12474;
	shr.u64 	%rd12476, %rd12475, 32;
	cvt.u64.u32 	%rd12477, %r8;
	cvt.u32.u64 	%r11935, %rd12476;
	mov.b64 	%rd12478, 1;
	cvt.u32.u64 	%r11936, %rd12478;
	and.b32  	%r11937, %r11935, %r11936;
	cvt.u32.u64 	%r11938, %rd12477;
	add.s32 	%r11939, %r11937, %r11938;
	cvt.u32.u64 	%r11940, %rd12454;
	sub.s32 	%r16545, %r11940, %r11939;
	cvt.u32.u64 	%r16546, %rd12475;
	cvt.u32.u64 	%r16547, %rd12470;
	cvt.u32.u64 	%r16548, %rd12465;
	setp.ge.u32 	%p1039, %r5, %r16548;
	cvt.u32.u64 	%r16549, %rd12460;
	setp.gt.u32 	%p1040, %r4, %r16549;
	and.pred  	%p1041, %p1039, %p1040;
	@%p1041 bra 	$L__BB0_970;
$L__BB0_969:
	cvt.u64.u32 	%rd12479, %r16531;
	cvt.u64.u32 	%rd12480, %r4;
	sub.s64 	%rd12481, %rd12479, %rd12480;
	and.b64  	%rd12482, %rd12481, 4294967295;
	sub.s64 	%rd12483, %rd12482, %rd12480;
	cvt.u32.u64 	%r16549, %rd12483;
	shr.u64 	%rd12484, %rd12483, 32;
	and.b64  	%rd12485, %rd12484, 1;
	cvt.u64.u32 	%rd12486, %r16530;
	shr.u64 	%rd12487, %rd12481, 32;
	and.b64  	%rd12488, %rd12487, 1;
	cvt.u64.u32 	%rd12489, %r5;
	add.s64 	%rd12490, %rd12488, %rd12489;
	sub.s64 	%rd12491, %rd12486, %rd12490;
	and.b64  	%rd12492, %rd12491, 4294967295;
	add.s64 	%rd12493, %rd12485, %rd12489;
	sub.s64 	%rd12494, %rd12492, %rd12493;
	cvt.u32.u64 	%r16548, %rd12494;
	shr.u64 	%rd12495, %rd12494, 32;
	and.b64  	%rd12496, %rd12495, 1;
	cvt.u64.u32 	%rd12497, %r16529;
	shr.u64 	%rd12498, %rd12491, 32;
	and.b64  	%rd12499, %rd12498, 1;
	cvt.u64.u32 	%rd12500, %r6;
	add.s64 	%rd12501, %rd12499, %rd12500;
	sub.s64 	%rd12502, %rd12497, %rd12501;
	and.b64  	%rd12503, %rd12502, 4294967295;
	add.s64 	%rd12504, %rd12496, %rd12500;
	sub.s64 	%rd12505, %rd12503, %rd12504;
	cvt.u32.u64 	%r16547, %rd12505;
	shr.u64 	%rd12506, %rd12505, 32;
	and.b64  	%rd12507, %rd12506, 1;
	cvt.u64.u32 	%rd12508, %r16528;
	shr.u64 	%rd12509, %rd12502, 32;
	and.b64  	%rd12510, %rd12509, 1;
	cvt.u64.u32 	%rd12511, %r7;
	add.s64 	%rd12512, %rd12510, %rd12511;
	sub.s64 	%rd12513, %rd12508, %rd12512;
	and.b64  	%rd12514, %rd12513, 4294967295;
	add.s64 	%rd12515, %rd12507, %rd12511;
	sub.s64 	%rd12516, %rd12514, %rd12515;
	cvt.u32.u64 	%r16546, %rd12516;
	shr.u64 	%rd12517, %rd12516, 32;
	and.b64  	%rd12518, %rd12517, 1;
	cvt.u64.u32 	%rd12519, %r16527;
	shr.u64 	%rd12520, %rd12513, 32;
	and.b64  	%rd12521, %rd12520, 1;
	cvt.u64.u32 	%rd12522, %r8;
	add.s64 	%rd12523, %rd12521, %rd12522;
	sub.s64 	%rd12524, %rd12519, %rd12523;
	and.b64  	%rd12525, %rd12524, 4294967295;
	add.s64 	%rd12526, %rd12518, %rd12522;
	sub.s64 	%rd12527, %rd12525, %rd12526;
	cvt.u32.u64 	%r16545, %rd12527;
	shr.u64 	%rd12528, %rd12527, 32;
	and.b64  	%rd12529, %rd12528, 1;
	cvt.u64.u32 	%rd12530, %r16526;
	shr.u64 	%rd12531, %rd12524, 32;
	and.b64  	%rd12532, %rd12531, 1;
	cvt.u64.u32 	%rd12533, %r9;
	add.s64 	%rd12534, %rd12532, %rd12533;
	sub.s64 	%rd12535, %rd12530, %rd12534;
	and.b64  	%rd12536, %rd12535, 4294967295;
	add.s64 	%rd12537, %rd12529, %rd12533;
	sub.s64 	%rd12538, %rd12536, %rd12537;
	cvt.u32.u64 	%r16544, %rd12538;
	shr.u64 	%rd12539, %rd12538, 32;
	and.b64  	%rd12540, %rd12539, 1;
	cvt.u64.u32 	%rd12541, %r16525;
	shr.u64 	%rd12542, %rd12535, 32;
	and.b64  	%rd12543, %rd12542, 1;
	cvt.u64.u32 	%rd12544, %r10;
	add.s64 	%rd12545, %rd12543, %rd12544;
	sub.s64 	%rd12546, %rd12541, %rd12545;
	and.b64  	%rd12547, %rd12546, 4294967295;
	add.s64 	%rd12548, %rd12540, %rd12544;
	sub.s64 	%rd12549, %rd12547, %rd12548;
	cvt.u32.u64 	%r16543, %rd12549;
	{ .reg .b32 tmp; mov.b64 {tmp, %r11941}, %rd12549; }
	and.b32  	%r11942, %r11941, 1;
	add.s32 	%r11943, %r11942, %r11;
	sub.s32 	%r16542, %r16542, %r11943;
$L__BB0_970:
	or.b32  	%r11944, %r16548, %r16549;
	or.b32  	%r11945, %r16547, %r11944;
	or.b32  	%r11946, %r16546, %r11945;
	or.b32  	%r11947, %r16545, %r11946;
	or.b32  	%r11948, %r16544, %r11947;
	or.b32  	%r11949, %r16543, %r11948;
	or.b32  	%r11950, %r16542, %r11949;
	setp.eq.s32 	%p1043, %r11950, 0;
	mov.pred 	%p3746, %p1008;
	@%p1043 bra 	$L__BB0_999;
	mov.b32 	%r16566, 0;
	mov.u32 	%r16591, %r11;
	mov.u32 	%r16592, %r10;
	mov.u32 	%r16593, %r9;
	mov.u32 	%r16594, %r8;
	mov.u32 	%r16595, %r7;
	mov.u32 	%r16596, %r6;
	mov.u32 	%r16597, %r5;
	mov.u32 	%r16598, %r4;
$L__BB0_972:
	or.b32  	%r11952, %r16542, %r16543;
	or.b32  	%r11953, %r11952, %r16544;
	or.b32  	%r11954, %r11953, %r16545;
	or.b32  	%r11955, %r11954, %r16546;
	or.b32  	%r11956, %r11955, %r16547;
	or.b32  	%r11957, %r11956, %r16548;
	setp.eq.s32 	%p1045, %r11957, 0;
	setp.eq.s32 	%p1046, %r16549, 1;
	and.pred  	%p1047, %p1045, %p1046;
	mov.pred 	%p3746, 0;
	@%p1047 bra 	$L__BB0_999;
	or.b32  	%r11958, %r16591, %r16592;
	or.b32  	%r11959, %r11958, %r16593;
	or.b32  	%r11960, %r11959, %r16594;
	or.b32  	%r11961, %r11960, %r16595;
	or.b32  	%r11962, %r11961, %r16596;
	or.b32  	%r11963, %r11962, %r16597;
	setp.eq.s32 	%p1049, %r11963, 0;
	setp.eq.s32 	%p1050, %r16598, 1;
	and.pred  	%p1051, %p1049, %p1050;
	@%p1051 bra 	$L__BB0_999;
	or.b32  	%r11964, %r16548, %r16549;
	or.b32  	%r11965, %r16547, %r11964;
	or.b32  	%r11966, %r16546, %r11965;
	or.b32  	%r11967, %r16545, %r11966;
	or.b32  	%r11968, %r16544, %r11967;
	or.b32  	%r11969, %r16543, %r11968;
	or.b32  	%r11970, %r16542, %r11969;
	setp.eq.s32 	%p1053, %r11970, 0;
	mov.pred 	%p3746, %p1008;
	@%p1053 bra 	$L__BB0_999;
	or.b32  	%r11971, %r16597, %r16598;
	or.b32  	%r11972, %r16596, %r11971;
	or.b32  	%r11973, %r16595, %r11972;
	or.b32  	%r11974, %r16594, %r11973;
	or.b32  	%r11975, %r16593, %r11974;
	or.b32  	%r11976, %r16592, %r11975;
	or.b32  	%r11977, %r16591, %r11976;
	setp.eq.s32 	%p1055, %r11977, 0;
	mov.pred 	%p3746, %p1008;
	@%p1055 bra 	$L__BB0_999;
	and.b32  	%r11978, %r16549, 1;
	setp.eq.b32 	%p1056, %r11978, 1;
	@%p1056 bra 	$L__BB0_979;
	mov.u32 	%r16567, %r16542;
	mov.u32 	%r16568, %r16543;
	mov.u32 	%r16569, %r16544;
	mov.u32 	%r16570, %r16545;
	mov.u32 	%r16571, %r16546;
	mov.u32 	%r16572, %r16547;
	mov.u32 	%r16573, %r16548;
$L__BB0_978:
	shr.u32 	%r16542, %r16567, 1;
	shf.l.wrap.b32 	%r16543, %r16568, %r16567, 31;
	shf.l.wrap.b32 	%r16544, %r16569, %r16568, 31;
	shf.l.wrap.b32 	%r16545, %r16570, %r16569, 31;
	shf.l.wrap.b32 	%r16546, %r16571, %r16570, 31;
	shf.l.wrap.b32 	%r16547, %r16572, %r16571, 31;
	shf.l.wrap.b32 	%r16548, %r16573, %r16572, 31;
	shf.l.wrap.b32 	%r16549, %r16549, %r16573, 31;
	and.b32  	%r11979, %r16549, 1;
	setp.eq.b32 	%p1057, %r11979, 1;
	not.pred 	%p1058, %p1057;
	mov.u32 	%r16567, %r16542;
	mov.u32 	%r16568, %r16543;
	mov.u32 	%r16569, %r16544;
	mov.u32 	%r16570, %r16545;
	mov.u32 	%r16571, %r16546;
	mov.u32 	%r16572, %r16547;
	mov.u32 	%r16573, %r16548;
	@%p1058 bra 	$L__BB0_978;
$L__BB0_979:
	and.b32  	%r11980, %r16598, 1;
	setp.eq.b32 	%p1059, %r11980, 1;
	@%p1059 bra 	$L__BB0_982;
	mov.u32 	%r16583, %r16591;
	mov.u32 	%r16584, %r16592;
	mov.u32 	%r16585, %r16593;
	mov.u32 	%r16586, %r16594;
	mov.u32 	%r16587, %r16595;
	mov.u32 	%r16588, %r16596;
	mov.u32 	%r16589, %r16597;
$L__BB0_981:
	shr.u32 	%r16591, %r16583, 1;
	shf.l.wrap.b32 	%r16592, %r16584, %r16583, 31;
	shf.l.wrap.b32 	%r16593, %r16585, %r16584, 31;
	shf.l.wrap.b32 	%r16594, %r16586, %r16585, 31;
	shf.l.wrap.b32 	%r16595, %r16587, %r16586, 31;
	shf.l.wrap.b32 	%r16596, %r16588, %r16587, 31;
	shf.l.wrap.b32 	%r16597, %r16589, %r16588, 31;
	shf.l.wrap.b32 	%r16598, %r16598, %r16589, 31;
	and.b32  	%r11981, %r16598, 1;
	setp.eq.b32 	%p1060, %r11981, 1;
	not.pred 	%p1061, %p1060;
	mov.u32 	%r16583, %r16591;
	mov.u32 	%r16584, %r16592;
	mov.u32 	%r16585, %r16593;
	mov.u32 	%r16586, %r16594;
	mov.u32 	%r16587, %r16595;
	mov.u32 	%r16588, %r16596;
	mov.u32 	%r16589, %r16597;
	@%p1061 bra 	$L__BB0_981;
$L__BB0_982:
	setp.lt.u32 	%p1062, %r16542, %r16591;
	@%p1062 bra 	$L__BB0_997;
	setp.gt.u32 	%p1063, %r16542, %r16591;
	@%p1063 bra 	$L__BB0_996;
	setp.lt.u32 	%p1064, %r16543, %r16592;
	@%p1064 bra 	$L__BB0_997;
	setp.gt.u32 	%p1065, %r16543, %r16592;
	@%p1065 bra 	$L__BB0_996;
	setp.lt.u32 	%p1066, %r16544, %r16593;
	@%p1066 bra 	$L__BB0_997;
	setp.gt.u32 	%p1067, %r16544, %r16593;
	@%p1067 bra 	$L__BB0_996;
	setp.lt.u32 	%p1068, %r16545, %r16594;
	@%p1068 bra 	$L__BB0_997;
	setp.gt.u32 	%p1069, %r16545, %r16594;
	@%p1069 bra 	$L__BB0_996;
	setp.lt.u32 	%p1070, %r16546, %r16595;
	@%p1070 bra 	$L__BB0_997;
	setp.gt.u32 	%p1071, %r16546, %r16595;
	@%p1071 bra 	$L__BB0_996;
	setp.lt.u32 	%p1072, %r16547, %r16596;
	@%p1072 bra 	$L__BB0_997;
	setp.gt.u32 	%p1073, %r16547, %r16596;
	@%p1073 bra 	$L__BB0_996;
	setp.lt.u32 	%p1074, %r16548, %r16597;
	@%p1074 bra 	$L__BB0_997;
	setp.le.u32 	%p1075, %r16548, %r16597;
	setp.lt.u32 	%p1076, %r16549, %r16598;
	and.pred  	%p1077, %p1075, %p1076;
	@%p1077 bra 	$L__BB0_997;
$L__BB0_996:
	cvt.u64.u32 	%rd12550, %r16549;
	cvt.u64.u32 	%rd12551, %r16598;
	sub.s64 	%rd12552, %rd12550, %rd12551;
	cvt.u32.u64 	%r16549, %rd12552;
	shr.u64 	%rd12553, %rd12552, 32;
	and.b64  	%rd12554, %rd12553, 1;
	cvt.u64.u32 	%rd12555, %r16548;
	cvt.u64.u32 	%rd12556, %r16597;
	add.s64 	%rd12557, %rd12554, %rd12556;
	sub.s64 	%rd12558, %rd12555, %rd12557;
	cvt.u32.u64 	%r16548, %rd12558;
	shr.u64 	%rd12559, %rd12558, 32;
	and.b64  	%rd12560, %rd12559, 1;
	cvt.u64.u32 	%rd12561, %r16547;
	cvt.u64.u32 	%rd12562, %r16596;
	add.s64 	%rd12563, %rd12560, %rd12562;
	sub.s64 	%rd12564, %rd12561, %rd12563;
	cvt.u32.u64 	%r16547, %rd12564;
	shr.u64 	%rd12565, %rd12564, 32;
	and.b64  	%rd12566, %rd12565, 1;
	cvt.u64.u32 	%rd12567, %r16546;
	cvt.u64.u32 	%rd12568, %r16595;
	add.s64 	%rd12569, %rd12566, %rd12568;
	sub.s64 	%rd12570, %rd12567, %rd12569;
	cvt.u32.u64 	%r16546, %rd12570;
	shr.u64 	%rd12571, %rd12570, 32;
	and.b64  	%rd12572, %rd12571, 1;
	cvt.u64.u32 	%rd12573, %r16545;
	cvt.u64.u32 	%rd12574, %r16594;
	add.s64 	%rd12575, %rd12572, %rd12574;
	sub.s64 	%rd12576, %rd12573, %rd12575;
	cvt.u32.u64 	%r16545, %rd12576;
	shr.u64 	%rd12577, %rd12576, 32;
	and.b64  	%rd12578, %rd12577, 1;
	cvt.u64.u32 	%rd12579, %r16544;
	cvt.u64.u32 	%rd12580, %r16593;
	add.s64 	%rd12581, %rd12578, %rd12580;
	sub.s64 	%rd12582, %rd12579, %rd12581;
	cvt.u32.u64 	%r16544, %rd12582;
	shr.u64 	%rd12583, %rd12582, 32;
	and.b64  	%rd12584, %rd12583, 1;
	cvt.u64.u32 	%rd12585, %r16543;
	cvt.u64.u32 	%rd12586, %r16592;
	add.s64 	%rd12587, %rd12584, %rd12586;
	sub.s64 	%rd12588, %rd12585, %rd12587;
	cvt.u32.u64 	%r16543, %rd12588;
	{ .reg .b32 tmp; mov.b64 {tmp, %r11982}, %rd12588; }
	and.b32  	%r11983, %r11982, 1;
	add.s32 	%r11984, %r11983, %r16591;
	sub.s32 	%r16542, %r16542, %r11984;
	bra.uni 	$L__BB0_998;
$L__BB0_997:
	cvt.u64.u32 	%rd12589, %r16598;
	cvt.u64.u32 	%rd12590, %r16549;
	sub.s64 	%rd12591, %rd12589, %rd12590;
	cvt.u32.u64 	%r16598, %rd12591;
	shr.u64 	%rd12592, %rd12591, 32;
	and.b64  	%rd12593, %rd12592, 1;
	cvt.u64.u32 	%rd12594, %r16597;
	cvt.u64.u32 	%rd12595, %r16548;
	add.s64 	%rd12596, %rd12593, %rd12595;
	sub.s64 	%rd12597, %rd12594, %rd12596;
	cvt.u32.u64 	%r16597, %rd12597;
	shr.u64 	%rd12598, %rd12597, 32;
	and.b64  	%rd12599, %rd12598, 1;
	cvt.u64.u32 	%rd12600, %r16596;
	cvt.u64.u32 	%rd12601, %r16547;
	add.s64 	%rd12602, %rd12599, %rd12601;
	sub.s64 	%rd12603, %rd12600, %rd12602;
	cvt.u32.u64 	%r16596, %rd12603;
	shr.u64 	%rd12604, %rd12603, 32;
	and.b64  	%rd12605, %rd12604, 1;
	cvt.u64.u32 	%rd12606, %r16595;
	cvt.u64.u32 	%rd12607, %r16546;
	add.s64 	%rd12608, %rd12605, %rd12607;
	sub.s64 	%rd12609, %rd12606, %rd12608;
	cvt.u32.u64 	%r16595, %rd12609;
	shr.u64 	%rd12610, %rd12609, 32;
	and.b64  	%rd12611, %rd12610, 1;
	cvt.u64.u32 	%rd12612, %r16594;
	cvt.u64.u32 	%rd12613, %r16545;
	add.s64 	%rd12614, %rd12611, %rd12613;
	sub.s64 	%rd12615, %rd12612, %rd12614;
	cvt.u32.u64 	%r16594, %rd12615;
	shr.u64 	%rd12616, %rd12615, 32;
	and.b64  	%rd12617, %rd12616, 1;
	cvt.u64.u32 	%rd12618, %r16593;
	cvt.u64.u32 	%rd12619, %r16544;
	add.s64 	%rd12620, %rd12617, %rd12619;
	sub.s64 	%rd12621, %rd12618, %rd12620;
	cvt.u32.u64 	%r16593, %rd12621;
	shr.u64 	%rd12622, %rd12621, 32;
	and.b64  	%rd12623, %rd12622, 1;
	cvt.u64.u32 	%rd12624, %r16592;
	cvt.u64.u32 	%rd12625, %r16543;
	add.s64 	%rd12626, %rd12623, %rd12625;
	sub.s64 	%rd12627, %rd12624, %rd12626;
	cvt.u32.u64 	%r16592, %rd12627;
	{ .reg .b32 tmp; mov.b64 {tmp, %r11985}, %rd12627; }
	and.b32  	%r11986, %r11985, 1;
	add.s32 	%r11987, %r11986, %r16542;
	sub.s32 	%r16591, %r16591, %r11987;
$L__BB0_998:
	add.s32 	%r16566, %r16566, 1;
	setp.ne.s32 	%p1079, %r16566, 20000;
	mov.pred 	%p3746, %p1008;
	@%p1079 bra 	$L__BB0_972;
$L__BB0_999:
	or.b32  	%r11988, %r16540, %r16541;
	or.b32  	%r11989, %r16539, %r11988;
	or.b32  	%r11990, %r16538, %r11989;
	or.b32  	%r11991, %r16537, %r11990;
	or.b32  	%r11992, %r16536, %r11991;
	or.b32  	%r11993, %r16535, %r11992;
	or.b32  	%r11994, %r17110, %r11993;
	setp.eq.s32 	%p1080, %r11994, 0;
	@%p1080 bra 	$L__BB0_1543;
	setp.lt.u32 	%p1081, %r17110, %r11;
	mov.u32 	%r16616, %r16535;
	mov.u32 	%r16617, %r16536;
	mov.u32 	%r16618, %r16537;
	mov.u32 	%r16619, %r16538;
	mov.u32 	%r16620, %r16539;
	mov.u32 	%r16621, %r16540;
	mov.u32 	%r16622, %r16541;
	@%p1081 bra 	$L__BB0_1029;
	setp.gt.u32 	%p1082, %r17110, %r11;
	@%p1082 bra 	$L__BB0_1014;
	setp.lt.u32 	%p1083, %r16535, %r10;
	mov.u32 	%r16616, %r16535;
	mov.u32 	%r16617, %r16536;
	mov.u32 	%r16618, %r16537;
	mov.u32 	%r16619, %r16538;
	mov.u32 	%r16620, %r16539;
	mov.u32 	%r16621, %r16540;
	mov.u32 	%r16622, %r16541;
	@%p1083 bra 	$L__BB0_1029;
	setp.gt.u32 	%p1084, %r16535, %r10;
	@%p1084 bra 	$L__BB0_1014;
	setp.lt.u32 	%p1085, %r16536, %r9;
	mov.u32 	%r16616, %r16535;
	mov.u32 	%r16617, %r16536;
	mov.u32 	%r16618, %r16537;
	mov.u32 	%r16619, %r16538;
	mov.u32 	%r16620, %r16539;
	mov.u32 	%r16621, %r16540;
	mov.u32 	%r16622, %r16541;
	@%p1085 bra 	$L__BB0_1029;
	setp.gt.u32 	%p1086, %r16536, %r9;
	@%p1086 bra 	$L__BB0_1014;
	setp.lt.u32 	%p1087, %r16537, %r8;
	mov.u32 	%r16616, %r16535;
	mov.u32 	%r16617, %r16536;
	mov.u32 	%r16618, %r16537;
	mov.u32 	%r16619, %r16538;
	mov.u32 	%r16620, %r16539;
	mov.u32 	%r16621, %r16540;
	mov.u32 	%r16622, %r16541;
	@%p1087 bra 	$L__BB0_1029;
	setp.gt.u32 	%p1088, %r16537, %r8;
	@%p1088 bra 	$L__BB0_1014;
	setp.lt.u32 	%p1089, %r16538, %r7;
	mov.u32 	%r16616, %r16535;
	mov.u32 	%r16617, %r16536;
	mov.u32 	%r16618, %r16537;
	mov.u32 	%r16619, %r16538;
	mov.u32 	%r16620, %r16539;
	mov.u32 	%r16621, %r16540;
	mov.u32 	%r16622, %r16541;
	@%p1089 bra 	$L__BB0_1029;
	setp.gt.u32 	%p1090, %r16538, %r7;
	@%p1090 bra 	$L__BB0_1014;
	setp.lt.u32 	%p1091, %r16539, %r6;
	mov.u32 	%r16616, %r16535;
	mov.u32 	%r16617, %r16536;
	mov.u32 	%r16618, %r16537;
	mov.u32 	%r16619, %r16538;
	mov.u32 	%r16620, %r16539;
	mov.u32 	%r16621, %r16540;
	mov.u32 	%r16622, %r16541;
	@%p1091 bra 	$L__BB0_1029;
	setp.gt.u32 	%p1092, %r16539, %r6;
	@%p1092 bra 	$L__BB0_1014;
	setp.lt.u32 	%p1093, %r16540, %r5;
	mov.u32 	%r16616, %r16535;
	mov.u32 	%r16617, %r16536;
	mov.u32 	%r16618, %r16537;
	mov.u32 	%r16619, %r16538;
	mov.u32 	%r16620, %r16539;
	mov.u32 	%r16621, %r16540;
	mov.u32 	%r16622, %r16541;
	@%p1093 bra 	$L__BB0_1029;
	setp.le.u32 	%p1094, %r16540, %r5;
	setp.lt.u32 	%p1095, %r16541, %r4;
	and.pred  	%p1096, %p1094, %p1095;
	mov.u32 	%r16616, %r16535;
	mov.u32 	%r16617, %r16536;
	mov.u32 	%r16618, %r16537;
	mov.u32 	%r16619, %r16538;
	mov.u32 	%r16620, %r16539;
	mov.u32 	%r16621, %r16540;
	mov.u32 	%r16622, %r16541;
	@%p1096 bra 	$L__BB0_1029;
$L__BB0_1014:
	cvt.u64.u32 	%rd12628, %r16541;
	cvt.u64.u32 	%rd12629, %r4;
	sub.s64 	%rd12630, %rd12628, %rd12629;
	cvt.u32.u64 	%r16622, %rd12630;
	shr.u64 	%rd12631, %rd12630, 32;
	and.b64  	%rd12632, %rd12631, 1;
	cvt.u64.u32 	%rd12633, %r16540;
	cvt.u64.u32 	%rd12634, %r5;
	add.s64 	%rd12635, %rd12632, %rd12634;
	sub.s64 	%rd12636, %rd12633, %rd12635;
	cvt.u32.u64 	%r16621, %rd12636;
	shr.u64 	%rd12637, %rd12636, 32;
	and.b64  	%rd12638, %rd12637, 1;
	cvt.u64.u32 	%rd12639, %r16539;
	cvt.u64.u32 	%rd12640, %r6;
	add.s64 	%rd12641, %rd12638, %rd12640;
	sub.s64 	%rd12642, %rd12639, %rd12641;
	cvt.u32.u64 	%r16620, %rd12642;
	shr.u64 	%rd12643, %rd12642, 32;
	and.b64  	%rd12644, %rd12643, 1;
	cvt.u64.u32 	%rd12645, %r16538;
	cvt.u64.u32 	%rd12646, %r7;
	add.s64 	%rd12647, %rd12644, %rd12646;
	sub.s64 	%rd12648, %rd12645, %rd12647;
	cvt.u32.u64 	%r16619, %rd12648;
	shr.u64 	%rd12649, %rd12648, 32;
	and.b64  	%rd12650, %rd12649, 1;
	cvt.u64.u32 	%rd12651, %r16537;
	cvt.u64.u32 	%rd12652, %r8;
	add.s64 	%rd12653, %rd12650, %rd12652;
	sub.s64 	%rd12654, %rd12651, %rd12653;
	cvt.u32.u64 	%r16618, %rd12654;
	shr.u64 	%rd12655, %rd12654, 32;
	and.b64  	%rd12656, %rd12655, 1;
	cvt.u64.u32 	%rd12657, %r16536;
	cvt.u64.u32 	%rd12658, %r9;
	add.s64 	%rd12659, %rd12656, %rd12658;
	sub.s64 	%rd12660, %rd12657, %rd12659;
	cvt.u32.u64 	%r16617, %rd12660;
	shr.u64 	%rd12661, %rd12660, 32;
	and.b64  	%rd12662, %rd12661, 1;
	cvt.u64.u32 	%rd12663, %r16535;
	cvt.u64.u32 	%rd12664, %r10;
	add.s64 	%rd12665, %rd12662, %rd12664;
	sub.s64 	%rd12666, %rd12663, %rd12665;
	cvt.u32.u64 	%r16616, %rd12666;
	{ .reg .b32 tmp; mov.b64 {tmp, %r11995}, %rd12666; }
	and.b32  	%r11996, %r11995, 1;
	add.s32 	%r11997, %r11996, %r11;
	sub.s32 	%r17110, %r17110, %r11997;
	setp.lt.u32 	%p1097, %r17110, %r11;
	@%p1097 bra 	$L__BB0_1029;
	setp.gt.u32 	%p1098, %r17110, %r11;
	@%p1098 bra 	$L__BB0_1028;
	cvt.u64.u32 	%rd12667, %r16537;
	cvt.u64.u32 	%rd12668, %r16538;
	cvt.u64.u32 	%rd12669, %r16539;
	cvt.u64.u32 	%rd12670, %r16540;
	cvt.u64.u32 	%rd12671, %r16541;
	cvt.u64.u32 	%rd12672, %r4;
	sub.s64 	%rd12673, %rd12671, %rd12672;
	shr.u64 	%rd12674, %rd12673, 32;
	and.b64  	%rd12675, %rd12674, 1;
	cvt.u64.u32 	%rd12676, %r5;
	add.s64 	%rd12677, %rd12675, %rd12676;
	sub.s64 	%rd12678, %rd12670, %rd12677;
	shr.u64 	%rd12679, %rd12678, 32;
	and.b64  	%rd12680, %rd12679, 1;
	cvt.u64.u32 	%rd12681, %r6;
	add.s64 	%rd12682, %rd12680, %rd12681;
	sub.s64 	%rd12683, %rd12669, %rd12682;
	shr.u64 	%rd12684, %rd12683, 32;
	and.b64  	%rd12685, %rd12684, 1;
	cvt.u64.u32 	%rd12686, %r7;
	add.s64 	%rd12687, %rd12685, %rd12686;
	sub.s64 	%rd12688, %rd12668, %rd12687;
	shr.u64 	%rd12689, %rd12688, 32;
	cvt.u64.u32 	%rd12690, %r8;
	cvt.u32.u64 	%r11998, %rd12689;
	mov.b64 	%rd12691, 1;
	cvt.u32.u64 	%r11999, %rd12691;
	and.b32  	%r12000, %r11998, %r11999;
	cvt.u32.u64 	%r12001, %rd12690;
	add.s32 	%r12002, %r12000, %r12001;
	cvt.u32.u64 	%r12003, %rd12667;
	sub.s32 	%r16618, %r12003, %r12002;
	cvt.u32.u64 	%r16619, %rd12688;
	cvt.u32.u64 	%r16620, %rd12683;
	cvt.u32.u64 	%r16622, %rd12673;
	cvt.u32.u64 	%r16621, %rd12678;
	setp.gt.u32 	%p1099, %r10, %r16616;
	@%p1099 bra 	$L__BB0_1029;
	setp.lt.u32 	%p1100, %r10, %r16616;
	@%p1100 bra 	$L__BB0_1028;
	cvt.u64.u32 	%rd12692, %r16537;
	cvt.u64.u32 	%rd12693, %r16538;
	cvt.u64.u32 	%rd12694, %r16539;
	cvt.u64.u32 	%rd12695, %r16540;
	cvt.u64.u32 	%rd12696, %r16541;
	cvt.u64.u32 	%rd12697, %r4;
	sub.s64 	%rd12698, %rd12696, %rd12697;
	shr.u64 	%rd12699, %rd12698, 32;
	and.b64  	%rd12700, %rd12699, 1;
	cvt.u64.u32 	%rd12701, %r5;
	add.s64 	%rd12702, %rd12700, %rd12701;
	sub.s64 	%rd12703, %rd12695, %rd12702;
	shr.u64 	%rd12704, %rd12703, 32;
	and.b64  	%rd12705, %rd12704, 1;
	cvt.u64.u32 	%rd12706, %r6;
	add.s64 	%rd12707, %rd12705, %rd12706;
	sub.s64 	%rd12708, %rd12694, %rd12707;
	shr.u64 	%rd12709, %rd12708, 32;
	and.b64  	%rd12710, %rd12709, 1;
	cvt.u64.u32 	%rd12711, %r7;
	add.s64 	%rd12712, %rd12710, %rd12711;
	sub.s64 	%rd12713, %rd12693, %rd12712;
	shr.u64 	%rd12714, %rd12713, 32;
	cvt.u64.u32 	%rd12715, %r8;
	cvt.u32.u64 	%r12004, %rd12714;
	mov.b64 	%rd12716, 1;
	cvt.u32.u64 	%r12005, %rd12716;
	and.b32  	%r12006, %r12004, %r12005;
	cvt.u32.u64 	%r12007, %rd12715;
	add.s32 	%r12008, %r12006, %r12007;
	cvt.u32.u64 	%r12009, %rd12692;
	sub.s32 	%r16618, %r12009, %r12008;
	cvt.u32.u64 	%r16619, %rd12713;
	cvt.u32.u64 	%r16620, %rd12708;
	cvt.u32.u64 	%r16622, %rd12698;
	cvt.u32.u64 	%r16621, %rd12703;
	setp.gt.u32 	%p1101, %r9, %r16617;
	@%p1101 bra 	$L__BB0_1029;
	setp.lt.u32 	%p1102, %r9, %r16617;
	@%p1102 bra 	$L__BB0_1028;
	cvt.u64.u32 	%rd12717, %r16538;
	cvt.u64.u32 	%rd12718, %r16539;
	cvt.u64.u32 	%rd12719, %r16540;
	cvt.u64.u32 	%rd12720, %r16541;
	cvt.u64.u32 	%rd12721, %r4;
	sub.s64 	%rd12722, %rd12720, %rd12721;
	shr.u64 	%rd12723, %rd12722, 32;
	and.b64  	%rd12724, %rd12723, 1;
	cvt.u64.u32 	%rd12725, %r5;
	add.s64 	%rd12726, %rd12724, %rd12725;
	sub.s64 	%rd12727, %rd12719, %rd12726;
	shr.u64 	%rd12728, %rd12727, 32;
	and.b64  	%rd12729, %rd12728, 1;
	cvt.u64.u32 	%rd12730, %r6;
	add.s64 	%rd12731, %rd12729, %rd12730;
	sub.s64 	%rd12732, %rd12718, %rd12731;
	shr.u64 	%rd12733, %rd12732, 32;
	and.b64  	%rd12734, %rd12733, 1;
	cvt.u64.u32 	%rd12735, %r7;
	add.s64 	%rd12736, %rd12734, %rd12735;
	sub.s64 	%rd12737, %rd12717, %rd12736;
	cvt.u32.u64 	%r16619, %rd12737;
	cvt.u32.u64 	%r16620, %rd12732;
	cvt.u32.u64 	%r16622, %rd12722;
	cvt.u32.u64 	%r16621, %rd12727;
	cvt.u64.u32 	%rd12738, %r16537;
	shr.u64 	%rd12739, %rd12737, 32;
	cvt.u64.u32 	%rd12740, %r8;
	cvt.u32.u64 	%r12010, %rd12739;
	mov.b64 	%rd12741, 1;
	cvt.u32.u64 	%r12011, %rd12741;
	and.b32  	%r12012, %r12010, %r12011;
	cvt.u32.u64 	%r12013, %rd12740;
	add.s32 	%r12014, %r12012, %r12013;
	cvt.u32.u64 	%r12015, %rd12738;
	sub.s32 	%r16618, %r12015, %r12014;
	setp.gt.u32 	%p1103, %r8, %r16618;
	@%p1103 bra 	$L__BB0_1029;
	cvt.u64.u32 	%rd12742, %r16537;
	cvt.u64.u32 	%rd12743, %r16538;
	cvt.u64.u32 	%rd12744, %r16539;
	cvt.u64.u32 	%rd12745, %r16540;
	cvt.u64.u32 	%rd12746, %r16541;
	cvt.u64.u32 	%rd12747, %r4;
	sub.s64 	%rd12748, %rd12746, %rd12747;
	shr.u64 	%rd12749, %rd12748, 32;
	and.b64  	%rd12750, %rd12749, 1;
	cvt.u64.u32 	%rd12751, %r5;
	add.s64 	%rd12752, %rd12750, %rd12751;
	sub.s64 	%rd12753, %rd12745, %rd12752;
	shr.u64 	%rd12754, %rd12753, 32;
	and.b64  	%rd12755, %rd12754, 1;
	cvt.u64.u32 	%rd12756, %r6;
	add.s64 	%rd12757, %rd12755, %rd12756;
	sub.s64 	%rd12758, %rd12744, %rd12757;
	shr.u64 	%rd12759, %rd12758, 32;
	and.b64  	%rd12760, %rd12759, 1;
	cvt.u64.u32 	%rd12761, %r7;
	add.s64 	%rd12762, %rd12760, %rd12761;
	sub.s64 	%rd12763, %rd12743, %rd12762;
	shr.u64 	%rd12764, %rd12763, 32;
	cvt.u64.u32 	%rd12765, %r8;
	cvt.u32.u64 	%r12016, %rd12764;
	mov.b64 	%rd12766, 1;
	cvt.u32.u64 	%r12017, %rd12766;
	and.b32  	%r12018, %r12016, %r12017;
	cvt.u32.u64 	%r12019, %rd12765;
	add.s32 	%r12020, %r12018, %r12019;
	cvt.u32.u64 	%r12021, %rd12742;
	sub.s32 	%r12022, %r12021, %r12020;
	setp.lt.u32 	%p1104, %r8, %r12022;
	@%p1104 bra 	$L__BB0_1028;
	cvt.u64.u32 	%rd12767, %r16537;
	cvt.u64.u32 	%rd12768, %r16538;
	cvt.u64.u32 	%rd12769, %r16539;
	cvt.u64.u32 	%rd12770, %r16540;
	cvt.u64.u32 	%rd12771, %r16541;
	cvt.u64.u32 	%rd12772, %r4;
	sub.s64 	%rd12773, %rd12771, %rd12772;
	shr.u64 	%rd12774, %rd12773, 32;
	and.b64  	%rd12775, %rd12774, 1;
	cvt.u64.u32 	%rd12776, %r5;
	add.s64 	%rd12777, %rd12775, %rd12776;
	sub.s64 	%rd12778, %rd12770, %rd12777;
	shr.u64 	%rd12779, %rd12778, 32;
	and.b64  	%rd12780, %rd12779, 1;
	cvt.u64.u32 	%rd12781, %r6;
	add.s64 	%rd12782, %rd12780, %rd12781;
	sub.s64 	%rd12783, %rd12769, %rd12782;
	shr.u64 	%rd12784, %rd12783, 32;
	and.b64  	%rd12785, %rd12784, 1;
	cvt.u64.u32 	%rd12786, %r7;
	add.s64 	%rd12787, %rd12785, %rd12786;
	sub.s64 	%rd12788, %rd12768, %rd12787;
	shr.u64 	%rd12789, %rd12788, 32;
	cvt.u64.u32 	%rd12790, %r8;
	cvt.u32.u64 	%r12023, %rd12789;
	mov.b64 	%rd12791, 1;
	cvt.u32.u64 	%r12024, %rd12791;
	and.b32  	%r12025, %r12023, %r12024;
	cvt.u32.u64 	%r12026, %rd12790;
	add.s32 	%r12027, %r12025, %r12026;
	cvt.u32.u64 	%r12028, %rd12767;
	sub.s32 	%r16618, %r12028, %r12027;
	cvt.u32.u64 	%r16620, %rd12783;
	cvt.u32.u64 	%r16622, %rd12773;
	cvt.u32.u64 	%r16621, %rd12778;
	cvt.u32.u64 	%r16619, %rd12788;
	setp.gt.u32 	%p1105, %r7, %r16619;
	@%p1105 bra 	$L__BB0_1029;
	cvt.u64.u32 	%rd12792, %r16538;
	cvt.u64.u32 	%rd12793, %r16539;
	cvt.u64.u32 	%rd12794, %r16540;
	cvt.u64.u32 	%rd12795, %r16541;
	cvt.u64.u32 	%rd12796, %r4;
	sub.s64 	%rd12797, %rd12795, %rd12796;
	shr.u64 	%rd12798, %rd12797, 32;
	and.b64  	%rd12799, %rd12798, 1;
	cvt.u64.u32 	%rd12800, %r5;
	add.s64 	%rd12801, %rd12799, %rd12800;
	sub.s64 	%rd12802, %rd12794, %rd12801;
	shr.u64 	%rd12803, %rd12802, 32;
	and.b64  	%rd12804, %rd12803, 1;
	cvt.u64.u32 	%rd12805, %r6;
	add.s64 	%rd12806, %rd12804, %rd12805;
	sub.s64 	%rd12807, %rd12793, %rd12806;
	shr.u64 	%rd12808, %rd12807, 32;
	cvt.u64.u32 	%rd12809, %r7;
	cvt.u32.u64 	%r12029, %rd12808;
	mov.b64 	%rd12810, 1;
	cvt.u32.u64 	%r12030, %rd12810;
	and.b32  	%r12031, %r12029, %r12030;
	cvt.u32.u64 	%r12032, %rd12809;
	add.s32 	%r12033, %r12031, %r12032;
	cvt.u32.u64 	%r12034, %rd12792;
	sub.s32 	%r12035, %r12034, %r12033;
	setp.lt.u32 	%p1106, %r7, %r12035;
	@%p1106 bra 	$L__BB0_1028;
	cvt.u64.u32 	%rd12811, %r16537;
	cvt.u64.u32 	%rd12812, %r16538;
	cvt.u64.u32 	%rd12813, %r16539;
	cvt.u64.u32 	%rd12814, %r16540;
	cvt.u64.u32 	%rd12815, %r16541;
	cvt.u64.u32 	%rd12816, %r4;
	sub.s64 	%rd12817, %rd12815, %rd12816;
	shr.u64 	%rd12818, %rd12817, 32;
	and.b64  	%rd12819, %rd12818, 1;
	cvt.u64.u32 	%rd12820, %r5;
	add.s64 	%rd12821, %rd12819, %rd12820;
	sub.s64 	%rd12822, %rd12814, %rd12821;
	shr.u64 	%rd12823, %rd12822, 32;
	and.b64  	%rd12824, %rd12823, 1;
	cvt.u64.u32 	%rd12825, %r6;
	add.s64 	%rd12826, %rd12824, %rd12825;
	sub.s64 	%rd12827, %rd12813, %rd12826;
	shr.u64 	%rd12828, %rd12827, 32;
	and.b64  	%rd12829, %rd12828, 1;
	cvt.u64.u32 	%rd12830, %r7;
	add.s64 	%rd12831, %rd12829, %rd12830;
	sub.s64 	%rd12832, %rd12812, %rd12831;
	shr.u64 	%rd12833, %rd12832, 32;
	cvt.u64.u32 	%rd12834, %r8;
	cvt.u32.u64 	%r12036, %rd12833;
	mov.b64 	%rd12835, 1;
	cvt.u32.u64 	%r12037, %rd12835;
	and.b32  	%r12038, %r12036, %r12037;
	cvt.u32.u64 	%r12039, %rd12834;
	add.s32 	%r12040, %r12038, %r12039;
	cvt.u32.u64 	%r12041, %rd12811;
	sub.s32 	%r16618, %r12041, %r12040;
	cvt.u32.u64 	%r16619, %rd12832;
	cvt.u32.u64 	%r16622, %rd12817;
	cvt.u32.u64 	%r16621, %rd12822;
	cvt.u32.u64 	%r16620, %rd12827;
	setp.gt.u32 	%p1107, %r6, %r16620;
	@%p1107 bra 	$L__BB0_1029;
	cvt.u64.u32 	%rd12836, %r16539;
	cvt.u64.u32 	%rd12837, %r16540;
	cvt.u64.u32 	%rd12838, %r16541;
	cvt.u64.u32 	%rd12839, %r4;
	sub.s64 	%rd12840, %rd12838, %rd12839;
	shr.u64 	%rd12841, %rd12840, 32;
	and.b64  	%rd12842, %rd12841, 1;
	cvt.u64.u32 	%rd12843, %r5;
	add.s64 	%rd12844, %rd12842, %rd12843;
	sub.s64 	%rd12845, %rd12837, %rd12844;
	shr.u64 	%rd12846, %rd12845, 32;
	cvt.u64.u32 	%rd12847, %r6;
	cvt.u32.u64 	%r12042, %rd12846;
	mov.b64 	%rd12848, 1;
	cvt.u32.u64 	%r12043, %rd12848;
	and.b32  	%r12044, %r12042, %r12043;
	cvt.u32.u64 	%r12045, %rd12847;
	add.s32 	%r12046, %r12044, %r12045;
	cvt.u32.u64 	%r12047, %rd12836;
	sub.s32 	%r12048, %r12047, %r12046;
	setp.lt.u32 	%p1108, %r6, %r12048;
	@%p1108 bra 	$L__BB0_1028;
	cvt.u64.u32 	%rd12849, %r16537;
	cvt.u64.u32 	%rd12850, %r16538;
	cvt.u64.u32 	%rd12851, %r16539;
	cvt.u64.u32 	%rd12852, %r16540;
	cvt.u64.u32 	%rd12853, %r16541;
	cvt.u64.u32 	%rd12854, %r4;
	sub.s64 	%rd12855, %rd12853, %rd12854;
	shr.u64 	%rd12856, %rd12855, 32;
	and.b64  	%rd12857, %rd12856, 1;
	cvt.u64.u32 	%rd12858, %r5;
	add.s64 	%rd12859, %rd12857, %rd12858;
	sub.s64 	%rd12860, %rd12852, %rd12859;
	shr.u64 	%rd12861, %rd12860, 32;
	and.b64  	%rd12862, %rd12861, 1;
	cvt.u64.u32 	%rd12863, %r6;
	add.s64 	%rd12864, %rd12862, %rd12863;
	sub.s64 	%rd12865, %rd12851, %rd12864;
	shr.u64 	%rd12866, %rd12865, 32;
	and.b64  	%rd12867, %rd12866, 1;
	cvt.u64.u32 	%rd12868, %r7;
	add.s64 	%rd12869, %rd12867, %rd12868;
	sub.s64 	%rd12870, %rd12850, %rd12869;
	shr.u64 	%rd12871, %rd12870, 32;
	cvt.u64.u32 	%rd12872, %r8;
	cvt.u32.u64 	%r12049, %rd12871;
	mov.b64 	%rd12873, 1;
	cvt.u32.u64 	%r12050, %rd12873;
	and.b32  	%r12051, %r12049, %r12050;
	cvt.u32.u64 	%r12052, %rd12872;
	add.s32 	%r12053, %r12051, %r12052;
	cvt.u32.u64 	%r12054, %rd12849;
	sub.s32 	%r16618, %r12054, %r12053;
	cvt.u32.u64 	%r16619, %rd12870;
	cvt.u32.u64 	%r16620, %rd12865;
	cvt.u32.u64 	%r16622, %rd12855;
	cvt.u32.u64 	%r16621, %rd12860;
	setp.gt.u32 	%p1109, %r5, %r16621;
	@%p1109 bra 	$L__BB0_1029;
	cvt.u64.u32 	%rd12874, %r16537;
	cvt.u64.u32 	%rd12875, %r16538;
	cvt.u64.u32 	%rd12876, %r16539;
	cvt.u64.u32 	%rd12877, %r16540;
	cvt.u64.u32 	%rd12878, %r16541;
	cvt.u64.u32 	%rd12879, %r4;
	sub.s64 	%rd12880, %rd12878, %rd12879;
	shr.u64 	%rd12881, %rd12880, 32;
	and.b64  	%rd12882, %rd12881, 1;
	cvt.u64.u32 	%rd12883, %r5;
	add.s64 	%rd12884, %rd12882, %rd12883;
	sub.s64 	%rd12885, %rd12877, %rd12884;
	shr.u64 	%rd12886, %rd12885, 32;
	and.b64  	%rd12887, %rd12886, 1;
	cvt.u64.u32 	%rd12888, %r6;
	add.s64 	%rd12889, %rd12887, %rd12888;
	sub.s64 	%rd12890, %rd12876, %rd12889;
	shr.u64 	%rd12891, %rd12890, 32;
	and.b64  	%rd12892, %rd12891, 1;
	cvt.u64.u32 	%rd12893, %r7;
	add.s64 	%rd12894, %rd12892, %rd12893;
	sub.s64 	%rd12895, %rd12875, %rd12894;
	shr.u64 	%rd12896, %rd12895, 32;
	cvt.u64.u32 	%rd12897, %r8;
	cvt.u32.u64 	%r12055, %rd12896;
	mov.b64 	%rd12898, 1;
	cvt.u32.u64 	%r12056, %rd12898;
	and.b32  	%r12057, %r12055, %r12056;
	cvt.u32.u64 	%r12058, %rd12897;
	add.s32 	%r12059, %r12057, %r12058;
	cvt.u32.u64 	%r12060, %rd12874;
	sub.s32 	%r16618, %r12060, %r12059;
	cvt.u32.u64 	%r16619, %rd12895;
	cvt.u32.u64 	%r16620, %rd12890;
	cvt.u32.u64 	%r16621, %rd12885;
	setp.ge.u32 	%p1110, %r5, %r16621;
	cvt.u32.u64 	%r16622, %rd12880;
	setp.gt.u32 	%p1111, %r4, %r16622;
	and.pred  	%p1112, %p1110, %p1111;
	@%p1112 bra 	$L__BB0_1029;
$L__BB0_1028:
	cvt.u64.u32 	%rd12899, %r16541;
	cvt.u64.u32 	%rd12900, %r4;
	sub.s64 	%rd12901, %rd12899, %rd12900;
	and.b64  	%rd12902, %rd12901, 4294967295;
	sub.s64 	%rd12903, %rd12902, %rd12900;
	cvt.u32.u64 	%r16622, %rd12903;
	shr.u64 	%rd12904, %rd12903, 32;
	and.b64  	%rd12905, %rd12904, 1;
	cvt.u64.u32 	%rd12906, %r16540;
	shr.u64 	%rd12907, %rd12901, 32;
	and.b64  	%rd12908, %rd12907, 1;
	cvt.u64.u32 	%rd12909, %r5;
	add.s64 	%rd12910, %rd12908, %rd12909;
	sub.s64 	%rd12911, %rd12906, %rd12910;
	and.b64  	%rd12912, %rd12911, 4294967295;
	add.s64 	%rd12913, %rd12905, %rd12909;
	sub.s64 	%rd12914, %rd12912, %rd12913;
	cvt.u32.u64 	%r16621, %rd12914;
	shr.u64 	%rd12915, %rd12914, 32;
	and.b64  	%rd12916, %rd12915, 1;
	cvt.u64.u32 	%rd12917, %r16539;
	shr.u64 	%rd12918, %rd12911, 32;
	and.b64  	%rd12919, %rd12918, 1;
	cvt.u64.u32 	%rd12920, %r6;
	add.s64 	%rd12921, %rd12919, %rd12920;
	sub.s64 	%rd12922, %rd12917, %rd12921;
	and.b64  	%rd12923, %rd12922, 4294967295;
	add.s64 	%rd12924, %rd12916, %rd12920;
	sub.s64 	%rd12925, %rd12923, %rd12924;
	cvt.u32.u64 	%r16620, %rd12925;
	shr.u64 	%rd12926, %rd12925, 32;
	and.b64  	%rd12927, %rd12926, 1;
	cvt.u64.u32 	%rd12928, %r16538;
	shr.u64 	%rd12929, %rd12922, 32;
	and.b64  	%rd12930, %rd12929, 1;
	cvt.u64.u32 	%rd12931, %r7;
	add.s64 	%rd12932, %rd12930, %rd12931;
	sub.s64 	%rd12933, %rd12928, %rd12932;
	and.b64  	%rd12934, %rd12933, 4294967295;
	add.s64 	%rd12935, %rd12927, %rd12931;
	sub.s64 	%rd12936, %rd12934, %rd12935;
	cvt.u32.u64 	%r16619, %rd12936;
	shr.u64 	%rd12937, %rd12936, 32;
	and.b64  	%rd12938, %rd12937, 1;
	cvt.u64.u32 	%rd12939, %r16537;
	shr.u64 	%rd12940, %rd12933, 32;
	and.b64  	%rd12941, %rd12940, 1;
	cvt.u64.u32 	%rd12942, %r8;
	add.s64 	%rd12943, %rd12941, %rd12942;
	sub.s64 	%rd12944, %rd12939, %rd12943;
	and.b64  	%rd12945, %rd12944, 4294967295;
	add.s64 	%rd12946, %rd12938, %rd12942;
	sub.s64 	%rd12947, %rd12945, %rd12946;
	cvt.u32.u64 	%r16618, %rd12947;
	shr.u64 	%rd12948, %rd12947, 32;
	and.b64  	%rd12949, %rd12948, 1;
	cvt.u64.u32 	%rd12950, %r16536;
	shr.u64 	%rd12951, %rd12944, 32;
	and.b64  	%rd12952, %rd12951, 1;
	cvt.u64.u32 	%rd12953, %r9;
	add.s64 	%rd12954, %rd12952, %rd12953;
	sub.s64 	%rd12955, %rd12950, %rd12954;
	and.b64  	%rd12956, %rd12955, 4294967295;
	add.s64 	%rd12957, %rd12949, %rd12953;
	sub.s64 	%rd12958, %rd12956, %rd12957;
	cvt.u32.u64 	%r16617, %rd12958;
	shr.u64 	%rd12959, %rd12958, 32;
	and.b64  	%rd12960, %rd12959, 1;
	cvt.u64.u32 	%rd12961, %r16535;
	shr.u64 	%rd12962, %rd12955, 32;
	and.b64  	%rd12963, %rd12962, 1;
	cvt.u64.u32 	%rd12964, %r10;
	add.s64 	%rd12965, %rd12963, %rd12964;
	sub.s64 	%rd12966, %rd12961, %rd12965;
	and.b64  	%rd12967, %rd12966, 4294967295;
	add.s64 	%rd12968, %rd12960, %rd12964;
	sub.s64 	%rd12969, %rd12967, %rd12968;
	cvt.u32.u64 	%r16616, %rd12969;
	{ .reg .b32 tmp; mov.b64 {tmp, %r12061}, %rd12969; }
	and.b32  	%r12062, %r12061, 1;
	add.s32 	%r12063, %r12062, %r11;
	sub.s32 	%r17110, %r17110, %r12063;
$L__BB0_1029:
	or.b32  	%r12064, %r16621, %r16622;
	or.b32  	%r12065, %r16620, %r12064;
	or.b32  	%r12066, %r16619, %r12065;
	or.b32  	%r12067, %r16618, %r12066;
	or.b32  	%r12068, %r16617, %r12067;
	or.b32  	%r12069, %r16616, %r12068;
	or.b32  	%r12070, %r17110, %r12069;
	setp.eq.s32 	%p1113, %r12070, 0;
	@%p1113 bra 	$L__BB0_1543;
	mov.b32 	%r16639, 0;
	mov.u32 	%r16631, %r11;
	mov.u32 	%r16632, %r10;
	mov.u32 	%r16633, %r9;
	mov.u32 	%r16634, %r8;
	mov.u32 	%r16635, %r7;
	mov.u32 	%r16636, %r6;
	mov.u32 	%r16637, %r5;
	mov.u32 	%r17109, %r4;
$L__BB0_1031:
	or.b32  	%r12072, %r17110, %r16616;
	or.b32  	%r12073, %r12072, %r16617;
	or.b32  	%r12074, %r12073, %r16618;
	or.b32  	%r12075, %r12074, %r16619;
	or.b32  	%r12076, %r12075, %r16620;
	or.b32  	%r12077, %r12076, %r16621;
	setp.eq.s32 	%p1114, %r12077, 0;
	setp.eq.s32 	%p1115, %r16622, 1;
	and.pred  	%p1116, %p1114, %p1115;
	@%p1116 bra 	$L__BB0_1033;
	or.b32  	%r12078, %r16631, %r16632;
	or.b32  	%r12079, %r12078, %r16633;
	or.b32  	%r12080, %r12079, %r16634;
	or.b32  	%r12081, %r12080, %r16635;
	or.b32  	%r12082, %r12081, %r16636;
	or.b32  	%r12083, %r12082, %r16637;
	setp.ne.s32 	%p1117, %r12083, 0;
	setp.ne.s32 	%p1118, %r17109, 1;
	or.pred  	%p1119, %p1117, %p1118;
	@%p1119 bra 	$L__BB0_1518;
$L__BB0_1033:
	@%p3746 bra 	$L__BB0_1543;
	and.b64  	%rd866, %rd35885, 4294967295;
	and.b64  	%rd867, %rd35884, 4294967295;
	and.b64  	%rd868, %rd35883, 4294967295;
	and.b64  	%rd869, %rd35882, 4294967295;
	and.b64  	%rd870, %rd35881, 4294967295;
	and.b64  	%rd871, %rd35880, 4294967295;
	and.b64  	%rd872, %rd35879, 4294967295;
	mov.b64 	%rd35918, 0;
	mov.b32 	%r16642, 0;
	mov.u64 	%rd35910, %rd36487;
	mov.u64 	%rd35919, %rd35918;
	mov.u64 	%rd35920, %rd35918;
	mov.u64 	%rd35921, %rd35918;
	mov.u64 	%rd35922, %rd35918;
	mov.u64 	%rd35923, %rd35918;
	mov.u64 	%rd35924, %rd35918;
	mov.u32 	%r16641, %r16642;
$L__BB0_1035:
	ld.local.u32 	%r12109, [%rd35910];
	cvt.u64.u32 	%rd13049, %r12109;
	mul.lo.s64 	%rd13050, %rd866, %rd13049;
	shr.u64 	%rd13051, %rd13050, 32;
	and.b64  	%rd13052, %rd35924, 4294967295;
	and.b64  	%rd13053, %rd13050, 4294967295;
	add.s64 	%rd13054, %rd13053, %rd13052;
	shr.u64 	%rd13055, %rd13054, 32;
	cvt.u32.u64 	%r12110, %rd13054;
	add.s64 	%rd13056, %rd13055, %rd13051;
	mul.lo.s64 	%rd13057, %rd867, %rd13049;
	shr.u64 	%rd13058, %rd13057, 32;
	and.b64  	%rd13059, %rd35923, 4294967295;
	and.b64  	%rd13060, %rd13057, 4294967295;
	add.s64 	%rd13061, %rd13060, %rd13059;
	shr.u64 	%rd13062, %rd13061, 32;
	and.b64  	%rd13063, %rd13061, 4294967295;
	and.b64  	%rd13064, %rd13056, 4294967295;
	add.s64 	%rd13065, %rd13063, %rd13064;
	shr.u64 	%rd13066, %rd13065, 32;
	add.s64 	%rd13067, %rd13062, %rd13058;
	add.s64 	%rd13068, %rd13067, %rd13066;
	mul.lo.s64 	%rd13069, %rd868, %rd13049;
	shr.u64 	%rd13070, %rd13069, 32;
	and.b64  	%rd13071, %rd35922, 4294967295;
	and.b64  	%rd13072, %rd13069, 4294967295;
	add.s64 	%rd13073, %rd13072, %rd13071;
	shr.u64 	%rd13074, %rd13073, 32;
	and.b64  	%rd13075, %rd13073, 4294967295;
	and.b64  	%rd13076, %rd13068, 4294967295;
	add.s64 	%rd13077, %rd13075, %rd13076;
	shr.u64 	%rd13078, %rd13077, 32;
	add.s64 	%rd13079, %rd13074, %rd13070;
	add.s64 	%rd13080, %rd13079, %rd13078;
	mul.lo.s64 	%rd13081, %rd869, %rd13049;
	shr.u64 	%rd13082, %rd13081, 32;
	and.b64  	%rd13083, %rd35921, 4294967295;
	and.b64  	%rd13084, %rd13081, 4294967295;
	add.s64 	%rd13085, %rd13084, %rd13083;
	shr.u64 	%rd13086, %rd13085, 32;
	and.b64  	%rd13087, %rd13085, 4294967295;
	and.b64  	%rd13088, %rd13080, 4294967295;
	add.s64 	%rd13089, %rd13087, %rd13088;
	shr.u64 	%rd13090, %rd13089, 32;
	add.s64 	%rd13091, %rd13086, %rd13082;
	add.s64 	%rd13092, %rd13091, %rd13090;
	mul.lo.s64 	%rd13093, %rd870, %rd13049;
	shr.u64 	%rd13094, %rd13093, 32;
	and.b64  	%rd13095, %rd35920, 4294967295;
	and.b64  	%rd13096, %rd13093, 4294967295;
	add.s64 	%rd13097, %rd13096, %rd13095;
	shr.u64 	%rd13098, %rd13097, 32;
	and.b64  	%rd13099, %rd13097, 4294967295;
	and.b64  	%rd13100, %rd13092, 4294967295;
	add.s64 	%rd13101, %rd13099, %rd13100;
	shr.u64 	%rd13102, %rd13101, 32;
	add.s64 	%rd13103, %rd13098, %rd13094;
	add.s64 	%rd13104, %rd13103, %rd13102;
	mul.lo.s64 	%rd13105, %rd871, %rd13049;
	shr.u64 	%rd13106, %rd13105, 32;
	and.b64  	%rd13107, %rd35919, 4294967295;
	and.b64  	%rd13108, %rd13105, 4294967295;
	add.s64 	%rd13109, %rd13108, %rd13107;
	shr.u64 	%rd13110, %rd13109, 32;
	and.b64  	%rd13111, %rd13109, 4294967295;
	and.b64  	%rd13112, %rd13104, 4294967295;
	add.s64 	%rd13113, %rd13111, %rd13112;
	shr.u64 	%rd13114, %rd13113, 32;
	add.s64 	%rd13115, %rd13110, %rd13106;
	add.s64 	%rd13116, %rd13115, %rd13114;
	mul.lo.s64 	%rd13117, %rd872, %rd13049;
	shr.u64 	%rd13118, %rd13117, 32;
	and.b64  	%rd13119, %rd35918, 4294967295;
	and.b64  	%rd13120, %rd13117, 4294967295;
	add.s64 	%rd13121, %rd13120, %rd13119;
	shr.u64 	%rd13122, %rd13121, 32;
	and.b64  	%rd13123, %rd13121, 4294967295;
	and.b64  	%rd13124, %rd13116, 4294967295;
	add.s64 	%rd13125, %rd13123, %rd13124;
	shr.u64 	%rd13126, %rd13125, 32;
	add.s64 	%rd13127, %rd13122, %rd13118;
	add.s64 	%rd13128, %rd13127, %rd13126;
	mul.wide.u32 	%rd13129, %r16511, %r12109;
	{ .reg .b32 tmp; mov.b64 {tmp, %r12111}, %rd13129; }
	cvt.u64.u32 	%rd13130, %r16642;
	and.b64  	%rd13131, %rd13129, 4294967295;
	add.s64 	%rd13132, %rd13131, %rd13130;
	{ .reg .b32 tmp; mov.b64 {tmp, %r12112}, %rd13132; }
	and.b64  	%rd13133, %rd13132, 4294967295;
	and.b64  	%rd13134, %rd13128, 4294967295;
	add.s64 	%rd13135, %rd13133, %rd13134;
	{ .reg .b32 tmp; mov.b64 {tmp, %r12113}, %rd13135; }
	add.s32 	%r12114, %r12112, %r12111;
	add.s32 	%r12115, %r12114, %r12113;
	mul.lo.s32 	%r12116, %r28, %r12110;
	mul.wide.u32 	%rd13136, %r4, %r12116;
	shr.u64 	%rd13137, %rd13136, 32;
	and.b64  	%rd13138, %rd13054, 4294967295;
	and.b64  	%rd13139, %rd13136, 4294967295;
	add.s64 	%rd13140, %rd13139, %rd13138;
	shr.u64 	%rd13141, %rd13140, 32;
	add.s64 	%rd13142, %rd13141, %rd13137;
	mul.wide.u32 	%rd13143, %r5, %r12116;
	shr.u64 	%rd13144, %rd13143, 32;
	and.b64  	%rd13145, %rd13065, 4294967295;
	and.b64  	%rd13146, %rd13143, 4294967295;
	add.s64 	%rd13147, %rd13146, %rd13145;
	shr.u64 	%rd13148, %rd13147, 32;
	and.b64  	%rd13149, %rd13147, 4294967295;
	and.b64  	%rd13150, %rd13142, 4294967295;
	add.s64 	%rd35924, %rd13149, %rd13150;
	shr.u64 	%rd13151, %rd35924, 32;
	add.s64 	%rd13152, %rd13148, %rd13144;
	add.s64 	%rd13153, %rd13152, %rd13151;
	mul.wide.u32 	%rd13154, %r6, %r12116;
	shr.u64 	%rd13155, %rd13154, 32;
	and.b64  	%rd13156, %rd13077, 4294967295;
	and.b64  	%rd13157, %rd13154, 4294967295;
	add.s64 	%rd13158, %rd13157, %rd13156;
	shr.u64 	%rd13159, %rd13158, 32;
	and.b64  	%rd13160, %rd13158, 4294967295;
	and.b64  	%rd13161, %rd13153, 4294967295;
	add.s64 	%rd35923, %rd13160, %rd13161;
	shr.u64 	%rd13162, %rd35923, 32;
	add.s64 	%rd13163, %rd13159, %rd13155;
	add.s64 	%rd13164, %rd13163, %rd13162;
	mul.wide.u32 	%rd13165, %r7, %r12116;
	shr.u64 	%rd13166, %rd13165, 32;
	and.b64  	%rd13167, %rd13089, 4294967295;
	and.b64  	%rd13168, %rd13165, 4294967295;
	add.s64 	%rd13169, %rd13168, %rd13167;
	shr.u64 	%rd13170, %rd13169, 32;
	and.b64  	%rd13171, %rd13169, 4294967295;
	and.b64  	%rd13172, %rd13164, 4294967295;
	add.s64 	%rd35922, %rd13171, %rd13172;
	shr.u64 	%rd13173, %rd35922, 32;
	add.s64 	%rd13174, %rd13170, %rd13166;
	add.s64 	%rd13175, %rd13174, %rd13173;
	mul.wide.u32 	%rd13176, %r8, %r12116;
	shr.u64 	%rd13177, %rd13176, 32;
	and.b64  	%rd13178, %rd13101, 4294967295;
	and.b64  	%rd13179, %rd13176, 4294967295;
	add.s64 	%rd13180, %rd13179, %rd13178;
	shr.u64 	%rd13181, %rd13180, 32;
	and.b64  	%rd13182, %rd13180, 4294967295;
	and.b64  	%rd13183, %rd13175, 4294967295;
	add.s64 	%rd35921, %rd13182, %rd13183;
	shr.u64 	%rd13184, %rd35921, 32;
	add.s64 	%rd13185, %rd13181, %rd13177;
	add.s64 	%rd13186, %rd13185, %rd13184;
	mul.wide.u32 	%rd13187, %r9, %r12116;
	shr.u64 	%rd13188, %rd13187, 32;
	and.b64  	%rd13189, %rd13113, 4294967295;
	and.b64  	%rd13190, %rd13187, 4294967295;
	add.s64 	%rd13191, %rd13190, %rd13189;
	shr.u64 	%rd13192, %rd13191, 32;
	and.b64  	%rd13193, %rd13191, 4294967295;
	and.b64  	%rd13194, %rd13186, 4294967295;
	add.s64 	%rd35920, %rd13193, %rd13194;
	shr.u64 	%rd13195, %rd35920, 32;
	add.s64 	%rd13196, %rd13192, %rd13188;
	add.s64 	%rd13197, %rd13196, %rd13195;
	mul.wide.u32 	%rd13198, %r10, %r12116;
	shr.u64 	%rd13199, %rd13198, 32;
	and.b64  	%rd13200, %rd13125, 4294967295;
	and.b64  	%rd13201, %rd13198, 4294967295;
	add.s64 	%rd13202, %rd13201, %rd13200;
	shr.u64 	%rd13203, %rd13202, 32;
	and.b64  	%rd13204, %rd13202, 4294967295;
	and.b64  	%rd13205, %rd13197, 4294967295;
	add.s64 	%rd35919, %rd13204, %rd13205;
	shr.u64 	%rd13206, %rd35919, 32;
	add.s64 	%rd13207, %rd13203, %rd13199;
	add.s64 	%rd13208, %rd13207, %rd13206;
	mul.wide.u32 	%rd13209, %r11, %r12116;
	{ .reg .b32 tmp; mov.b64 {tmp, %r12117}, %rd13209; }
	and.b64  	%rd13210, %rd13135, 4294967295;
	and.b64  	%rd13211, %rd13209, 4294967295;
	add.s64 	%rd13212, %rd13211, %rd13210;
	{ .reg .b32 tmp; mov.b64 {tmp, %r12118}, %rd13212; }
	and.b64  	%rd13213, %rd13212, 4294967295;
	and.b64  	%rd13214, %rd13208, 4294967295;
	add.s64 	%rd35918, %rd13213, %rd13214;
	{ .reg .b32 tmp; mov.b64 {tmp, %r12119}, %rd35918; }
	add.s32 	%r12120, %r12118, %r12117;
	add.s32 	%r12121, %r12120, %r12119;
	add.s32 	%r16642, %r12115, %r12121;
	add.s32 	%r16641, %r16641, 1;
	add.s64 	%rd35910, %rd35910, 4;
	setp.ne.s32 	%p1145, %r16641, 8;
	@%p1145 bra 	$L__BB0_1035;
	setp.lt.u32 	%p1146, %r16642, %r11;
	@%p1146 bra 	$L__BB0_1051;
	setp.gt.u32 	%p1147, %r16642, %r11;
	@%p1147 bra 	$L__BB0_1050;
	cvt.u32.u64 	%r12122, %rd35918;
	setp.gt.u32 	%p1148, %r10, %r12122;
	@%p1148 bra 	$L__BB0_1051;
	cvt.u32.u64 	%r12123, %rd35918;
	setp.lt.u32 	%p1149, %r10, %r12123;
	@%p1149 bra 	$L__BB0_1050;
	cvt.u32.u64 	%r12124, %rd35919;
	setp.gt.u32 	%p1150, %r9, %r12124;
	@%p1150 bra 	$L__BB0_1051;
	cvt.u32.u64 	%r12125, %rd35919;
	setp.lt.u32 	%p1151, %r9, %r12125;
	@%p1151 bra 	$L__BB0_1050;
	cvt.u32.u64 	%r12126, %rd35920;
	setp.gt.u32 	%p1152, %r8, %r12126;
	@%p1152 bra 	$L__BB0_1051;
	cvt.u32.u64 	%r12127, %rd35920;
	setp.lt.u32 	%p1153, %r8, %r12127;
	@%p1153 bra 	$L__BB0_1050;
	cvt.u32.u64 	%r12128, %rd35921;
	setp.gt.u32 	%p1154, %r7, %r12128;
	@%p1154 bra 	$L__BB0_1051;
	cvt.u32.u64 	%r12129, %rd35921;
	setp.lt.u32 	%p1155, %r7, %r12129;
	@%p1155 bra 	$L__BB0_1050;
	cvt.u32.u64 	%r12130, %rd35922;
	setp.gt.u32 	%p1156, %r6, %r12130;
	@%p1156 bra 	$L__BB0_1051;
	cvt.u32.u64 	%r12131, %rd35922;
	setp.lt.u32 	%p1157, %r6, %r12131;
	@%p1157 bra 	$L__BB0_1050;
	cvt.u32.u64 	%r12132, %rd35923;
	setp.gt.u32 	%p1158, %r5, %r12132;
	@%p1158 bra 	$L__BB0_1051;
	cvt.u32.u64 	%r12133, %rd35923;
	setp.ge.u32 	%p1159, %r5, %r12133;
	cvt.u32.u64 	%r12134, %rd35924;
	setp.gt.u32 	%p1160, %r4, %r12134;
	and.pred  	%p1161, %p1159, %p1160;
	@%p1161 bra 	$L__BB0_1051;
$L__BB0_1050:
	and.b64  	%rd13216, %rd35924, 4294967295;
	cvt.u64.u32 	%rd13217, %r4;
	sub.s64 	%rd35924, %rd13216, %rd13217;
	shr.u64 	%rd13218, %rd35924, 32;
	and.b64  	%rd13219, %rd13218, 1;
	and.b64  	%rd13220, %rd35923, 4294967295;
	cvt.u64.u32 	%rd13221, %r5;
	add.s64 	%rd13222, %rd13219, %rd13221;
	sub.s64 	%rd35923, %rd13220, %rd13222;
	shr.u64 	%rd13223, %rd35923, 32;
	and.b64  	%rd13224, %rd13223, 1;
	and.b64  	%rd13225, %rd35922, 4294967295;
	cvt.u64.u32 	%rd13226, %r6;
	add.s64 	%rd13227, %rd13224, %rd13226;
	sub.s64 	%rd35922, %rd13225, %rd13227;
	shr.u64 	%rd13228, %rd35922, 32;
	and.b64  	%rd13229, %rd13228, 1;
	and.b64  	%rd13230, %rd35921, 4294967295;
	cvt.u64.u32 	%rd13231, %r7;
	add.s64 	%rd13232, %rd13229, %rd13231;
	sub.s64 	%rd35921, %rd13230, %rd13232;
	shr.u64 	%rd13233, %rd35921, 32;
	and.b64  	%rd13234, %rd13233, 1;
	and.b64  	%rd13235, %rd35920, 4294967295;
	cvt.u64.u32 	%rd13236, %r8;
	add.s64 	%rd13237, %rd13234, %rd13236;
	sub.s64 	%rd35920, %rd13235, %rd13237;
	shr.u64 	%rd13238, %rd35920, 32;
	and.b64  	%rd13239, %rd13238, 1;
	and.b64  	%rd13240, %rd35919, 4294967295;
	cvt.u64.u32 	%rd13241, %r9;
	add.s64 	%rd13242, %rd13239, %rd13241;
	sub.s64 	%rd35919, %rd13240, %rd13242;
	shr.u64 	%rd13243, %rd35919, 32;
	and.b64  	%rd13244, %rd13243, 1;
	and.b64  	%rd13245, %rd35918, 4294967295;
	cvt.u64.u32 	%rd13246, %r10;
	add.s64 	%rd13247, %rd13244, %rd13246;
	sub.s64 	%rd35918, %rd13245, %rd13247;
	{ .reg .b32 tmp; mov.b64 {tmp, %r12135}, %rd35918; }
	and.b32  	%r12136, %r12135, 1;
	add.s32 	%r12137, %r12136, %r11;
	sub.s32 	%r16642, %r16642, %r12137;
$L__BB0_1051:
	and.b64  	%rd903, %rd35924, 4294967295;
	and.b64  	%rd904, %rd35923, 4294967295;
	and.b64  	%rd905, %rd35922, 4294967295;
	and.b64  	%rd906, %rd35921, 4294967295;
	and.b64  	%rd907, %rd35920, 4294967295;
	and.b64  	%rd908, %rd35919, 4294967295;
	and.b64  	%rd909, %rd35918, 4294967295;
	mov.b64 	%rd35926, 0;
	mov.b32 	%r16645, 0;
	mov.u64 	%rd35925, %rd36487;
	mov.u64 	%rd35927, %rd35926;
	mov.u64 	%rd35928, %rd35926;
	mov.u64 	%rd35929, %rd35926;
	mov.u64 	%rd35930, %rd35926;
	mov.u64 	%rd35931, %rd35926;
	mov.u64 	%rd35932, %rd35926;
	mov.u32 	%r16644, %r16645;
$L__BB0_1052:
	ld.local.u32 	%r12139, [%rd35925];
	cvt.u64.u32 	%rd13249, %r12139;
	mul.lo.s64 	%rd13250, %rd903, %rd13249;
	shr.u64 	%rd13251, %rd13250, 32;
	and.b64  	%rd13252, %rd35932, 4294967295;
	and.b64  	%rd13253, %rd13250, 4294967295;
	add.s64 	%rd13254, %rd13253, %rd13252;
	shr.u64 	%rd13255, %rd13254, 32;
	cvt.u32.u64 	%r12140, %rd13254;
	add.s64 	%rd13256, %rd13255, %rd13251;
	mul.lo.s64 	%rd13257, %rd904, %rd13249;
	shr.u64 	%rd13258, %rd13257, 32;
	and.b64  	%rd13259, %rd35931, 4294967295;
	and.b64  	%rd13260, %rd13257, 4294967295;
	add.s64 	%rd13261, %rd13260, %rd13259;
	shr.u64 	%rd13262, %rd13261, 32;
	and.b64  	%rd13263, %rd13261, 4294967295;
	and.b64  	%rd13264, %rd13256, 4294967295;
	add.s64 	%rd13265, %rd13263, %rd13264;
	shr.u64 	%rd13266, %rd13265, 32;
	add.s64 	%rd13267, %rd13262, %rd13258;
	add.s64 	%rd13268, %rd13267, %rd13266;
	mul.lo.s64 	%rd13269, %rd905, %rd13249;
	shr.u64 	%rd13270, %rd13269, 32;
	and.b64  	%rd13271, %rd35930, 4294967295;
	and.b64  	%rd13272, %rd13269, 4294967295;
	add.s64 	%rd13273, %rd13272, %rd13271;
	shr.u64 	%rd13274, %rd13273, 32;
	and.b64  	%rd13275, %rd13273, 4294967295;
	and.b64  	%rd13276, %rd13268, 4294967295;
	add.s64 	%rd13277, %rd13275, %rd13276;
	shr.u64 	%rd13278, %rd13277, 32;
	add.s64 	%rd13279, %rd13274, %rd13270;
	add.s64 	%rd13280, %rd13279, %rd13278;
	mul.lo.s64 	%rd13281, %rd906, %rd13249;
	shr.u64 	%rd13282, %rd13281, 32;
	and.b64  	%rd13283, %rd35929, 4294967295;
	and.b64  	%rd13284, %rd13281, 4294967295;
	add.s64 	%rd13285, %rd13284, %rd13283;
	shr.u64 	%rd13286, %rd13285, 32;
	and.b64  	%rd13287, %rd13285, 4294967295;
	and.b64  	%rd13288, %rd13280, 4294967295;
	add.s64 	%rd13289, %rd13287, %rd13288;
	shr.u64 	%rd13290, %rd13289, 32;
	add.s64 	%rd13291, %rd13286, %rd13282;
	add.s64 	%rd13292, %rd13291, %rd13290;
	mul.lo.s64 	%rd13293, %rd907, %rd13249;
	shr.u64 	%rd13294, %rd13293, 32;
	and.b64  	%rd13295, %rd35928, 4294967295;
	and.b64  	%rd13296, %rd13293, 4294967295;
	add.s64 	%rd13297, %rd13296, %rd13295;
	shr.u64 	%rd13298, %rd13297, 32;
	and.b64  	%rd13299, %rd13297, 4294967295;
	and.b64  	%rd13300, %rd13292, 4294967295;
	add.s64 	%rd13301, %rd13299, %rd13300;
	shr.u64 	%rd13302, %rd13301, 32;
	add.s64 	%rd13303, %rd13298, %rd13294;
	add.s64 	%rd13304, %rd13303, %rd13302;
	mul.lo.s64 	%rd13305, %rd908, %rd13249;
	shr.u64 	%rd13306, %rd13305, 32;
	and.b64  	%rd13307, %rd35927, 4294967295;
	and.b64  	%rd13308, %rd13305, 4294967295;
	add.s64 	%rd13309, %rd13308, %rd13307;
	shr.u64 	%rd13310, %rd13309, 32;
	and.b64  	%rd13311, %rd13309, 4294967295;
	and.b64  	%rd13312, %rd13304, 4294967295;
	add.s64 	%rd13313, %rd13311, %rd13312;
	shr.u64 	%rd13314, %rd13313, 32;
	add.s64 	%rd13315, %rd13310, %rd13306;
	add.s64 	%rd13316, %rd13315, %rd13314;
	mul.lo.s64 	%rd13317, %rd909, %rd13249;
	shr.u64 	%rd13318, %rd13317, 32;
	and.b64  	%rd13319, %rd35926, 4294967295;
	and.b64  	%rd13320, %rd13317, 4294967295;
	add.s64 	%rd13321, %rd13320, %rd13319;
	shr.u64 	%rd13322, %rd13321, 32;
	and.b64  	%rd13323, %rd13321, 4294967295;
	and.b64  	%rd13324, %rd13316, 4294967295;
	add.s64 	%rd13325, %rd13323, %rd13324;
	shr.u64 	%rd13326, %rd13325, 32;
	add.s64 	%rd13327, %rd13322, %rd13318;
	add.s64 	%rd13328, %rd13327, %rd13326;
	mul.wide.u32 	%rd13329, %r16642, %r12139;
	{ .reg .b32 tmp; mov.b64 {tmp, %r12141}, %rd13329; }
	cvt.u64.u32 	%rd13330, %r16645;
	and.b64  	%rd13331, %rd13329, 4294967295;
	add.s64 	%rd13332, %rd13331, %rd13330;
	{ .reg .b32 tmp; mov.b64 {tmp, %r12142}, %rd13332; }
	and.b64  	%rd13333, %rd13332, 4294967295;
	and.b64  	%rd13334, %rd13328, 4294967295;
	add.s64 	%rd13335, %rd13333, %rd13334;
	{ .reg .b32 tmp; mov.b64 {tmp, %r12143}, %rd13335; }
	add.s32 	%r12144, %r12142, %r12141;
	add.s32 	%r12145, %r12144, %r12143;
	mul.lo.s32 	%r12146, %r28, %r12140;
	mul.wide.u32 	%rd13336, %r4, %r12146;
	shr.u64 	%rd13337, %rd13336, 32;
	and.b64  	%rd13338, %rd13254, 4294967295;
	and.b64  	%rd13339, %rd13336, 4294967295;
	add.s64 	%rd13340, %rd13339, %rd13338;
	shr.u64 	%rd13341, %rd13340, 32;
	add.s64 	%rd13342, %rd13341, %rd13337;
	mul.wide.u32 	%rd13343, %r5, %r12146;
	shr.u64 	%rd13344, %rd13343, 32;
	and.b64  	%rd13345, %rd13265, 4294967295;
	and.b64  	%rd13346, %rd13343, 4294967295;
	add.s64 	%rd13347, %rd13346, %rd13345;
	shr.u64 	%rd13348, %rd13347, 32;
	and.b64  	%rd13349, %rd13347, 4294967295;
	and.b64  	%rd13350, %rd13342, 4294967295;
	add.s64 	%rd35932, %rd13349, %rd13350;
	shr.u64 	%rd13351, %rd35932, 32;
	add.s64 	%rd13352, %rd13348, %rd13344;
	add.s64 	%rd13353, %rd13352, %rd13351;
	mul.wide.u32 	%rd13354, %r6, %r12146;
	shr.u64 	%rd13355, %rd13354, 32;
	and.b64  	%rd13356, %rd13277, 4294967295;
	and.b64  	%rd13357, %rd13354, 4294967295;
	add.s64 	%rd13358, %rd13357, %rd13356;
	shr.u64 	%rd13359, %rd13358, 32;
	and.b64  	%rd13360, %rd13358, 4294967295;
	and.b64  	%rd13361, %rd13353, 4294967295;
	add.s64 	%rd35931, %rd13360, %rd13361;
	shr.u64 	%rd13362, %rd35931, 32;
	add.s64 	%rd13363, %rd13359, %rd13355;
	add.s64 	%rd13364, %rd13363, %rd13362;
	mul.wide.u32 	%rd13365, %r7, %r12146;
	shr.u64 	%rd13366, %rd13365, 32;
	and.b64  	%rd13367, %rd13289, 4294967295;
	and.b64  	%rd13368, %rd13365, 4294967295;
	add.s64 	%rd13369, %rd13368, %rd13367;
	shr.u64 	%rd13370, %rd13369, 32;
	and.b64  	%rd13371, %rd13369, 4294967295;
	and.b64  	%rd13372, %rd13364, 4294967295;
	add.s64 	%rd35930, %rd13371, %rd13372;
	shr.u64 	%rd13373, %rd35930, 32;
	add.s64 	%rd13374, %rd13370, %rd13366;
	add.s64 	%rd13375, %rd13374, %rd13373;
	mul.wide.u32 	%rd13376, %r8, %r12146;
	shr.u64 	%rd13377, %rd13376, 32;
	and.b64  	%rd13378, %rd13301, 4294967295;
	and.b64  	%rd13379, %rd13376, 4294967295;
	add.s64 	%rd13380, %rd13379, %rd13378;
	shr.u64 	%rd13381, %rd13380, 32;
	and.b64  	%rd13382, %rd13380, 4294967295;
	and.b64  	%rd13383, %rd13375, 4294967295;
	add.s64 	%rd35929, %rd13382, %rd13383;
	shr.u64 	%rd13384, %rd35929, 32;
	add.s64 	%rd13385, %rd13381, %rd13377;
	add.s64 	%rd13386, %rd13385, %rd13384;
	mul.wide.u32 	%rd13387, %r9, %r12146;
	shr.u64 	%rd13388, %rd13387, 32;
	and.b64  	%rd13389, %rd13313, 4294967295;
	and.b64  	%rd13390, %rd13387, 4294967295;
	add.s64 	%rd13391, %rd13390, %rd13389;
	shr.u64 	%rd13392, %rd13391, 32;
	and.b64  	%rd13393, %rd13391, 4294967295;
	and.b64  	%rd13394, %rd13386, 4294967295;
	add.s64 	%rd35928, %rd13393, %rd13394;
	shr.u64 	%rd13395, %rd35928, 32;
	add.s64 	%rd13396, %rd13392, %rd13388;
	add.s64 	%rd13397, %rd13396, %rd13395;
	mul.wide.u32 	%rd13398, %r10, %r12146;
	shr.u64 	%rd13399, %rd13398, 32;
	and.b64  	%rd13400, %rd13325, 4294967295;
	and.b64  	%rd13401, %rd13398, 4294967295;
	add.s64 	%rd13402, %rd13401, %rd13400;
	shr.u64 	%rd13403, %rd13402, 32;
	and.b64  	%rd13404, %rd13402, 4294967295;
	and.b64  	%rd13405, %rd13397, 4294967295;
	add.s64 	%rd35927, %rd13404, %rd13405;
	shr.u64 	%rd13406, %rd35927, 32;
	add.s64 	%rd13407, %rd13403, %rd13399;
	add.s64 	%rd13408, %rd13407, %rd13406;
	mul.wide.u32 	%rd13409, %r11, %r12146;
	{ .reg .b32 tmp; mov.b64 {tmp, %r12147}, %rd13409; }
	and.b64  	%rd13410, %rd13335, 4294967295;
	and.b64  	%rd13411, %rd13409, 4294967295;
	add.s64 	%rd13412, %rd13411, %rd13410;
	{ .reg .b32 tmp; mov.b64 {tmp, %r12148}, %rd13412; }
	and.b64  	%rd13413, %rd13412, 4294967295;
	and.b64  	%rd13414, %rd13408, 4294967295;
	add.s64 	%rd35926, %rd13413, %rd13414;
	{ .reg .b32 tmp; mov.b64 {tmp, %r12149}, %rd35926; }
	add.s32 	%r12150, %r12148, %r12147;
	add.s32 	%r12151, %r12150, %r12149;
	add.s32 	%r16645, %r12145, %r12151;
	add.s32 	%r16644, %r16644, 1;
	add.s64 	%rd35925, %rd35925, 4;
	setp.ne.s32 	%p1162, %r16644, 8;
	@%p1162 bra 	$L__BB0_1052;
	cvt.u32.u64 	%r16652, %rd35932;
	cvt.u32.u64 	%r16651, %rd35931;
	cvt.u32.u64 	%r16650, %rd35930;
	cvt.u32.u64 	%r16649, %rd35929;
	cvt.u32.u64 	%r16648, %rd35928;
	cvt.u32.u64 	%r16647, %rd35927;
	cvt.u32.u64 	%r16646, %rd35926;
	setp.lt.u32 	%p1163, %r16645, %r11;
	@%p1163 bra 	$L__BB0_1068;
	setp.gt.u32 	%p1164, %r16645, %r11;
	@%p1164 bra 	$L__BB0_1067;
	cvt.u32.u64 	%r16646, %rd35926;
	setp.gt.u32 	%p1165, %r10, %r16646;
	@%p1165 bra 	$L__BB0_1068;
	cvt.u32.u64 	%r12152, %rd35926;
	setp.lt.u32 	%p1166, %r10, %r12152;
	@%p1166 bra 	$L__BB0_1067;
	cvt.u32.u64 	%r16646, %rd35926;
	cvt.u32.u64 	%r16647, %rd35927;
	setp.gt.u32 	%p1167, %r9, %r16647;
	@%p1167 bra 	$L__BB0_1068;
	cvt.u32.u64 	%r12153, %rd35927;
	setp.lt.u32 	%p1168, %r9, %r12153;
	@%p1168 bra 	$L__BB0_1067;
	cvt.u32.u64 	%r16647, %rd35927;
	cvt.u32.u64 	%r16648, %rd35928;
	setp.gt.u32 	%p1169, %r8, %r16648;
	@%p1169 bra 	$L__BB0_1068;
	cvt.u32.u64 	%r12154, %rd35928;
	setp.lt.u32 	%p1170, %r8, %r12154;
	@%p1170 bra 	$L__BB0_1067;
	cvt.u32.u64 	%r16648, %rd35928;
	cvt.u32.u64 	%r16649, %rd35929;
	setp.gt.u32 	%p1171, %r7, %r16649;
	@%p1171 bra 	$L__BB0_1068;
	cvt.u32.u64 	%r12155, %rd35929;
	setp.lt.u32 	%p1172, %r7, %r12155;
	@%p1172 bra 	$L__BB0_1067;
	cvt.u32.u64 	%r16649, %rd35929;
	cvt.u32.u64 	%r16650, %rd35930;
	setp.gt.u32 	%p1173, %r6, %r16650;
	@%p1173 bra 	$L__BB0_1068;
	cvt.u32.u64 	%r12156, %rd35930;
	setp.lt.u32 	%p1174, %r6, %r12156;
	@%p1174 bra 	$L__BB0_1067;
	cvt.u32.u64 	%r16650, %rd35930;
	cvt.u32.u64 	%r16651, %rd35931;
	setp.gt.u32 	%p1175, %r5, %r16651;
	@%p1175 bra 	$L__BB0_1068;
	cvt.u32.u64 	%r16651, %rd35931;
	setp.ge.u32 	%p1176, %r5, %r16651;
	cvt.u32.u64 	%r16652, %rd35932;
	setp.gt.u32 	%p1177, %r4, %r16652;
	and.pred  	%p1178, %p1176, %p1177;
	@%p1178 bra 	$L__BB0_1068;
$L__BB0_1067:
	and.b64  	%rd13416, %rd35932, 4294967295;
	cvt.u64.u32 	%rd13417, %r4;
	sub.s64 	%rd13418, %rd13416, %rd13417;
	cvt.u32.u64 	%r16652, %rd13418;
	shr.u64 	%rd13419, %rd13418, 32;
	and.b64  	%rd13420, %rd13419, 1;
	and.b64  	%rd13421, %rd35931, 4294967295;
	cvt.u64.u32 	%rd13422, %r5;
	add.s64 	%rd13423, %rd13420, %rd13422;
	sub.s64 	%rd13424, %rd13421, %rd13423;
	cvt.u32.u64 	%r16651, %rd13424;
	shr.u64 	%rd13425, %rd13424, 32;
	and.b64  	%rd13426, %rd13425, 1;
	and.b64  	%rd13427, %rd35930, 4294967295;
	cvt.u64.u32 	%rd13428, %r6;
	add.s64 	%rd13429, %rd13426, %rd13428;
	sub.s64 	%rd13430, %rd13427, %rd13429;
	cvt.u32.u64 	%r16650, %rd13430;
	shr.u64 	%rd13431, %rd13430, 32;
	and.b64  	%rd13432, %rd13431, 1;
	and.b64  	%rd13433, %rd35929, 4294967295;
	cvt.u64.u32 	%rd13434, %r7;
	add.s64 	%rd13435, %rd13432, %rd13434;
	sub.s64 	%rd13436, %rd13433, %rd13435;
	cvt.u32.u64 	%r16649, %rd13436;
	shr.u64 	%rd13437, %rd13436, 32;
	and.b64  	%rd13438, %rd13437, 1;
	and.b64  	%rd13439, %rd35928, 4294967295;
	cvt.u64.u32 	%rd13440, %r8;
	add.s64 	%rd13441, %rd13438, %rd13440;
	sub.s64 	%rd13442, %rd13439, %rd13441;
	cvt.u32.u64 	%r16648, %rd13442;
	shr.u64 	%rd13443, %rd13442, 32;
	and.b64  	%rd13444, %rd13443, 1;
	and.b64  	%rd13445, %rd35927, 4294967295;
	cvt.u64.u32 	%rd13446, %r9;
	add.s64 	%rd13447, %rd13444, %rd13446;
	sub.s64 	%rd13448, %rd13445, %rd13447;
	cvt.u32.u64 	%r16647, %rd13448;
	shr.u64 	%rd13449, %rd13448, 32;
	and.b64  	%rd13450, %rd13449, 1;
	and.b64  	%rd13451, %rd35926, 4294967295;
	cvt.u64.u32 	%rd13452, %r10;
	add.s64 	%rd13453, %rd13450, %rd13452;
	sub.s64 	%rd13454, %rd13451, %rd13453;
	cvt.u32.u64 	%r16646, %rd13454;
	{ .reg .b32 tmp; mov.b64 {tmp, %r12157}, %rd13454; }
	and.b32  	%r12158, %r12157, 1;
	add.s32 	%r12159, %r12158, %r11;
	sub.s32 	%r16645, %r16645, %r12159;
$L__BB0_1068:
	st.local.u32 	[%rd36555], %r16652;
	st.local.u32 	[%rd36555+4], %r16651;
	st.local.u32 	[%rd36555+8], %r16650;
	st.local.u32 	[%rd36555+12], %r16649;
	st.local.u32 	[%rd36555+16], %r16648;
	st.local.u32 	[%rd36555+20], %r16647;
	st.local.u32 	[%rd36555+24], %r16646;
	st.local.u32 	[%rd36555+28], %r16645;
	mov.b64 	%rd35941, 0;
	mov.b32 	%r16655, 0;
	mov.u64 	%rd35933, %rd36510;
	mov.u64 	%rd35942, %rd35941;
	mov.u64 	%rd35943, %rd35941;
	mov.u64 	%rd35944, %rd35941;
	mov.u64 	%rd35945, %rd35941;
	mov.u64 	%rd35946, %rd35941;
	mov.u64 	%rd35947, %rd35941;
	mov.u32 	%r16654, %r16655;
$L__BB0_1069:
	ld.local.u32 	%r12161, [%rd35933];
	mul.wide.u32 	%rd13456, %r16521, %r12161;
	shr.u64 	%rd13457, %rd13456, 32;
	and.b64  	%rd13458, %rd35947, 4294967295;
	and.b64  	%rd13459, %rd13456, 4294967295;
	add.s64 	%rd13460, %rd13459, %rd13458;
	shr.u64 	%rd13461, %rd13460, 32;
	cvt.u32.u64 	%r12162, %rd13460;
	add.s64 	%rd13462, %rd13461, %rd13457;
	mul.wide.u32 	%rd13463, %r16520, %r12161;
	shr.u64 	%rd13464, %rd13463, 32;
	and.b64  	%rd13465, %rd35946, 4294967295;
	and.b64  	%rd13466, %rd13463, 4294967295;
	add.s64 	%rd13467, %rd13466, %rd13465;
	shr.u64 	%rd13468, %rd13467, 32;
	and.b64  	%rd13469, %rd13467, 4294967295;
	and.b64  	%rd13470, %rd13462, 4294967295;
	add.s64 	%rd13471, %rd13469, %rd13470;
	shr.u64 	%rd13472, %rd13471, 32;
	add.s64 	%rd13473, %rd13468, %rd13464;
	add.s64 	%rd13474, %rd13473, %rd13472;
	mul.wide.u32 	%rd13475, %r16519, %r12161;
	shr.u64 	%rd13476, %rd13475, 32;
	and.b64  	%rd13477, %rd35945, 4294967295;
	and.b64  	%rd13478, %rd13475, 4294967295;
	add.s64 	%rd13479, %rd13478, %rd13477;
	shr.u64 	%rd13480, %rd13479, 32;
	and.b64  	%rd13481, %rd13479, 4294967295;
	and.b64  	%rd13482, %rd13474, 4294967295;
	add.s64 	%rd13483, %rd13481, %rd13482;
	shr.u64 	%rd13484, %rd13483, 32;
	add.s64 	%rd13485, %rd13480, %rd13476;
	add.s64 	%rd13486, %rd13485, %rd13484;
	mul.wide.u32 	%rd13487, %r16518, %r12161;
	shr.u64 	%rd13488, %rd13487, 32;
	and.b64  	%rd13489, %rd35944, 4294967295;
	and.b64  	%rd13490, %rd13487, 4294967295;
	add.s64 	%rd13491, %rd13490, %rd13489;
	shr.u64 	%rd13492, %rd13491, 32;
	and.b64  	%rd13493, %rd13491, 4294967295;
	and.b64  	%rd13494, %rd13486, 4294967295;
	add.s64 	%rd13495, %rd13493, %rd13494;
	shr.u64 	%rd13496, %rd13495, 32;
	add.s64 	%rd13497, %rd13492, %rd13488;
	add.s64 	%rd13498, %rd13497, %rd13496;
	mul.wide.u32 	%rd13499, %r16517, %r12161;
	shr.u64 	%rd13500, %rd13499, 32;
	and.b64  	%rd13501, %rd35943, 4294967295;
	and.b64  	%rd13502, %rd13499, 4294967295;
	add.s64 	%rd13503, %rd13502, %rd13501;
	shr.u64 	%rd13504, %rd13503, 32;
	and.b64  	%rd13505, %rd13503, 4294967295;
	and.b64  	%rd13506, %rd13498, 4294967295;
	add.s64 	%rd13507, %rd13505, %rd13506;
	shr.u64 	%rd13508, %rd13507, 32;
	add.s64 	%rd13509, %rd13504, %rd13500;
	add.s64 	%rd13510, %rd13509, %rd13508;
	mul.wide.u32 	%rd13511, %r16516, %r12161;
	shr.u64 	%rd13512, %rd13511, 32;
	and.b64  	%rd13513, %rd35942, 4294967295;
	and.b64  	%rd13514, %rd13511, 4294967295;
	add.s64 	%rd13515, %rd13514, %rd13513;
	shr.u64 	%rd13516, %rd13515, 32;
	and.b64  	%rd13517, %rd13515, 4294967295;
	and.b64  	%rd13518, %rd13510, 4294967295;
	add.s64 	%rd13519, %rd13517, %rd13518;
	shr.u64 	%rd13520, %rd13519, 32;
	add.s64 	%rd13521, %rd13516, %rd13512;
	add.s64 	%rd13522, %rd13521, %rd13520;
	mul.wide.u32 	%rd13523, %r16515, %r12161;
	shr.u64 	%rd13524, %rd13523, 32;
	and.b64  	%rd13525, %rd35941, 4294967295;
	and.b64  	%rd13526, %rd13523, 4294967295;
	add.s64 	%rd13527, %rd13526, %rd13525;
	shr.u64 	%rd13528, %rd13527, 32;
	and.b64  	%rd13529, %rd13527, 4294967295;
	and.b64  	%rd13530, %rd13522, 4294967295;
	add.s64 	%rd13531, %rd13529, %rd13530;
	shr.u64 	%rd13532, %rd13531, 32;
	add.s64 	%rd13533, %rd13528, %rd13524;
	add.s64 	%rd13534, %rd13533, %rd13532;
	mul.wide.u32 	%rd13535, %r16514, %r12161;
	{ .reg .b32 tmp; mov.b64 {tmp, %r12163}, %rd13535; }
	cvt.u64.u32 	%rd13536, %r16655;
	and.b64  	%rd13537, %rd13535, 4294967295;
	add.s64 	%rd13538, %rd13537, %rd13536;
	{ .reg .b32 tmp; mov.b64 {tmp, %r12164}, %rd13538; }
	and.b64  	%rd13539, %rd13538, 4294967295;
	and.b64  	%rd13540, %rd13534, 4294967295;
	add.s64 	%rd13541, %rd13539, %rd13540;
	{ .reg .b32 tmp; mov.b64 {tmp, %r12165}, %rd13541; }
	add.s32 	%r12166, %r12164, %r12163;
	add.s32 	%r12167, %r12166, %r12165;
	mul.lo.s32 	%r12168, %r28, %r12162;
	mul.wide.u32 	%rd13542, %r4, %r12168;
	shr.u64 	%rd13543, %rd13542, 32;
	and.b64  	%rd13544, %rd13460, 4294967295;
	and.b64  	%rd13545, %rd13542, 4294967295;
	add.s64 	%rd13546, %rd13545, %rd13544;
	shr.u64 	%rd13547, %rd13546, 32;
	add.s64 	%rd13548, %rd13547, %rd13543;
	mul.wide.u32 	%rd13549, %r5, %r12168;
	shr.u64 	%rd13550, %rd13549, 32;
	and.b64  	%rd13551, %rd13471, 4294967295;
	and.b64  	%rd13552, %rd13549, 4294967295;
	add.s64 	%rd13553, %rd13552, %rd13551;
	shr.u64 	%rd13554, %rd13553, 32;
	and.b64  	%rd13555, %rd13553, 4294967295;
	and.b64  	%rd13556, %rd13548, 4294967295;
	add.s64 	%rd35947, %rd13555, %rd13556;
	shr.u64 	%rd13557, %rd35947, 32;
	add.s64 	%rd13558, %rd13554, %rd13550;
	add.s64 	%rd13559, %rd13558, %rd13557;
	mul.wide.u32 	%rd13560, %r6, %r12168;
	shr.u64 	%rd13561, %rd13560, 32;
	and.b64  	%rd13562, %rd13483, 4294967295;
	and.b64  	%rd13563, %rd13560, 4294967295;
	add.s64 	%rd13564, %rd13563, %rd13562;
	shr.u64 	%rd13565, %rd13564, 32;
	and.b64  	%rd13566, %rd13564, 4294967295;
	and.b64  	%rd13567, %rd13559, 4294967295;
	add.s64 	%rd35946, %rd13566, %rd13567;
	shr.u64 	%rd13568, %rd35946, 32;
	add.s64 	%rd13569, %rd13565, %rd13561;
	add.s64 	%rd13570, %rd13569, %rd13568;
	mul.wide.u32 	%rd13571, %r7, %r12168;
	shr.u64 	%rd13572, %rd13571, 32;
	and.b64  	%rd13573, %rd13495, 4294967295;
	and.b64  	%rd13574, %rd13571, 4294967295;
	add.s64 	%rd13575, %rd13574, %rd13573;
	shr.u64 	%rd13576, %rd13575, 32;
	and.b64  	%rd13577, %rd13575, 4294967295;
	and.b64  	%rd13578, %rd13570, 4294967295;
	add.s64 	%rd35945, %rd13577, %rd13578;
	shr.u64 	%rd13579, %rd35945, 32;
	add.s64 	%rd13580, %rd13576, %rd13572;
	add.s64 	%rd13581, %rd13580, %rd13579;
	mul.wide.u32 	%rd13582, %r8, %r12168;
	shr.u64 	%rd13583, %rd13582, 32;
	and.b64  	%rd13584, %rd13507, 4294967295;
	and.b64  	%rd13585, %rd13582, 4294967295;
	add.s64 	%rd13586, %rd13585, %rd13584;
	shr.u64 	%rd13587, %rd13586, 32;
	and.b64  	%rd13588, %rd13586, 4294967295;
	and.b64  	%rd13589, %rd13581, 4294967295;
	add.s64 	%rd35944, %rd13588, %rd13589;
	shr.u64 	%rd13590, %rd35944, 32;
	add.s64 	%rd13591, %rd13587, %rd13583;
	add.s64 	%rd13592, %rd13591, %rd13590;
	mul.wide.u32 	%rd13593, %r9, %r12168;
	shr.u64 	%rd13594, %rd13593, 32;
	and.b64  	%rd13595, %rd13519, 4294967295;
	and.b64  	%rd13596, %rd13593, 4294967295;
	add.s64 	%rd13597, %rd13596, %rd13595;
	shr.u64 	%rd13598, %rd13597, 32;
	and.b64  	%rd13599, %rd13597, 4294967295;
	and.b64  	%rd13600, %rd13592, 4294967295;
	add.s64 	%rd35943, %rd13599, %rd13600;
	shr.u64 	%rd13601, %rd35943, 32;
	add.s64 	%rd13602, %rd13598, %rd13594;
	add.s64 	%rd13603, %rd13602, %rd13601;
	mul.wide.u32 	%rd13604, %r10, %r12168;
	shr.u64 	%rd13605, %rd13604, 32;
	and.b64  	%rd13606, %rd13531, 4294967295;
	and.b64  	%rd13607, %rd13604, 4294967295;
	add.s64 	%rd13608, %rd13607, %rd13606;
	shr.u64 	%rd13609, %rd13608, 32;
	and.b64  	%rd13610, %rd13608, 4294967295;
	and.b64  	%rd13611, %rd13603, 4294967295;
	add.s64 	%rd35942, %rd13610, %rd13611;
	shr.u64 	%rd13612, %rd35942, 32;
	add.s64 	%rd13613, %rd13609, %rd13605;
	add.s64 	%rd13614, %rd13613, %rd13612;
	mul.wide.u32 	%rd13615, %r11, %r12168;
	{ .reg .b32 tmp; mov.b64 {tmp, %r12169}, %rd13615; }
	and.b64  	%rd13616, %rd13541, 4294967295;
	and.b64  	%rd13617, %rd13615, 4294967295;
	add.s64 	%rd13618, %rd13617, %rd13616;
	{ .reg .b32 tmp; mov.b64 {tmp, %r12170}, %rd13618; }
	and.b64  	%rd13619, %rd13618, 4294967295;
	and.b64  	%rd13620, %rd13614, 4294967295;
	add.s64 	%rd35941, %rd13619, %rd13620;
	{ .reg .b32 tmp; mov.b64 {tmp, %r12171}, %rd35941; }
	add.s32 	%r12172, %r12170, %r12169;
	add.s32 	%r12173, %r12172, %r12171;
	add.s32 	%r16655, %r12167, %r12173;
	add.s32 	%r16654, %r16654, 1;
	add.s64 	%rd35933, %rd35933, 4;
	setp.ne.s32 	%p1179, %r16654, 8;
	@%p1179 bra 	$L__BB0_1069;
	setp.lt.u32 	%p1180, %r16655, %r11;
	@%p1180 bra 	$L__BB0_1085;
	setp.gt.u32 	%p1181, %r16655, %r11;
	@%p1181 bra 	$L__BB0_1084;
	cvt.u32.u64 	%r12174, %rd35941;
	setp.gt.u32 	%p1182, %r10, %r12174;
	@%p1182 bra 	$L__BB0_1085;
	cvt.u32.u64 	%r12175, %rd35941;
	setp.lt.u32 	%p1183, %r10, %r12175;
	@%p1183 bra 	$L__BB0_1084;
	cvt.u32.u64 	%r12176, %rd35942;
	setp.gt.u32 	%p1184, %r9, %r12176;
	@%p1184 bra 	$L__BB0_1085;
	cvt.u32.u64 	%r12177, %rd35942;
	setp.lt.u32 	%p1185, %r9, %r12177;
	@%p1185 bra 	$L__BB0_1084;
	cvt.u32.u64 	%r12178, %rd35943;
	setp.gt.u32 	%p1186, %r8, %r12178;
	@%p1186 bra 	$L__BB0_1085;
	cvt.u32.u64 	%r12179, %rd35943;
	setp.lt.u32 	%p1187, %r8, %r12179;
	@%p1187 bra 	$L__BB0_1084;
	cvt.u32.u64 	%r12180, %rd35944;
	setp.gt.u32 	%p1188, %r7, %r12180;
	@%p1188 bra 	$L__BB0_1085;
	cvt.u32.u64 	%r12181, %rd35944;
	setp.lt.u32 	%p1189, %r7, %r12181;
	@%p1189 bra 	$L__BB0_1084;
	cvt.u32.u64 	%r12182, %rd35945;
	setp.gt.u32 	%p1190, %r6, %r12182;
	@%p1190 bra 	$L__BB0_1085;
	cvt.u32.u64 	%r12183, %rd35945;
	setp.lt.u32 	%p1191, %r6, %r12183;
	@%p1191 bra 	$L__BB0_1084;
	cvt.u32.u64 	%r12184, %rd35946;
	setp.gt.u32 	%p1192, %r5, %r12184;
	@%p1192 bra 	$L__BB0_1085;
	cvt.u32.u64 	%r12185, %rd35946;
	setp.ge.u32 	%p1193, %r5, %r12185;
	cvt.u32.u64 	%r12186, %rd35947;
	setp.gt.u32 	%p1194, %r4, %r12186;
	and.pred  	%p1195, %p1193, %p1194;
	@%p1195 bra 	$L__BB0_1085;
$L__BB0_1084:
	and.b64  	%rd13622, %rd35947, 4294967295;
	cvt.u64.u32 	%rd13623, %r4;
	sub.s64 	%rd35947, %rd13622, %rd13623;
	shr.u64 	%rd13624, %rd35947, 32;
	and.b64  	%rd13625, %rd13624, 1;
	and.b64  	%rd13626, %rd35946, 4294967295;
	cvt.u64.u32 	%rd13627, %r5;
	add.s64 	%rd13628, %rd13625, %rd13627;
	sub.s64 	%rd35946, %rd13626, %rd13628;
	shr.u64 	%rd13629, %rd35946, 32;
	and.b64  	%rd13630, %rd13629, 1;
	and.b64  	%rd13631, %rd35945, 4294967295;
	cvt.u64.u32 	%rd13632, %r6;
	add.s64 	%rd13633, %rd13630, %rd13632;
	sub.s64 	%rd35945, %rd13631, %rd13633;
	shr.u64 	%rd13634, %rd35945, 32;
	and.b64  	%rd13635, %rd13634, 1;
	and.b64  	%rd13636, %rd35944, 4294967295;
	cvt.u64.u32 	%rd13637, %r7;
	add.s64 	%rd13638, %rd13635, %rd13637;
	sub.s64 	%rd35944, %rd13636, %rd13638;
	shr.u64 	%rd13639, %rd35944, 32;
	and.b64  	%rd13640, %rd13639, 1;
	and.b64  	%rd13641, %rd35943, 4294967295;
	cvt.u64.u32 	%rd13642, %r8;
	add.s64 	%rd13643, %rd13640, %rd13642;
	sub.s64 	%rd35943, %rd13641, %rd13643;
	shr.u64 	%rd13644, %rd35943, 32;
	and.b64  	%rd13645, %rd13644, 1;
	and.b64  	%rd13646, %rd35942, 4294967295;
	cvt.u64.u32 	%rd13647, %r9;
	add.s64 	%rd13648, %rd13645, %rd13647;
	sub.s64 	%rd35942, %rd13646, %rd13648;
	shr.u64 	%rd13649, %rd35942, 32;
	and.b64  	%rd13650, %rd13649, 1;
	and.b64  	%rd13651, %rd35941, 4294967295;
	cvt.u64.u32 	%rd13652, %r10;
	add.s64 	%rd13653, %rd13650, %rd13652;
	sub.s64 	%rd35941, %rd13651, %rd13653;
	{ .reg .b32 tmp; mov.b64 {tmp, %r12187}, %rd35941; }
	and.b32  	%r12188, %r12187, 1;
	add.s32 	%r12189, %r12188, %r11;
	sub.s32 	%r16655, %r16655, %r12189;
$L__BB0_1085:
	and.b64  	%rd956, %rd35947, 4294967295;
	and.b64  	%rd957, %rd35946, 4294967295;
	and.b64  	%rd958, %rd35945, 4294967295;
	and.b64  	%rd959, %rd35944, 4294967295;
	and.b64  	%rd960, %rd35943, 4294967295;
	and.b64  	%rd961, %rd35942, 4294967295;
	and.b64  	%rd962, %rd35941, 4294967295;
	mov.b64 	%rd35949, 0;
	mov.b32 	%r16658, 0;
	mov.u64 	%rd35948, %rd36510;
	mov.u64 	%rd35950, %rd35949;
	mov.u64 	%rd35951, %rd35949;
	mov.u64 	%rd35952, %rd35949;
	mov.u64 	%rd35953, %rd35949;
	mov.u64 	%rd35954, %rd35949;
	mov.u64 	%rd35955, %rd35949;
	mov.u32 	%r16657, %r16658;
$L__BB0_1086:
	ld.local.u32 	%r12191, [%rd35948];
	cvt.u64.u32 	%rd13655, %r12191;
	mul.lo.s64 	%rd13656, %rd956, %rd13655;
	shr.u64 	%rd13657, %rd13656, 32;
	and.b64  	%rd13658, %rd35955, 4294967295;
	and.b64  	%rd13659, %rd13656, 4294967295;
	add.s64 	%rd13660, %rd13659, %rd13658;
	shr.u64 	%rd13661, %rd13660, 32;
	cvt.u32.u64 	%r12192, %rd13660;
	add.s64 	%rd13662, %rd13661, %rd13657;
	mul.lo.s64 	%rd13663, %rd957, %rd13655;
	shr.u64 	%rd13664, %rd13663, 32;
	and.b64  	%rd13665, %rd35954, 4294967295;
	and.b64  	%rd13666, %rd13663, 4294967295;
	add.s64 	%rd13667, %rd13666, %rd13665;
	shr.u64 	%rd13668, %rd13667, 32;
	and.b64  	%rd13669, %rd13667, 4294967295;
	and.b64  	%rd13670, %rd13662, 4294967295;
	add.s64 	%rd13671, %rd13669, %rd13670;
	shr.u64 	%rd13672, %rd13671, 32;
	add.s64 	%rd13673, %rd13668, %rd13664;
	add.s64 	%rd13674, %rd13673, %rd13672;
	mul.lo.s64 	%rd13675, %rd958, %rd13655;
	shr.u64 	%rd13676, %rd13675, 32;
	and.b64  	%rd13677, %rd35953, 4294967295;
	and.b64  	%rd13678, %rd13675, 4294967295;
	add.s64 	%rd13679, %rd13678, %rd13677;
	shr.u64 	%rd13680, %rd13679, 32;
	and.b64  	%rd13681, %rd13679, 4294967295;
	and.b64  	%rd13682, %rd13674, 4294967295;
	add.s64 	%rd13683, %rd13681, %rd13682;
	shr.u64 	%rd13684, %rd13683, 32;
	add.s64 	%rd13685, %rd13680, %rd13676;
	add.s64 	%rd13686, %rd13685, %rd13684;
	mul.lo.s64 	%rd13687, %rd959, %rd13655;
	shr.u64 	%rd13688, %rd13687, 32;
	and.b64  	%rd13689, %rd35952, 4294967295;
	and.b64  	%rd13690, %rd13687, 4294967295;
	add.s64 	%rd13691, %rd13690, %rd13689;
	shr.u64 	%rd13692, %rd13691, 32;
	and.b64  	%rd13693, %rd13691, 4294967295;
	and.b64  	%rd13694, %rd13686, 4294967295;
	add.s64 	%rd13695, %rd13693, %rd13694;
	shr.u64 	%rd13696, %rd13695, 32;
	add.s64 	%rd13697, %rd13692, %rd13688;
	add.s64 	%rd13698, %rd13697, %rd13696;
	mul.lo.s64 	%rd13699, %rd960, %rd13655;
	shr.u64 	%rd13700, %rd13699, 32;
	and.b64  	%rd13701, %rd35951, 4294967295;
	and.b64  	%rd13702, %rd13699, 4294967295;
	add.s64 	%rd13703, %rd13702, %rd13701;
	shr.u64 	%rd13704, %rd13703, 32;
	and.b64  	%rd13705, %rd13703, 4294967295;
	and.b64  	%rd13706, %rd13698, 4294967295;
	add.s64 	%rd13707, %rd13705, %rd13706;
	shr.u64 	%rd13708, %rd13707, 32;
	add.s64 	%rd13709, %rd13704, %rd13700;
	add.s64 	%rd13710, %rd13709, %rd13708;
	mul.lo.s64 	%rd13711, %rd961, %rd13655;
	shr.u64 	%rd13712, %rd13711, 32;
	and.b64  	%rd13713, %rd35950, 4294967295;
	and.b64  	%rd13714, %rd13711, 4294967295;
	add.s64 	%rd13715, %rd13714, %rd13713;
	shr.u64 	%rd13716, %rd13715, 32;
	and.b64  	%rd13717, %rd13715, 4294967295;
	and.b64  	%rd13718, %rd13710, 4294967295;
	add.s64 	%rd13719, %rd13717, %rd13718;
	shr.u64 	%rd13720, %rd13719, 32;
	add.s64 	%rd13721, %rd13716, %rd13712;
	add.s64 	%rd13722, %rd13721, %rd13720;
	mul.lo.s64 	%rd13723, %rd962, %rd13655;
	shr.u64 	%rd13724, %rd13723, 32;
	and.b64  	%rd13725, %rd35949, 4294967295;
	and.b64  	%rd13726, %rd13723, 4294967295;
	add.s64 	%rd13727, %rd13726, %rd13725;
	shr.u64 	%rd13728, %rd13727, 32;
	and.b64  	%rd13729, %rd13727, 4294967295;
	and.b64  	%rd13730, %rd13722, 4294967295;
	add.s64 	%rd13731, %rd13729, %rd13730;
	shr.u64 	%rd13732, %rd13731, 32;
	add.s64 	%rd13733, %rd13728, %rd13724;
	add.s64 	%rd13734, %rd13733, %rd13732;
	mul.wide.u32 	%rd13735, %r16655, %r12191;
	{ .reg .b32 tmp; mov.b64 {tmp, %r12193}, %rd13735; }
	cvt.u64.u32 	%rd13736, %r16658;
	and.b64  	%rd13737, %rd13735, 4294967295;
	add.s64 	%rd13738, %rd13737, %rd13736;
	{ .reg .b32 tmp; mov.b64 {tmp, %r12194}, %rd13738; }
	and.b64  	%rd13739, %rd13738, 4294967295;
	and.b64  	%rd13740, %rd13734, 4294967295;
	add.s64 	%rd13741, %rd13739, %rd13740;
	{ .reg .b32 tmp; mov.b64 {tmp, %r12195}, %rd13741; }
	add.s32 	%r12196, %r12194, %r12193;
	add.s32 	%r12197, %r12196, %r12195;
	mul.lo.s32 	%r12198, %r28, %r12192;
	mul.wide.u32 	%rd13742, %r4, %r12198;
	shr.u64 	%rd13743, %rd13742, 32;
	and.b64  	%rd13744, %rd13660, 4294967295;
	and.b64  	%rd13745, %rd13742, 4294967295;
	add.s64 	%rd13746, %rd13745, %rd13744;
	shr.u64 	%rd13747, %rd13746, 32;
	add.s64 	%rd13748, %rd13747, %rd13743;
	mul.wide.u32 	%rd13749, %r5, %r12198;
	shr.u64 	%rd13750, %rd13749, 32;
	and.b64  	%rd13751, %rd13671, 4294967295;
	and.b64  	%rd13752, %rd13749, 4294967295;
	add.s64 	%rd13753, %rd13752, %rd13751;
	shr.u64 	%rd13754, %rd13753, 32;
	and.b64  	%rd13755, %rd13753, 4294967295;
	and.b64  	%rd13756, %rd13748, 4294967295;
	add.s64 	%rd35955, %rd13755, %rd13756;
	shr.u64 	%rd13757, %rd35955, 32;
	add.s64 	%rd13758, %rd13754, %rd13750;
	add.s64 	%rd13759, %rd13758, %rd13757;
	mul.wide.u32 	%rd13760, %r6, %r12198;
	shr.u64 	%rd13761, %rd13760, 32;
	and.b64  	%rd13762, %rd13683, 4294967295;
	and.b64  	%rd13763, %rd13760, 4294967295;
	add.s64 	%rd13764, %rd13763, %rd13762;
	shr.u64 	%rd13765, %rd13764, 32;
	and.b64  	%rd13766, %rd13764, 4294967295;
	and.b64  	%rd13767, %rd13759, 4294967295;
	add.s64 	%rd35954, %rd13766, %rd13767;
	shr.u64 	%rd13768, %rd35954, 32;
	add.s64 	%rd13769, %rd13765, %rd13761;
	add.s64 	%rd13770, %rd13769, %rd13768;
	mul.wide.u32 	%rd13771, %r7, %r12198;
	shr.u64 	%rd13772, %rd13771, 32;
	and.b64  	%rd13773, %rd13695, 4294967295;
	and.b64  	%rd13774, %rd13771, 4294967295;
	add.s64 	%rd13775, %rd13774, %rd13773;
	shr.u64 	%rd13776, %rd13775, 32;
	and.b64  	%rd13777, %rd13775, 4294967295;
	and.b64  	%rd13778, %rd13770, 4294967295;
	add.s64 	%rd35953, %rd13777, %rd13778;
	shr.u64 	%rd13779, %rd35953, 32;
	add.s64 	%rd13780, %rd13776, %rd13772;
	add.s64 	%rd13781, %rd13780, %rd13779;
	mul.wide.u32 	%rd13782, %r8, %r12198;
	shr.u64 	%rd13783, %rd13782, 32;
	and.b64  	%rd13784, %rd13707, 4294967295;
	and.b64  	%rd13785, %rd13782, 4294967295;
	add.s64 	%rd13786, %rd13785, %rd13784;
	shr.u64 	%rd13787, %rd13786, 32;
	and.b64  	%rd13788, %rd13786, 4294967295;
	and.b64  	%rd13789, %rd13781, 4294967295;
	add.s64 	%rd35952, %rd13788, %rd13789;
	shr.u64 	%rd13790, %rd35952, 32;
	add.s64 	%rd13791, %rd13787, %rd13783;
	add.s64 	%rd13792, %rd13791, %rd13790;
	mul.wide.u32 	%rd13793, %r9, %r12198;
	shr.u64 	%rd13794, %rd13793, 32;
	and.b64  	%rd13795, %rd13719, 4294967295;
	and.b64  	%rd13796, %rd13793, 4294967295;
	add.s64 	%rd13797, %rd13796, %rd13795;
	shr.u64 	%rd13798, %rd13797, 32;
	and.b64  	%rd13799, %rd13797, 4294967295;
	and.b64  	%rd13800, %rd13792, 4294967295;
	add.s64 	%rd35951, %rd13799, %rd13800;
	shr.u64 	%rd13801, %rd35951, 32;
	add.s64 	%rd13802, %rd13798, %rd13794;
	add.s64 	%rd13803, %rd13802, %rd13801;
	mul.wide.u32 	%rd13804, %r10, %r12198;
	shr.u64 	%rd13805, %rd13804, 32;
	and.b64  	%rd13806, %rd13731, 4294967295;
	and.b64  	%rd13807, %rd13804, 4294967295;
	add.s64 	%rd13808, %rd13807, %rd13806;
	shr.u64 	%rd13809, %rd13808, 32;
	and.b64  	%rd13810, %rd13808, 4294967295;
	and.b64  	%rd13811, %rd13803, 4294967295;
	add.s64 	%rd35950, %rd13810, %rd13811;
	shr.u64 	%rd13812, %rd35950, 32;
	add.s64 	%rd13813, %rd13809, %rd13805;
	add.s64 	%rd13814, %rd13813, %rd13812;
	mul.wide.u32 	%rd13815, %r11, %r12198;
	{ .reg .b32 tmp; mov.b64 {tmp, %r12199}, %rd13815; }
	and.b64  	%rd13816, %rd13741, 4294967295;
	and.b64  	%rd13817, %rd13815, 4294967295;
	add.s64 	%rd13818, %rd13817, %rd13816;
	{ .reg .b32 tmp; mov.b64 {tmp, %r12200}, %rd13818; }
	and.b64  	%rd13819, %rd13818, 4294967295;
	and.b64  	%rd13820, %rd13814, 4294967295;
	add.s64 	%rd35949, %rd13819, %rd13820;
	{ .reg .b32 tmp; mov.b64 {tmp, %r12201}, %rd35949; }
	add.s32 	%r12202, %r12200, %r12199;
	add.s32 	%r12203, %r12202, %r12201;
	add.s32 	%r16658, %r12197, %r12203;
	add.s32 	%r16657, %r16657, 1;
	add.s64 	%rd35948, %rd35948, 4;
	setp.ne.s32 	%p1196, %r16657, 8;
	@%p1196 bra 	$L__BB0_1086;
	cvt.u32.u64 	%r16665, %rd35955;
	cvt.u32.u64 	%r16664, %rd35954;
	cvt.u32.u64 	%r16663, %rd35953;
	cvt.u32.u64 	%r16662, %rd35952;
	cvt.u32.u64 	%r16661, %rd35951;
	cvt.u32.u64 	%r16660, %rd35950;
	cvt.u32.u64 	%r16659, %rd35949;
	setp.lt.u32 	%p1197, %r16658, %r11;
	@%p1197 bra 	$L__BB0_1102;
	setp.gt.u32 	%p1198, %r16658, %r11;
	@%p1198 bra 	$L__BB0_1101;
	cvt.u32.u64 	%r16659, %rd35949;
	setp.gt.u32 	%p1199, %r10, %r16659;
	@%p1199 bra 	$L__BB0_1102;
	cvt.u32.u64 	%r12204, %rd35949;
	setp.lt.u32 	%p1200, %r10, %r12204;
	@%p1200 bra 	$L__BB0_1101;
	cvt.u32.u64 	%r16659, %rd35949;
	cvt.u32.u64 	%r16660, %rd35950;
	setp.gt.u32 	%p1201, %r9, %r16660;
	@%p1201 bra 	$L__BB0_1102;
	cvt.u32.u64 	%r12205, %rd35950;
	setp.lt.u32 	%p1202, %r9, %r12205;
	@%p1202 bra 	$L__BB0_1101;
	cvt.u32.u64 	%r16660, %rd35950;
	cvt.u32.u64 	%r16661, %rd35951;
	setp.gt.u32 	%p1203, %r8, %r16661;
	@%p1203 bra 	$L__BB0_1102;
	cvt.u32.u64 	%r12206, %rd35951;
	setp.lt.u32 	%p1204, %r8, %r12206;
	@%p1204 bra 	$L__BB0_1101;
	cvt.u32.u64 	%r16661, %rd35951;
	cvt.u32.u64 	%r16662, %rd35952;
	setp.gt.u32 	%p1205, %r7, %r16662;
	@%p1205 bra 	$L__BB0_1102;
	cvt.u32.u64 	%r12207, %rd35952;
	setp.lt.u32 	%p1206, %r7, %r12207;
	@%p1206 bra 	$L__BB0_1101;
	cvt.u32.u64 	%r16662, %rd35952;
	cvt.u32.u64 	%r16663, %rd35953;
	setp.gt.u32 	%p1207, %r6, %r16663;
	@%p1207 bra 	$L__BB0_1102;
	cvt.u32.u64 	%r12208, %rd35953;
	setp.lt.u32 	%p1208, %r6, %r12208;
	@%p1208 bra 	$L__BB0_1101;
	cvt.u32.u64 	%r16663, %rd35953;
	cvt.u32.u64 	%r16664, %rd35954;
	setp.gt.u32 	%p1209, %r5, %r16664;
	@%p1209 bra 	$L__BB0_1102;
	cvt.u32.u64 	%r16664, %rd35954;
	setp.ge.u32 	%p1210, %r5, %r16664;
	cvt.u32.u64 	%r16665, %rd35955;
	setp.gt.u32 	%p1211, %r4, %r16665;
	and.pred  	%p1212, %p1210, %p1211;
	@%p1212 bra 	$L__BB0_1102;
$L__BB0_1101:
	and.b64  	%rd13822, %rd35955, 4294967295;
	cvt.u64.u32 	%rd13823, %r4;
	sub.s64 	%rd13824, %rd13822, %rd13823;
	cvt.u32.u64 	%r16665, %rd13824;
	shr.u64 	%rd13825, %rd13824, 32;
	and.b64  	%rd13826, %rd13825, 1;
	and.b64  	%rd13827, %rd35954, 4294967295;
	cvt.u64.u32 	%rd13828, %r5;
	add.s64 	%rd13829, %rd13826, %rd13828;
	sub.s64 	%rd13830, %rd13827, %rd13829;
	cvt.u32.u64 	%r16664, %rd13830;
	shr.u64 	%rd13831, %rd13830, 32;
	and.b64  	%rd13832, %rd13831, 1;
	and.b64  	%rd13833, %rd35953, 4294967295;
	cvt.u64.u32 	%rd13834, %r6;
	add.s64 	%rd13835, %rd13832, %rd13834;
	sub.s64 	%rd13836, %rd13833, %rd13835;
	cvt.u32.u64 	%r16663, %rd13836;
	shr.u64 	%rd13837, %rd13836, 32;
	and.b64  	%rd13838, %rd13837, 1;
	and.b64  	%rd13839, %rd35952, 4294967295;
	cvt.u64.u32 	%rd13840, %r7;
	add.s64 	%rd13841, %rd13838, %rd13840;
	sub.s64 	%rd13842, %rd13839, %rd13841;
	cvt.u32.u64 	%r16662, %rd13842;
	shr.u64 	%rd13843, %rd13842, 32;
	and.b64  	%rd13844, %rd13843, 1;
	and.b64  	%rd13845, %rd35951, 4294967295;
	cvt.u64.u32 	%rd13846, %r8;
	add.s64 	%rd13847, %rd13844, %rd13846;
	sub.s64 	%rd13848, %rd13845, %rd13847;
	cvt.u32.u64 	%r16661, %rd13848;
	shr.u64 	%rd13849, %rd13848, 32;
	and.b64  	%rd13850, %rd13849, 1;
	and.b64  	%rd13851, %rd35950, 4294967295;
	cvt.u64.u32 	%rd13852, %r9;
	add.s64 	%rd13853, %rd13850, %rd13852;
	sub.s64 	%rd13854, %rd13851, %rd13853;
	cvt.u32.u64 	%r16660, %rd13854;
	shr.u64 	%rd13855, %rd13854, 32;
	and.b64  	%rd13856, %rd13855, 1;
	and.b64  	%rd13857, %rd35949, 4294967295;
	cvt.u64.u32 	%rd13858, %r10;
	add.s64 	%rd13859, %rd13856, %rd13858;
	sub.s64 	%rd13860, %rd13857, %rd13859;
	cvt.u32.u64 	%r16659, %rd13860;
	{ .reg .b32 tmp; mov.b64 {tmp, %r12209}, %rd13860; }
	and.b32  	%r12210, %r12209, 1;
	add.s32 	%r12211, %r12210, %r11;
	sub.s32 	%r16658, %r16658, %r12211;
$L__BB0_1102:
	st.local.u32 	[%rd36518], %r16665;
	st.local.u32 	[%rd36518+4], %r16664;
	st.local.u32 	[%rd36518+8], %r16663;
	st.local.u32 	[%rd36518+12], %r16662;
	st.local.u32 	[%rd36518+16], %r16661;
	st.local.u32 	[%rd36518+20], %r16660;
	st.local.u32 	[%rd36518+24], %r16659;
	st.local.u32 	[%rd36518+28], %r16658;
	mov.b64 	%rd35957, 0;
	mov.b32 	%r16676, 0;
	mov.u64 	%rd35956, %rd36518;
	mov.u64 	%rd35958, %rd35957;
	mov.u64 	%rd35959, %rd35957;
	mov.u64 	%rd35960, %rd35957;
	mov.u64 	%rd35961, %rd35957;
	mov.u64 	%rd35962, %rd35957;
	mov.u64 	%rd35963, %rd35957;
	mov.u32 	%r16667, %r16676;
$L__BB0_1103:
	ld.local.u32 	%rd13862, [%rd35956];
	and.b64  	%rd13863, %rd35963, 4294967295;
	add.s64 	%rd13864, %rd13863, %rd13862;
	shr.u64 	%rd13865, %rd13864, 32;
	cvt.u32.u64 	%r12213, %rd13864;
	and.b64  	%rd13866, %rd35962, 4294967295;
	add.s64 	%rd13867, %rd13866, %rd13865;
	shr.u64 	%rd13868, %rd13867, 32;
	and.b64  	%rd13869, %rd35961, 4294967295;
	add.s64 	%rd13870, %rd13869, %rd13868;
	shr.u64 	%rd13871, %rd13870, 32;
	and.b64  	%rd13872, %rd35960, 4294967295;
	add.s64 	%rd13873, %rd13872, %rd13871;
	shr.u64 	%rd13874, %rd13873, 32;
	and.b64  	%rd13875, %rd35959, 4294967295;
	add.s64 	%rd13876, %rd13875, %rd13874;
	shr.u64 	%rd13877, %rd13876, 32;
	and.b64  	%rd13878, %rd35958, 4294967295;
	add.s64 	%rd13879, %rd13878, %rd13877;
	shr.u64 	%rd13880, %rd13879, 32;
	and.b64  	%rd13881, %rd35957, 4294967295;
	add.s64 	%rd13882, %rd13881, %rd13880;
	shr.u64 	%rd13883, %rd13882, 32;
	cvt.u64.u32 	%rd13884, %r16676;
	add.s64 	%rd13885, %rd13883, %rd13884;
	{ .reg .b32 tmp; mov.b64 {tmp, %r12214}, %rd13885; }
	mul.lo.s32 	%r12215, %r28, %r12213;
	mul.wide.u32 	%rd13886, %r4, %r12215;
	shr.u64 	%rd13887, %rd13886, 32;
	and.b64  	%rd13888, %rd13864, 4294967295;
	and.b64  	%rd13889, %rd13886, 4294967295;
	add.s64 	%rd13890, %rd13889, %rd13888;
	shr.u64 	%rd13891, %rd13890, 32;
	add.s64 	%rd13892, %rd13891, %rd13887;
	mul.wide.u32 	%rd13893, %r5, %r12215;
	shr.u64 	%rd13894, %rd13893, 32;
	and.b64  	%rd13895, %rd13867, 4294967295;
	and.b64  	%rd13896, %rd13893, 4294967295;
	add.s64 	%rd13897, %rd13896, %rd13895;
	shr.u64 	%rd13898, %rd13897, 32;
	and.b64  	%rd13899, %rd13897, 4294967295;
	and.b64  	%rd13900, %rd13892, 4294967295;
	add.s64 	%rd35963, %rd13899, %rd13900;
	shr.u64 	%rd13901, %rd35963, 32;
	add.s64 	%rd13902, %rd13898, %rd13894;
	add.s64 	%rd13903, %rd13902, %rd13901;
	mul.wide.u32 	%rd13904, %r6, %r12215;
	shr.u64 	%rd13905, %rd13904, 32;
	and.b64  	%rd13906, %rd13870, 4294967295;
	and.b64  	%rd13907, %rd13904, 4294967295;
	add.s64 	%rd13908, %rd13907, %rd13906;
	shr.u64 	%rd13909, %rd13908, 32;
	and.b64  	%rd13910, %rd13908, 4294967295;
	and.b64  	%rd13911, %rd13903, 4294967295;
	add.s64 	%rd35962, %rd13910, %rd13911;
	shr.u64 	%rd13912, %rd35962, 32;
	add.s64 	%rd13913, %rd13909, %rd13905;
	add.s64 	%rd13914, %rd13913, %rd13912;
	mul.wide.u32 	%rd13915, %r7, %r12215;
	shr.u64 	%rd13916, %rd13915, 32;
	and.b64  	%rd13917, %rd13873, 4294967295;
	and.b64  	%rd13918, %rd13915, 4294967295;
	add.s64 	%rd13919, %rd13918, %rd13917;
	shr.u64 	%rd13920, %rd13919, 32;
	and.b64  	%rd13921, %rd13919, 4294967295;
	and.b64  	%rd13922, %rd13914, 4294967295;
	add.s64 	%rd35961, %rd13921, %rd13922;
	shr.u64 	%rd13923, %rd35961, 32;
	add.s64 	%rd13924, %rd13920, %rd13916;
	add.s64 	%rd13925, %rd13924, %rd13923;
	mul.wide.u32 	%rd13926, %r8, %r12215;
	shr.u64 	%rd13927, %rd13926, 32;
	and.b64  	%rd13928, %rd13876, 4294967295;
	and.b64  	%rd13929, %rd13926, 4294967295;
	add.s64 	%rd13930, %rd13929, %rd13928;
	shr.u64 	%rd13931, %rd13930, 32;
	and.b64  	%rd13932, %rd13930, 4294967295;
	and.b64  	%rd13933, %rd13925, 4294967295;
	add.s64 	%rd35960, %rd13932, %rd13933;
	shr.u64 	%rd13934, %rd35960, 32;
	add.s64 	%rd13935, %rd13931, %rd13927;
	add.s64 	%rd13936, %rd13935, %rd13934;
	mul.wide.u32 	%rd13937, %r9, %r12215;
	shr.u64 	%rd13938, %rd13937, 32;
	and.b64  	%rd13939, %rd13879, 4294967295;
	and.b64  	%rd13940, %rd13937, 4294967295;
	add.s64 	%rd13941, %rd13940, %rd13939;
	shr.u64 	%rd13942, %rd13941, 32;
	and.b64  	%rd13943, %rd13941, 4294967295;
	and.b64  	%rd13944, %rd13936, 4294967295;
	add.s64 	%rd35959, %rd13943, %rd13944;
	shr.u64 	%rd13945, %rd35959, 32;
	add.s64 	%rd13946, %rd13942, %rd13938;
	add.s64 	%rd13947, %rd13946, %rd13945;
	mul.wide.u32 	%rd13948, %r10, %r12215;
	shr.u64 	%rd13949, %rd13948, 32;
	and.b64  	%rd13950, %rd13882, 4294967295;
	and.b64  	%rd13951, %rd13948, 4294967295;
	add.s64 	%rd13952, %rd13951, %rd13950;
	shr.u64 	%rd13953, %rd13952, 32;
	and.b64  	%rd13954, %rd13952, 4294967295;
	and.b64  	%rd13955, %rd13947, 4294967295;
	add.s64 	%rd35958, %rd13954, %rd13955;
	shr.u64 	%rd13956, %rd35958, 32;
	add.s64 	%rd13957, %rd13953, %rd13949;
	add.s64 	%rd13958, %rd13957, %rd13956;
	mul.wide.u32 	%rd13959, %r11, %r12215;
	{ .reg .b32 tmp; mov.b64 {tmp, %r12216}, %rd13959; }
	and.b64  	%rd13960, %rd13885, 4294967295;
	and.b64  	%rd13961, %rd13959, 4294967295;
	add.s64 	%rd13962, %rd13961, %rd13960;
	{ .reg .b32 tmp; mov.b64 {tmp, %r12217}, %rd13962; }
	and.b64  	%rd13963, %rd13962, 4294967295;
	and.b64  	%rd13964, %rd13958, 4294967295;
	add.s64 	%rd35957, %rd13963, %rd13964;
	{ .reg .b32 tmp; mov.b64 {tmp, %r12218}, %rd35957; }
	add.s32 	%r12219, %r12217, %r12216;
	add.s32 	%r12220, %r12219, %r12218;
	add.s32 	%r16676, %r12220, %r12214;
	add.s32 	%r16667, %r16667, 1;
	add.s64 	%rd35956, %rd35956, 4;
	setp.ne.s32 	%p1213, %r16667, 8;
	@%p1213 bra 	$L__BB0_1103;
	cvt.u32.u64 	%r16675, %rd35963;
	cvt.u32.u64 	%r16674, %rd35962;
	cvt.u32.u64 	%r16673, %rd35961;
	cvt.u32.u64 	%r16672, %rd35960;
	cvt.u32.u64 	%r16671, %rd35959;
	cvt.u32.u64 	%r16670, %rd35958;
	cvt.u32.u64 	%r16669, %rd35957;
	setp.lt.u32 	%p1214, %r16676, %r11;
	@%p1214 bra 	$L__BB0_1119;
	setp.gt.u32 	%p1215, %r16676, %r11;
	@%p1215 bra 	$L__BB0_1118;
	cvt.u32.u64 	%r16669, %rd35957;
	setp.gt.u32 	%p1216, %r10, %r16669;
	@%p1216 bra 	$L__BB0_1119;
	cvt.u32.u64 	%r12221, %rd35957;
	setp.lt.u32 	%p1217, %r10, %r12221;
	@%p1217 bra 	$L__BB0_1118;
	cvt.u32.u64 	%r16669, %rd35957;
	cvt.u32.u64 	%r16670, %rd35958;
	setp.gt.u32 	%p1218, %r9, %r16670;
	@%p1218 bra 	$L__BB0_1119;
	cvt.u32.u64 	%r12222, %rd35958;
	setp.lt.u32 	%p1219, %r9, %r12222;
	@%p1219 bra 	$L__BB0_1118;
	cvt.u32.u64 	%r16670, %rd35958;
	cvt.u32.u64 	%r16671, %rd35959;
	setp.gt.u32 	%p1220, %r8, %r16671;
	@%p1220 bra 	$L__BB0_1119;
	cvt.u32.u64 	%r12223, %rd35959;
	setp.lt.u32 	%p1221, %r8, %r12223;
	@%p1221 bra 	$L__BB0_1118;
	cvt.u32.u64 	%r16671, %rd35959;
	cvt.u32.u64 	%r16672, %rd35960;
	setp.gt.u32 	%p1222, %r7, %r16672;
	@%p1222 bra 	$L__BB0_1119;
	cvt.u32.u64 	%r12224, %rd35960;
	setp.lt.u32 	%p1223, %r7, %r12224;
	@%p1223 bra 	$L__BB0_1118;
	cvt.u32.u64 	%r16672, %rd35960;
	cvt.u32.u64 	%r16673, %rd35961;
	setp.gt.u32 	%p1224, %r6, %r16673;
	@%p1224 bra 	$L__BB0_1119;
	cvt.u32.u64 	%r12225, %rd35961;
	setp.lt.u32 	%p1225, %r6, %r12225;
	@%p1225 bra 	$L__BB0_1118;
	cvt.u32.u64 	%r16673, %rd35961;
	cvt.u32.u64 	%r16674, %rd35962;
	setp.gt.u32 	%p1226, %r5, %r16674;
	@%p1226 bra 	$L__BB0_1119;
	cvt.u32.u64 	%r16674, %rd35962;
	setp.ge.u32 	%p1227, %r5, %r16674;
	cvt.u32.u64 	%r16675, %rd35963;
	setp.gt.u32 	%p1228, %r4, %r16675;
	and.pred  	%p1229, %p1227, %p1228;
	@%p1229 bra 	$L__BB0_1119;
$L__BB0_1118:
	and.b64  	%rd13966, %rd35963, 4294967295;
	cvt.u64.u32 	%rd13967, %r4;
	sub.s64 	%rd13968, %rd13966, %rd13967;
	cvt.u32.u64 	%r16675, %rd13968;
	shr.u64 	%rd13969, %rd13968, 32;
	and.b64  	%rd13970, %rd13969, 1;
	and.b64  	%rd13971, %rd35962, 4294967295;
	cvt.u64.u32 	%rd13972, %r5;
	add.s64 	%rd13973, %rd13970, %rd13972;
	sub.s64 	%rd13974, %rd13971, %rd13973;
	cvt.u32.u64 	%r16674, %rd13974;
	shr.u64 	%rd13975, %rd13974, 32;
	and.b64  	%rd13976, %rd13975, 1;
	and.b64  	%rd13977, %rd35961, 4294967295;
	cvt.u64.u32 	%rd13978, %r6;
	add.s64 	%rd13979, %rd13976, %rd13978;
	sub.s64 	%rd13980, %rd13977, %rd13979;
	cvt.u32.u64 	%r16673, %rd13980;
	shr.u64 	%rd13981, %rd13980, 32;
	and.b64  	%rd13982, %rd13981, 1;
	and.b64  	%rd13983, %rd35960, 4294967295;
	cvt.u64.u32 	%rd13984, %r7;
	add.s64 	%rd13985, %rd13982, %rd13984;
	sub.s64 	%rd13986, %rd13983, %rd13985;
	cvt.u32.u64 	%r16672, %rd13986;
	shr.u64 	%rd13987, %rd13986, 32;
	and.b64  	%rd13988, %rd13987, 1;
	and.b64  	%rd13989, %rd35959, 4294967295;
	cvt.u64.u32 	%rd13990, %r8;
	add.s64 	%rd13991, %rd13988, %rd13990;
	sub.s64 	%rd13992, %rd13989, %rd13991;
	cvt.u32.u64 	%r16671, %rd13992;
	shr.u64 	%rd13993, %rd13992, 32;
	and.b64  	%rd13994, %rd13993, 1;
	and.b64  	%rd13995, %rd35958, 4294967295;
	cvt.u64.u32 	%rd13996, %r9;
	add.s64 	%rd13997, %rd13994, %rd13996;
	sub.s64 	%rd13998, %rd13995, %rd13997;
	cvt.u32.u64 	%r16670, %rd13998;
	shr.u64 	%rd13999, %rd13998, 32;
	and.b64  	%rd14000, %rd13999, 1;
	and.b64  	%rd14001, %rd35957, 4294967295;
	cvt.u64.u32 	%rd14002, %r10;
	add.s64 	%rd14003, %rd14000, %rd14002;
	sub.s64 	%rd14004, %rd14001, %rd14003;
	cvt.u32.u64 	%r16669, %rd14004;
	{ .reg .b32 tmp; mov.b64 {tmp, %r12226}, %rd14004; }
	and.b32  	%r12227, %r12226, 1;
	add.s32 	%r12228, %r12227, %r11;
	sub.s32 	%r16676, %r16676, %r12228;
$L__BB0_1119:
	or.b32  	%r12230, %r16674, %r16675;
	or.b32  	%r12231, %r16673, %r12230;
	or.b32  	%r12232, %r16672, %r12231;
	or.b32  	%r12233, %r16671, %r12232;
	or.b32  	%r12234, %r16670, %r12233;
	or.b32  	%r12235, %r16669, %r12234;
	or.b32  	%r12236, %r16676, %r12235;
	setp.eq.s32 	%p1231, %r12236, 0;
	mov.b16 	%rs25, 0;
	mov.pred 	%p1230, -1;
	mov.b32 	%r16831, 0;
	mov.u32 	%r16832, %r16831;
	mov.u32 	%r16833, %r16831;
	mov.u32 	%r16834, %r16831;
	mov.u32 	%r16835, %r16831;
	mov.u32 	%r16836, %r16831;
	mov.u32 	%r16837, %r16831;
	mov.u32 	%r16838, %r16831;
	mov.pred 	%p3747, %p1230;
	mov.u16 	%rs73, %rs25;
	@%p1231 bra 	$L__BB0_1216;
	setp.lt.u32 	%p1232, %r16676, %r11;
	mov.u32 	%r16677, %r16669;
	mov.u32 	%r16678, %r16670;
	mov.u32 	%r16679, %r16671;
	mov.u32 	%r16680, %r16672;
	mov.u32 	%r16681, %r16673;
	mov.u32 	%r16682, %r16674;
	mov.u32 	%r16683, %r16675;
	@%p1232 bra 	$L__BB0_1149;
	setp.gt.u32 	%p1233, %r16676, %r11;
	@%p1233 bra 	$L__BB0_1134;
	setp.lt.u32 	%p1234, %r16669, %r10;
	mov.u32 	%r16677, %r16669;
	mov.u32 	%r16678, %r16670;
	mov.u32 	%r16679, %r16671;
	mov.u32 	%r16680, %r16672;
	mov.u32 	%r16681, %r16673;
	mov.u32 	%r16682, %r16674;
	mov.u32 	%r16683, %r16675;
	@%p1234 bra 	$L__BB0_1149;
	setp.gt.u32 	%p1235, %r16669, %r10;
	@%p1235 bra 	$L__BB0_1134;
	setp.lt.u32 	%p1236, %r16670, %r9;
	mov.u32 	%r16677, %r16669;
	mov.u32 	%r16678, %r16670;
	mov.u32 	%r16679, %r16671;
	mov.u32 	%r16680, %r16672;
	mov.u32 	%r16681, %r16673;
	mov.u32 	%r16682, %r16674;
	mov.u32 	%r16683, %r16675;
	@%p1236 bra 	$L__BB0_1149;
	setp.gt.u32 	%p1237, %r16670, %r9;
	@%p1237 bra 	$L__BB0_1134;
	setp.lt.u32 	%p1238, %r16671, %r8;
	mov.u32 	%r16677, %r16669;
	mov.u32 	%r16678, %r16670;
	mov.u32 	%r16679, %r16671;
	mov.u32 	%r16680, %r16672;
	mov.u32 	%r16681, %r16673;
	mov.u32 	%r16682, %r16674;
	mov.u32 	%r16683, %r16675;
	@%p1238 bra 	$L__BB0_1149;
	setp.gt.u32 	%p1239, %r16671, %r8;
	@%p1239 bra 	$L__BB0_1134;
	setp.lt.u32 	%p1240, %r16672, %r7;
	mov.u32 	%r16677, %r16669;
	mov.u32 	%r16678, %r16670;
	mov.u32 	%r16679, %r16671;
	mov.u32 	%r16680, %r16672;
	mov.u32 	%r16681, %r16673;
	mov.u32 	%r16682, %r16674;
	mov.u32 	%r16683, %r16675;
	@%p1240 bra 	$L__BB0_1149;
	setp.gt.u32 	%p1241, %r16672, %r7;
	@%p1241 bra 	$L__BB0_1134;
	setp.lt.u32 	%p1242, %r16673, %r6;
	mov.u32 	%r16677, %r16669;
	mov.u32 	%r16678, %r16670;
	mov.u32 	%r16679, %r16671;
	mov.u32 	%r16680, %r16672;
	mov.u32 	%r16681, %r16673;
	mov.u32 	%r16682, %r16674;
	mov.u32 	%r16683, %r16675;
	@%p1242 bra 	$L__BB0_1149;
	setp.gt.u32 	%p1243, %r16673, %r6;
	@%p1243 bra 	$L__BB0_1134;
	setp.lt.u32 	%p1244, %r16674, %r5;
	mov.u32 	%r16677, %r16669;
	mov.u32 	%r16678, %r16670;
	mov.u32 	%r16679, %r16671;
	mov.u32 	%r16680, %r16672;
	mov.u32 	%r16681, %r16673;
	mov.u32 	%r16682, %r16674;
	mov.u32 	%r16683, %r16675;
	@%p1244 bra 	$L__BB0_1149;
	setp.le.u32 	%p1245, %r16674, %r5;
	setp.lt.u32 	%p1246, %r16675, %r4;
	and.pred  	%p1247, %p1245, %p1246;
	mov.u32 	%r16677, %r16669;
	mov.u32 	%r16678, %r16670;
	mov.u32 	%r16679, %r16671;
	mov.u32 	%r16680, %r16672;
	mov.u32 	%r16681, %r16673;
	mov.u32 	%r16682, %r16674;
	mov.u32 	%r16683, %r16675;
	@%p1247 bra 	$L__BB0_1149;
$L__BB0_1134:
	cvt.u64.u32 	%rd14005, %r16675;
	cvt.u64.u32 	%rd14006, %r4;
	sub.s64 	%rd14007, %rd14005, %rd14006;
	cvt.u32.u64 	%r16683, %rd14007;
	shr.u64 	%rd14008, %rd14007, 32;
	and.b64  	%rd14009, %rd14008, 1;
	cvt.u64.u32 	%rd14010, %r16674;
	cvt.u64.u32 	%rd14011, %r5;
	add.s64 	%rd14012, %rd14009, %rd14011;
	sub.s64 	%rd14013, %rd14010, %rd14012;
	cvt.u32.u64 	%r16682, %rd14013;
	shr.u64 	%rd14014, %rd14013, 32;
	and.b64  	%rd14015, %rd14014, 1;
	cvt.u64.u32 	%rd14016, %r16673;
	cvt.u64.u32 	%rd14017, %r6;
	add.s64 	%rd14018, %rd14015, %rd14017;
	sub.s64 	%rd14019, %rd14016, %rd14018;
	cvt.u32.u64 	%r16681, %rd14019;
	shr.u64 	%rd14020, %rd14019, 32;
	and.b64  	%rd14021, %rd14020, 1;
	cvt.u64.u32 	%rd14022, %r16672;
	cvt.u64.u32 	%rd14023, %r7;
	add.s64 	%rd14024, %rd14021, %rd14023;
	sub.s64 	%rd14025, %rd14022, %rd14024;
	cvt.u32.u64 	%r16680, %rd14025;
	shr.u64 	%rd14026, %rd14025, 32;
	and.b64  	%rd14027, %rd14026, 1;
	cvt.u64.u32 	%rd14028, %r16671;
	cvt.u64.u32 	%rd14029, %r8;
	add.s64 	%rd14030, %rd14027, %rd14029;
	sub.s64 	%rd14031, %rd14028, %rd14030;
	cvt.u32.u64 	%r16679, %rd14031;
	shr.u64 	%rd14032, %rd14031, 32;
	and.b64  	%rd14033, %rd14032, 1;
	cvt.u64.u32 	%rd14034, %r16670;
	cvt.u64.u32 	%rd14035, %r9;
	add.s64 	%rd14036, %rd14033, %rd14035;
	sub.s64 	%rd14037, %rd14034, %rd14036;
	cvt.u32.u64 	%r16678, %rd14037;
	shr.u64 	%rd14038, %rd14037, 32;
	and.b64  	%rd14039, %rd14038, 1;
	cvt.u64.u32 	%rd14040, %r16669;
	cvt.u64.u32 	%rd14041, %r10;
	add.s64 	%rd14042, %rd14039, %rd14041;
	sub.s64 	%rd14043, %rd14040, %rd14042;
	cvt.u32.u64 	%r16677, %rd14043;
	{ .reg .b32 tmp; mov.b64 {tmp, %r12237}, %rd14043; }
	and.b32  	%r12238, %r12237, 1;
	add.s32 	%r12239, %r12238, %r11;
	sub.s32 	%r16676, %r16676, %r12239;
	setp.lt.u32 	%p1248, %r16676, %r11;
	@%p1248 bra 	$L__BB0_1149;
	setp.gt.u32 	%p1249, %r16676, %r11;
	@%p1249 bra 	$L__BB0_1148;
	cvt.u64.u32 	%rd14044, %r16671;
	cvt.u64.u32 	%rd14045, %r16672;
	cvt.u64.u32 	%rd14046, %r16673;
	cvt.u64.u32 	%rd14047, %r16674;
	cvt.u64.u32 	%rd14048, %r16675;
	cvt.u64.u32 	%rd14049, %r4;
	sub.s64 	%rd14050, %rd14048, %rd14049;
	shr.u64 	%rd14051, %rd14050, 32;
	and.b64  	%rd14052, %rd14051, 1;
	cvt.u64.u32 	%rd14053, %r5;
	add.s64 	%rd14054, %rd14052, %rd14053;
	sub.s64 	%rd14055, %rd14047, %rd14054;
	shr.u64 	%rd14056, %rd14055, 32;
	and.b64  	%rd14057, %rd14056, 1;
	cvt.u64.u32 	%rd14058, %r6;
	add.s64 	%rd14059, %rd14057, %rd14058;
	sub.s64 	%rd14060, %rd14046, %rd14059;
	shr.u64 	%rd14061, %rd14060, 32;
	and.b64  	%rd14062, %rd14061, 1;
	cvt.u64.u32 	%rd14063, %r7;
	add.s64 	%rd14064, %rd14062, %rd14063;
	sub.s64 	%rd14065, %rd14045, %rd14064;
	shr.u64 	%rd14066, %rd14065, 32;
	cvt.u64.u32 	%rd14067, %r8;
	cvt.u32.u64 	%r12240, %rd14066;
	mov.b64 	%rd14068, 1;
	cvt.u32.u64 	%r12241, %rd14068;
	and.b32  	%r12242, %r12240, %r12241;
	cvt.u32.u64 	%r12243, %rd14067;
	add.s32 	%r12244, %r12242, %r12243;
	cvt.u32.u64 	%r12245, %rd14044;
	sub.s32 	%r16679, %r12245, %r12244;
	cvt.u32.u64 	%r16681, %rd14060;
	cvt.u32.u64 	%r16680, %rd14065;
	cvt.u32.u64 	%r16683, %rd14050;
	cvt.u32.u64 	%r16682, %rd14055;
	setp.gt.u32 	%p1250, %r10, %r16677;
	@%p1250 bra 	$L__BB0_1149;
	setp.lt.u32 	%p1251, %r10, %r16677;
	@%p1251 bra 	$L__BB0_1148;
	cvt.u64.u32 	%rd14069, %r16671;
	cvt.u64.u32 	%rd14070, %r16672;
	cvt.u64.u32 	%rd14071, %r16673;
	cvt.u64.u32 	%rd14072, %r16674;
	cvt.u64.u32 	%rd14073, %r16675;
	cvt.u64.u32 	%rd14074, %r4;
	sub.s64 	%rd14075, %rd14073, %rd14074;
	shr.u64 	%rd14076, %rd14075, 32;
	and.b64  	%rd14077, %rd14076, 1;
	cvt.u64.u32 	%rd14078, %r5;
	add.s64 	%rd14079, %rd14077, %rd14078;
	sub.s64 	%rd14080, %rd14072, %rd14079;
	shr.u64 	%rd14081, %rd14080, 32;
	and.b64  	%rd14082, %rd14081, 1;
	cvt.u64.u32 	%rd14083, %r6;
	add.s64 	%rd14084, %rd14082, %rd14083;
	sub.s64 	%rd14085, %rd14071, %rd14084;
	shr.u64 	%rd14086, %rd14085, 32;
	and.b64  	%rd14087, %rd14086, 1;
	cvt.u64.u32 	%rd14088, %r7;
	add.s64 	%rd14089, %rd14087, %rd14088;
	sub.s64 	%rd14090, %rd14070, %rd14089;
	shr.u64 	%rd14091, %rd14090, 32;
	cvt.u64.u32 	%rd14092, %r8;
	cvt.u32.u64 	%r12246, %rd14091;
	mov.b64 	%rd14093, 1;
	cvt.u32.u64 	%r12247, %rd14093;
	and.b32  	%r12248, %r12246, %r12247;
	cvt.u32.u64 	%r12249, %rd14092;
	add.s32 	%r12250, %r12248, %r12249;
	cvt.u32.u64 	%r12251, %rd14069;
	sub.s32 	%r16679, %r12251, %r12250;
	cvt.u32.u64 	%r16681, %rd14085;
	cvt.u32.u64 	%r16680, %rd14090;
	cvt.u32.u64 	%r16683, %rd14075;
	cvt.u32.u64 	%r16682, %rd14080;
	setp.gt.u32 	%p1252, %r9, %r16678;
	@%p1252 bra 	$L__BB0_1149;
	setp.lt.u32 	%p1253, %r9, %r16678;
	@%p1253 bra 	$L__BB0_1148;
	cvt.u64.u32 	%rd14094, %r16673;
	cvt.u64.u32 	%rd14095, %r16674;
	cvt.u64.u32 	%rd14096, %r16675;
	cvt.u64.u32 	%rd14097, %r4;
	sub.s64 	%rd14098, %rd14096, %rd14097;
	shr.u64 	%rd14099, %rd14098, 32;
	and.b64  	%rd14100, %rd14099, 1;
	cvt.u64.u32 	%rd14101, %r5;
	add.s64 	%rd14102, %rd14100, %rd14101;
	sub.s64 	%rd14103, %rd14095, %rd14102;
	shr.u64 	%rd14104, %rd14103, 32;
	and.b64  	%rd14105, %rd14104, 1;
	cvt.u64.u32 	%rd14106, %r6;
	add.s64 	%rd14107, %rd14105, %rd14106;
	sub.s64 	%rd14108, %rd14094, %rd14107;
	cvt.u32.u64 	%r16681, %rd14108;
	cvt.u64.u32 	%rd14109, %r16672;
	shr.u64 	%rd14110, %rd14108, 32;
	and.b64  	%rd14111, %rd14110, 1;
	cvt.u64.u32 	%rd14112, %r7;
	add.s64 	%rd14113, %rd14111, %rd14112;
	sub.s64 	%rd14114, %rd14109, %rd14113;
	cvt.u32.u64 	%r16680, %rd14114;
	cvt.u32.u64 	%r16683, %rd14098;
	cvt.u32.u64 	%r16682, %rd14103;
	cvt.u64.u32 	%rd14115, %r16671;
	shr.u64 	%rd14116, %rd14114, 32;
	cvt.u64.u32 	%rd14117, %r8;
	cvt.u32.u64 	%r12252, %rd14116;
	mov.b64 	%rd14118, 1;
	cvt.u32.u64 	%r12253, %rd14118;
	and.b32  	%r12254, %r12252, %r12253;
	cvt.u32.u64 	%r12255, %rd14117;
	add.s32 	%r12256, %r12254, %r12255;
	cvt.u32.u64 	%r12257, %rd14115;
	sub.s32 	%r16679, %r12257, %r12256;
	setp.gt.u32 	%p1254, %r8, %r16679;
	@%p1254 bra 	$L__BB0_1149;
	cvt.u64.u32 	%rd14119, %r16671;
	cvt.u64.u32 	%rd14120, %r16672;
	cvt.u64.u32 	%rd14121, %r16673;
	cvt.u64.u32 	%rd14122, %r16674;
	cvt.u64.u32 	%rd14123, %r16675;
	cvt.u64.u32 	%rd14124, %r4;
	sub.s64 	%rd14125, %rd14123, %rd14124;
	shr.u64 	%rd14126, %rd14125, 32;
	and.b64  	%rd14127, %rd14126, 1;
	cvt.u64.u32 	%rd14128, %r5;
	add.s64 	%rd14129, %rd14127, %rd14128;
	sub.s64 	%rd14130, %rd14122, %rd14129;
	shr.u64 	%rd14131, %rd14130, 32;
	and.b64  	%rd14132, %rd14131, 1;
	cvt.u64.u32 	%rd14133, %r6;
	add.s64 	%rd14134, %rd14132, %rd14133;
	sub.s64 	%rd14135, %rd14121, %rd14134;
	shr.u64 	%rd14136, %rd14135, 32;
	and.b64  	%rd14137, %rd14136, 1;
	cvt.u64.u32 	%rd14138, %r7;
	add.s64 	%rd14139, %rd14137, %rd14138;
	sub.s64 	%rd14140, %rd14120, %rd14139;
	shr.u64 	%rd14141, %rd14140, 32;
	cvt.u64.u32 	%rd14142, %r8;
	cvt.u32.u64 	%r12258, %rd14141;
	mov.b64 	%rd14143, 1;
	cvt.u32.u64 	%r12259, %rd14143;
	and.b32  	%r12260, %r12258, %r12259;
	cvt.u32.u64 	%r12261, %rd14142;
	add.s32 	%r12262, %r12260, %r12261;
	cvt.u32.u64 	%r12263, %rd14119;
	sub.s32 	%r12264, %r12263, %r12262;
	setp.lt.u32 	%p1255, %r8, %r12264;
	@%p1255 bra 	$L__BB0_1148;
	cvt.u64.u32 	%rd14144, %r16671;
	cvt.u64.u32 	%rd14145, %r16672;
	cvt.u64.u32 	%rd14146, %r16673;
	cvt.u64.u32 	%rd14147, %r16674;
	cvt.u64.u32 	%rd14148, %r16675;
	cvt.u64.u32 	%rd14149, %r4;
	sub.s64 	%rd14150, %rd14148, %rd14149;
	shr.u64 	%rd14151, %rd14150, 32;
	and.b64  	%rd14152, %rd14151, 1;
	cvt.u64.u32 	%rd14153, %r5;
	add.s64 	%rd14154, %rd14152, %rd14153;
	sub.s64 	%rd14155, %rd14147, %rd14154;
	shr.u64 	%rd14156, %rd14155, 32;
	and.b64  	%rd14157, %rd14156, 1;
	cvt.u64.u32 	%rd14158, %r6;
	add.s64 	%rd14159, %rd14157, %rd14158;
	sub.s64 	%rd14160, %rd14146, %rd14159;
	shr.u64 	%rd14161, %rd14160, 32;
	and.b64  	%rd14162, %rd14161, 1;
	cvt.u64.u32 	%rd14163, %r7;
	add.s64 	%rd14164, %rd14162, %rd14163;
	sub.s64 	%rd14165, %rd14145, %rd14164;
	shr.u64 	%rd14166, %rd14165, 32;
	cvt.u64.u32 	%rd14167, %r8;
	cvt.u32.u64 	%r12265, %rd14166;
	mov.b64 	%rd14168, 1;
	cvt.u32.u64 	%r12266, %rd14168;
	and.b32  	%r12267, %r12265, %r12266;
	cvt.u32.u64 	%r12268, %rd14167;
	add.s32 	%r12269, %r12267, %r12268;
	cvt.u32.u64 	%r12270, %rd14144;
	sub.s32 	%r16679, %r12270, %r12269;
	cvt.u32.u64 	%r16681, %rd14160;
	cvt.u32.u64 	%r16683, %rd14150;
	cvt.u32.u64 	%r16682, %rd14155;
	cvt.u32.u64 	%r16680, %rd14165;
	setp.gt.u32 	%p1256, %r7, %r16680;
	@%p1256 bra 	$L__BB0_1149;
	cvt.u64.u32 	%rd14169, %r16672;
	cvt.u64.u32 	%rd14170, %r16673;
	cvt.u64.u32 	%rd14171, %r16674;
	cvt.u64.u32 	%rd14172, %r16675;
	cvt.u64.u32 	%rd14173, %r4;
	sub.s64 	%rd14174, %rd14172, %rd14173;
	shr.u64 	%rd14175, %rd14174, 32;
	and.b64  	%rd14176, %rd14175, 1;
	cvt.u64.u32 	%rd14177, %r5;
	add.s64 	%rd14178, %rd14176, %rd14177;
	sub.s64 	%rd14179, %rd14171, %rd14178;
	shr.u64 	%rd14180, %rd14179, 32;
	and.b64  	%rd14181, %rd14180, 1;
	cvt.u64.u32 	%rd14182, %r6;
	add.s64 	%rd14183, %rd14181, %rd14182;
	sub.s64 	%rd14184, %rd14170, %rd14183;
	shr.u64 	%rd14185, %rd14184, 32;
	cvt.u64.u32 	%rd14186, %r7;
	cvt.u32.u64 	%r12271, %rd14185;
	mov.b64 	%rd14187, 1;
	cvt.u32.u64 	%r12272, %rd14187;
	and.b32  	%r12273, %r12271, %r12272;
	cvt.u32.u64 	%r12274, %rd14186;
	add.s32 	%r12275, %r12273, %r12274;
	cvt.u32.u64 	%r12276, %rd14169;
	sub.s32 	%r12277, %r12276, %r12275;
	setp.lt.u32 	%p1257, %r7, %r12277;
	@%p1257 bra 	$L__BB0_1148;
	cvt.u64.u32 	%rd14188, %r16671;
	cvt.u64.u32 	%rd14189, %r16672;
	cvt.u64.u32 	%rd14190, %r16673;
	cvt.u64.u32 	%rd14191, %r16674;
	cvt.u64.u32 	%rd14192, %r16675;
	cvt.u64.u32 	%rd14193, %r4;
	sub.s64 	%rd14194, %rd14192, %rd14193;
	shr.u64 	%rd14195, %rd14194, 32;
	and.b64  	%rd14196, %rd14195, 1;
	cvt.u64.u32 	%rd14197, %r5;
	add.s64 	%rd14198, %rd14196, %rd14197;
	sub.s64 	%rd14199, %rd14191, %rd14198;
	shr.u64 	%rd14200, %rd14199, 32;
	and.b64  	%rd14201, %rd14200, 1;
	cvt.u64.u32 	%rd14202, %r6;
	add.s64 	%rd14203, %rd14201, %rd14202;
	sub.s64 	%rd14204, %rd14190, %rd14203;
	shr.u64 	%rd14205, %rd14204, 32;
	and.b64  	%rd14206, %rd14205, 1;
	cvt.u64.u32 	%rd14207, %r7;
	add.s64 	%rd14208, %rd14206, %rd14207;
	sub.s64 	%rd14209, %rd14189, %rd14208;
	shr.u64 	%rd14210, %rd14209, 32;
	cvt.u64.u32 	%rd14211, %r8;
	cvt.u32.u64 	%r12278, %rd14210;
	mov.b64 	%rd14212, 1;
	cvt.u32.u64 	%r12279, %rd14212;
	and.b32  	%r12280, %r12278, %r12279;
	cvt.u32.u64 	%r12281, %rd14211;
	add.s32 	%r12282, %r12280, %r12281;
	cvt.u32.u64 	%r12283, %rd14188;
	sub.s32 	%r16679, %r12283, %r12282;
	cvt.u32.u64 	%r16680, %rd14209;
	cvt.u32.u64 	%r16683, %rd14194;
	cvt.u32.u64 	%r16682, %rd14199;
	cvt.u32.u64 	%r16681, %rd14204;
	setp.gt.u32 	%p1258, %r6, %r16681;
	@%p1258 bra 	$L__BB0_1149;
	cvt.u64.u32 	%rd14213, %r16673;
	cvt.u64.u32 	%rd14214, %r16674;
	cvt.u64.u32 	%rd14215, %r16675;
	cvt.u64.u32 	%rd14216, %r4;
	sub.s64 	%rd14217, %rd14215, %rd14216;
	shr.u64 	%rd14218, %rd14217, 32;
	and.b64  	%rd14219, %rd14218, 1;
	cvt.u64.u32 	%rd14220, %r5;
	add.s64 	%rd14221, %rd14219, %rd14220;
	sub.s64 	%rd14222, %rd14214, %rd14221;
	shr.u64 	%rd14223, %rd14222, 32;
	cvt.u64.u32 	%rd14224, %r6;
	cvt.u32.u64 	%r12284, %rd14223;
	mov.b64 	%rd14225, 1;
	cvt.u32.u64 	%r12285, %rd14225;
	and.b32  	%r12286, %r12284, %r12285;
	cvt.u32.u64 	%r12287, %rd14224;
	add.s32 	%r12288, %r12286, %r12287;
	cvt.u32.u64 	%r12289, %rd14213;
	sub.s32 	%r12290, %r12289, %r12288;
	setp.lt.u32 	%p1259, %r6, %r12290;
	@%p1259 bra 	$L__BB0_1148;
	cvt.u64.u32 	%rd14226, %r16671;
	cvt.u64.u32 	%rd14227, %r16672;
	cvt.u64.u32 	%rd14228, %r16673;
	cvt.u64.u32 	%rd14229, %r16674;
	cvt.u64.u32 	%rd14230, %r16675;
	cvt.u64.u32 	%rd14231, %r4;
	sub.s64 	%rd14232, %rd14230, %rd14231;
	shr.u64 	%rd14233, %rd14232, 32;
	and.b64  	%rd14234, %rd14233, 1;
	cvt.u64.u32 	%rd14235, %r5;
	add.s64 	%rd14236, %rd14234, %rd14235;
	sub.s64 	%rd14237, %rd14229, %rd14236;
	shr.u64 	%rd14238, %rd14237, 32;
	and.b64  	%rd14239, %rd14238, 1;
	cvt.u64.u32 	%rd14240, %r6;
	add.s64 	%rd14241, %rd14239, %rd14240;
	sub.s64 	%rd14242, %rd14228, %rd14241;
	shr.u64 	%rd14243, %rd14242, 32;
	and.b64  	%rd14244, %rd14243, 1;
	cvt.u64.u32 	%rd14245, %r7;
	add.s64 	%rd14246, %rd14244, %rd14245;
	sub.s64 	%rd14247, %rd14227, %rd14246;
	shr.u64 	%rd14248, %rd14247, 32;
	cvt.u64.u32 	%rd14249, %r8;
	cvt.u32.u64 	%r12291, %rd14248;
	mov.b64 	%rd14250, 1;
	cvt.u32.u64 	%r12292, %rd14250;
	and.b32  	%r12293, %r12291, %r12292;
	cvt.u32.u64 	%r12294, %rd14249;
	add.s32 	%r12295, %r12293, %r12294;
	cvt.u32.u64 	%r12296, %rd14226;
	sub.s32 	%r16679, %r12296, %r12295;
	cvt.u32.u64 	%r16681, %rd14242;
	cvt.u32.u64 	%r16680, %rd14247;
	cvt.u32.u64 	%r16683, %rd14232;
	cvt.u32.u64 	%r16682, %rd14237;
	setp.gt.u32 	%p1260, %r5, %r16682;
	@%p1260 bra 	$L__BB0_1149;
	cvt.u64.u32 	%rd14251, %r16671;
	cvt.u64.u32 	%rd14252, %r16672;
	cvt.u64.u32 	%rd14253, %r16673;
	cvt.u64.u32 	%rd14254, %r16674;
	cvt.u64.u32 	%rd14255, %r16675;
	cvt.u64.u32 	%rd14256, %r4;
	sub.s64 	%rd14257, %rd14255, %rd14256;
	shr.u64 	%rd14258, %rd14257, 32;
	and.b64  	%rd14259, %rd14258, 1;
	cvt.u64.u32 	%rd14260, %r5;
	add.s64 	%rd14261, %rd14259, %rd14260;
	sub.s64 	%rd14262, %rd14254, %rd14261;
	shr.u64 	%rd14263, %rd14262, 32;
	and.b64  	%rd14264, %rd14263, 1;
	cvt.u64.u32 	%rd14265, %r6;
	add.s64 	%rd14266, %rd14264, %rd14265;
	sub.s64 	%rd14267, %rd14253, %rd14266;
	shr.u64 	%rd14268, %rd14267, 32;
	and.b64  	%rd14269, %rd14268, 1;
	cvt.u64.u32 	%rd14270, %r7;
	add.s64 	%rd14271, %rd14269, %rd14270;
	sub.s64 	%rd14272, %rd14252, %rd14271;
	shr.u64 	%rd14273, %rd14272, 32;
	cvt.u64.u32 	%rd14274, %r8;
	cvt.u32.u64 	%r12297, %rd14273;
	mov.b64 	%rd14275, 1;
	cvt.u32.u64 	%r12298, %rd14275;
	and.b32  	%r12299, %r12297, %r12298;
	cvt.u32.u64 	%r12300, %rd14274;
	add.s32 	%r12301, %r12299, %r12300;
	cvt.u32.u64 	%r12302, %rd14251;
	sub.s32 	%r16679, %r12302, %r12301;
	cvt.u32.u64 	%r16681, %rd14267;
	cvt.u32.u64 	%r16680, %rd14272;
	cvt.u32.u64 	%r16682, %rd14262;
	setp.ge.u32 	%p1261, %r5, %r16682;
	cvt.u32.u64 	%r16683, %rd14257;
	setp.gt.u32 	%p1262, %r4, %r16683;
	and.pred  	%p1263, %p1261, %p1262;
	@%p1263 bra 	$L__BB0_1149;
$L__BB0_1148:
	cvt.u64.u32 	%rd14276, %r16675;
	cvt.u64.u32 	%rd14277, %r4;
	sub.s64 	%rd14278, %rd14276, %rd14277;
	and.b64  	%rd14279, %rd14278, 4294967295;
	sub.s64 	%rd14280, %rd14279, %rd14277;
	cvt.u32.u64 	%r16683, %rd14280;
	shr.u64 	%rd14281, %rd14280, 32;
	and.b64  	%rd14282, %rd14281, 1;
	cvt.u64.u32 	%rd14283, %r16674;
	shr.u64 	%rd14284, %rd14278, 32;
	and.b64  	%rd14285, %rd14284, 1;
	cvt.u64.u32 	%rd14286, %r5;
	add.s64 	%rd14287, %rd14285, %rd14286;
	sub.s64 	%rd14288, %rd14283, %rd14287;
	and.b64  	%rd14289, %rd14288, 4294967295;
	add.s64 	%rd14290, %rd14282, %rd14286;
	sub.s64 	%rd14291, %rd14289, %rd14290;
	cvt.u32.u64 	%r16682, %rd14291;
	shr.u64 	%rd14292, %rd14291, 32;
	and.b64  	%rd14293, %rd14292, 1;
	cvt.u64.u32 	%rd14294, %r16673;
	shr.u64 	%rd14295, %rd14288, 32;
	and.b64  	%rd14296, %rd14295, 1;
	cvt.u64.u32 	%rd14297, %r6;
	add.s64 	%rd14298, %rd14296, %rd14297;
	sub.s64 	%rd14299, %rd14294, %rd14298;
	and.b64  	%rd14300, %rd14299, 4294967295;
	add.s64 	%rd14301, %rd14293, %rd14297;
	sub.s64 	%rd14302, %rd14300, %rd14301;
	cvt.u32.u64 	%r16681, %rd14302;
	shr.u64 	%rd14303, %rd14302, 32;
	and.b64  	%rd14304, %rd14303, 1;
	cvt.u64.u32 	%rd14305, %r16672;
	shr.u64 	%rd14306, %rd14299, 32;
	and.b64  	%rd14307, %rd14306, 1;
	cvt.u64.u32 	%rd14308, %r7;
	add.s64 	%rd14309, %rd14307, %rd14308;
	sub.s64 	%rd14310, %rd14305, %rd14309;
	and.b64  	%rd14311, %rd14310, 4294967295;
	add.s64 	%rd14312, %rd14304, %rd14308;
	sub.s64 	%rd14313, %rd14311, %rd14312;
	cvt.u32.u64 	%r16680, %rd14313;
	shr.u64 	%rd14314, %rd14313, 32;
	and.b64  	%rd14315, %rd14314, 1;
	cvt.u64.u32 	%rd14316, %r16671;
	shr.u64 	%rd14317, %rd14310, 32;
	and.b64  	%rd14318, %rd14317, 1;
	cvt.u64.u32 	%rd14319, %r8;
	add.s64 	%rd14320, %rd14318, %rd14319;
	sub.s64 	%rd14321, %rd14316, %rd14320;
	and.b64  	%rd14322, %rd14321, 4294967295;
	add.s64 	%rd14323, %rd14315, %rd14319;
	sub.s64 	%rd14324, %rd14322, %rd14323;
	cvt.u32.u64 	%r16679, %rd14324;
	shr.u64 	%rd14325, %rd14324, 32;
	and.b64  	%rd14326, %rd14325, 1;
	cvt.u64.u32 	%rd14327, %r16670;
	shr.u64 	%rd14328, %rd14321, 32;
	and.b64  	%rd14329, %rd14328, 1;
	cvt.u64.u32 	%rd14330, %r9;
	add.s64 	%rd14331, %rd14329, %rd14330;
	sub.s64 	%rd14332, %rd14327, %rd14331;
	and.b64  	%rd14333, %rd14332, 4294967295;
	add.s64 	%rd14334, %rd14326, %rd14330;
	sub.s64 	%rd14335, %rd14333, %rd14334;
	cvt.u32.u64 	%r16678, %rd14335;
	shr.u64 	%rd14336, %rd14335, 32;
	and.b64  	%rd14337, %rd14336, 1;
	cvt.u64.u32 	%rd14338, %r16669;
	shr.u64 	%rd14339, %rd14332, 32;
	and.b64  	%rd14340, %rd14339, 1;
	cvt.u64.u32 	%rd14341, %r10;
	add.s64 	%rd14342, %rd14340, %rd14341;
	sub.s64 	%rd14343, %rd14338, %rd14342;
	and.b64  	%rd14344, %rd14343, 4294967295;
	add.s64 	%rd14345, %rd14337, %rd14341;
	sub.s64 	%rd14346, %rd14344, %rd14345;
	cvt.u32.u64 	%r16677, %rd14346;
	{ .reg .b32 tmp; mov.b64 {tmp, %r12303}, %rd14346; }
	and.b32  	%r12304, %r12303, 1;
	add.s32 	%r12305, %r12304, %r11;
	sub.s32 	%r16676, %r16676, %r12305;
$L__BB0_1149:
	or.b32  	%r12307, %r16682, %r16683;
	or.b32  	%r12308, %r16681, %r12307;
	or.b32  	%r12309, %r16680, %r12308;
	or.b32  	%r12310, %r16679, %r12309;
	or.b32  	%r12311, %r16678, %r12310;
	or.b32  	%r12312, %r16677, %r12311;
	or.b32  	%r12313, %r16676, %r12312;
	setp.eq.s32 	%p1265, %r12313, 0;
	mov.u32 	%r16832, %r16831;
	mov.u32 	%r16833, %r16831;
	mov.u32 	%r16834, %r16831;
	mov.u32 	%r16835, %r16831;
	mov.u32 	%r16836, %r16831;
	mov.u32 	%r16837, %r16831;
	mov.u32 	%r16838, %r16831;
	mov.pred 	%p3747, %p1230;
	mov.u16 	%rs73, %rs25;
	@%p1265 bra 	$L__BB0_1216;
	mov.b32 	%r16732, 1;
	mov.b32 	%r16725, 0;
	cvt.u64.u32 	%rd14350, %r5;
	cvt.u64.u32 	%rd14355, %r6;
	cvt.u64.u32 	%rd14360, %r7;
	cvt.u64.u32 	%rd14365, %r8;
	cvt.u64.u32 	%rd14370, %r9;
	cvt.u64.u32 	%rd14375, %r10;
	mov.u32 	%r16781, %r11;
	mov.u32 	%r16782, %r10;
	mov.u32 	%r16783, %r9;
	mov.u32 	%r16784, %r8;
	mov.u32 	%r16785, %r7;
	mov.u32 	%r16786, %r6;
	mov.u32 	%r16787, %r5;
	mov.u32 	%r16788, %r4;
	mov.u32 	%r16726, %r16725;
	mov.u32 	%r16727, %r16725;
	mov.u32 	%r16728, %r16725;
	mov.u32 	%r16729, %r16725;
	mov.u32 	%r16730, %r16725;
	mov.u32 	%r16731, %r16725;
	mov.u32 	%r16765, %r16725;
	mov.u32 	%r16766, %r16725;
	mov.u32 	%r16767, %r16725;
	mov.u32 	%r16768, %r16725;
	mov.u32 	%r16769, %r16725;
	mov.u32 	%r16770, %r16725;
	mov.u32 	%r16771, %r16725;
	mov.u32 	%r16772, %r16725;
	mov.u32 	%r16716, %r16725;
$L__BB0_1151:
	or.b32  	%r12316, %r16676, %r16677;
	or.b32  	%r12317, %r12316, %r16678;
	or.b32  	%r12318, %r12317, %r16679;
	or.b32  	%r12319, %r12318, %r16680;
	or.b32  	%r12320, %r12319, %r16681;
	or.b32  	%r12321, %r12320, %r16682;
	setp.eq.s32 	%p1267, %r12321, 0;
	setp.eq.s32 	%p1268, %r16683, 1;
	and.pred  	%p1269, %p1267, %p1268;
	mov.b16 	%rs73, 1;
	mov.pred 	%p3747, 0;
	mov.u32 	%r16831, %r16725;
	mov.u32 	%r16832, %r16726;
	mov.u32 	%r16833, %r16727;
	mov.u32 	%r16834, %r16728;
	mov.u32 	%r16835, %r16729;
	mov.u32 	%r16836, %r16730;
	mov.u32 	%r16837, %r16731;
	mov.u32 	%r16838, %r16732;
	@%p1269 bra 	$L__BB0_1216;
	or.b32  	%r12322, %r16781, %r16782;
	or.b32  	%r12323, %r12322, %r16783;
	or.b32  	%r12324, %r12323, %r16784;
	or.b32  	%r12325, %r12324, %r16785;
	or.b32  	%r12326, %r12325, %r16786;
	or.b32  	%r12327, %r12326, %r16787;
	setp.eq.s32 	%p1271, %r12327, 0;
	setp.eq.s32 	%p1272, %r16788, 1;
	and.pred  	%p1273, %p1271, %p1272;
	mov.u32 	%r16831, %r16765;
	mov.u32 	%r16832, %r16766;
	mov.u32 	%r16833, %r16767;
	mov.u32 	%r16834, %r16768;
	mov.u32 	%r16835, %r16769;
	mov.u32 	%r16836, %r16770;
	mov.u32 	%r16837, %r16771;
	mov.u32 	%r16838, %r16772;
	@%p1273 bra 	$L__BB0_1216;
	or.b32  	%r12329, %r16682, %r16683;
	or.b32  	%r12330, %r16681, %r12329;
	or.b32  	%r12331, %r16680, %r12330;
	or.b32  	%r12332, %r16679, %r12331;
	or.b32  	%r12333, %r16678, %r12332;
	or.b32  	%r12334, %r16677, %r12333;
	or.b32  	%r12335, %r16676, %r12334;
	setp.eq.s32 	%p1275, %r12335, 0;
	mov.b32 	%r16831, 0;
	mov.u32 	%r16832, %r16831;
	mov.u32 	%r16833, %r16831;
	mov.u32 	%r16834, %r16831;
	mov.u32 	%r16835, %r16831;
	mov.u32 	%r16836, %r16831;
	mov.u32 	%r16837, %r16831;
	mov.u32 	%r16838, %r16831;
	mov.pred 	%p3747, %p1230;
	mov.u16 	%rs73, %rs25;
	@%p1275 bra 	$L__BB0_1216;
	or.b32  	%r12337, %r16787, %r16788;
	or.b32  	%r12338, %r16786, %r12337;
	or.b32  	%r12339, %r16785, %r12338;
	or.b32  	%r12340, %r16784, %r12339;
	or.b32  	%r12341, %r16783, %r12340;
	or.b32  	%r12342, %r16782, %r12341;
	or.b32  	%r12343, %r16781, %r12342;
	setp.eq.s32 	%p1277, %r12343, 0;
	mov.pred 	%p3747, %p1230;
	mov.u16 	%rs73, %rs25;
	@%p1277 bra 	$L__BB0_1216;
	and.b32  	%r12344, %r16683, 1;
	setp.eq.b32 	%p1278, %r12344, 1;
	@%p1278 bra 	$L__BB0_1161;
	mov.u32 	%r16717, %r16676;
	mov.u32 	%r16718, %r16677;
	mov.u32 	%r16719, %r16678;
	mov.u32 	%r16720, %r16679;
	mov.u32 	%r16721, %r16680;
	mov.u32 	%r16722, %r16681;
	mov.u32 	%r16723, %r16682;
$L__BB0_1157:
	shr.u32 	%r16676, %r16717, 1;
	shf.l.wrap.b32 	%r16677, %r16718, %r16717, 31;
	shf.l.wrap.b32 	%r16678, %r16719, %r16718, 31;
	shf.l.wrap.b32 	%r16679, %r16720, %r16719, 31;
	shf.l.wrap.b32 	%r16680, %r16721, %r16720, 31;
	shf.l.wrap.b32 	%r16681, %r16722, %r16721, 31;
	shf.l.wrap.b32 	%r16682, %r16723, %r16722, 31;
	shf.l.wrap.b32 	%r16683, %r16683, %r16723, 31;
	and.b32  	%r12345, %r16732, 1;
	setp.eq.b32 	%p1279, %r12345, 1;
	not.pred 	%p1280, %p1279;
	@%p1280 bra 	$L__BB0_1159;
	add.s32 	%r12346, %r16732, %r4;
	setp.lt.u32 	%p1281, %r12346, %r16732;
	selp.u64 	%rd14347, 1, 0, %p1281;
	cvt.u64.u32 	%rd14348, %r16731;
	add.s64 	%rd14349, %rd14347, %rd14348;
	add.s64 	%rd14351, %rd14349, %rd14350;
	cvt.u32.u64 	%r12347, %rd14351;
	shr.u64 	%rd14352, %rd14351, 32;
	cvt.u64.u32 	%rd14353, %r16730;
	add.s64 	%rd14354, %rd14352, %rd14353;
	add.s64 	%rd14356, %rd14354, %rd14355;
	cvt.u32.u64 	%r12348, %rd14356;
	shr.u64 	%rd14357, %rd14356, 32;
	cvt.u64.u32 	%rd14358, %r16729;
	add.s64 	%rd14359, %rd14357, %rd14358;
	add.s64 	%rd14361, %rd14359, %rd14360;
	cvt.u32.u64 	%r12349, %rd14361;
	shr.u64 	%rd14362, %rd14361, 32;
	cvt.u64.u32 	%rd14363, %r16728;
	add.s64 	%rd14364, %rd14362, %rd14363;
	add.s64 	%rd14366, %rd14364, %rd14365;
	cvt.u32.u64 	%r12350, %rd14366;
	shr.u64 	%rd14367, %rd14366, 32;
	cvt.u64.u32 	%rd14368, %r16727;
	add.s64 	%rd14369, %rd14367, %rd14368;
	add.s64 	%rd14371, %rd14369, %rd14370;
	cvt.u32.u64 	%r12351, %rd14371;
	shr.u64 	%rd14372, %rd14371, 32;
	cvt.u64.u32 	%rd14373, %r16726;
	add.s64 	%rd14374, %rd14372, %rd14373;
	add.s64 	%rd14376, %rd14374, %rd14375;
	cvt.u32.u64 	%r12352, %rd14376;
	{ .reg .b32 tmp; mov.b64 {tmp, %r12353}, %rd14376; }
	add.s32 	%r12354, %r16725, %r12353;
	add.s32 	%r16725, %r12354, %r11;
	shf.l.wrap.b32 	%r16726, %r12352, %r16725, 31;
	shf.l.wrap.b32 	%r16727, %r12351, %r12352, 31;
	shf.l.wrap.b32 	%r16728, %r12350, %r12351, 31;
	shf.l.wrap.b32 	%r16729, %r12349, %r12350, 31;
	shf.l.wrap.b32 	%r16730, %r12348, %r12349, 31;
	shf.l.wrap.b32 	%r16731, %r12347, %r12348, 31;
	shf.l.wrap.b32 	%r16732, %r12346, %r12347, 31;
	bra.uni 	$L__BB0_1160;
$L__BB0_1159:
	shf.l.wrap.b32 	%r3647, %r16726, %r16725, 31;
	shf.l.wrap.b32 	%r3648, %r16727, %r16726, 31;
	shf.l.wrap.b32 	%r3649, %r16728, %r16727, 31;
	shf.l.wrap.b32 	%r3650, %r16729, %r16728, 31;
	shf.l.wrap.b32 	%r3651, %r16730, %r16729, 31;
	shf.l.wrap.b32 	%r3652, %r16731, %r16730, 31;
	shf.l.wrap.b32 	%r16732, %r16732, %r16731, 31;
	mov.u32 	%r16731, %r3652;
	mov.u32 	%r16730, %r3651;
	mov.u32 	%r16729, %r3650;
	mov.u32 	%r16728, %r3649;
	mov.u32 	%r16727, %r3648;
	mov.u32 	%r16726, %r3647;
$L__BB0_1160:
	shr.u32 	%r16725, %r16725, 1;
	and.b32  	%r12355, %r16683, 1;
	setp.eq.b32 	%p1282, %r12355, 1;
	not.pred 	%p1283, %p1282;
	mov.u32 	%r16717, %r16676;
	mov.u32 	%r16718, %r16677;
	mov.u32 	%r16719, %r16678;
	mov.u32 	%r16720, %r16679;
	mov.u32 	%r16721, %r16680;
	mov.u32 	%r16722, %r16681;
	mov.u32 	%r16723, %r16682;
	@%p1283 bra 	$L__BB0_1157;
$L__BB0_1161:
	and.b32  	%r12356, %r16788, 1;
	setp.eq.b32 	%p1284, %r12356, 1;
	@%p1284 bra 	$L__BB0_1167;
	mov.u32 	%r16757, %r16781;
	mov.u32 	%r16758, %r16782;
	mov.u32 	%r16759, %r16783;
	mov.u32 	%r16760, %r16784;
	mov.u32 	%r16761, %r16785;
	mov.u32 	%r16762, %r16786;
	mov.u32 	%r16763, %r16787;
$L__BB0_1163:
	shr.u32 	%r16781, %r16757, 1;
	shf.l.wrap.b32 	%r16782, %r16758, %r16757, 31;
	shf.l.wrap.b32 	%r16783, %r16759, %r16758, 31;
	shf.l.wrap.b32 	%r16784, %r16760, %r16759, 31;
	shf.l.wrap.b32 	%r16785, %r16761, %r16760, 31;
	shf.l.wrap.b32 	%r16786, %r16762, %r16761, 31;
	shf.l.wrap.b32 	%r16787, %r16763, %r16762, 31;
	shf.l.wrap.b32 	%r16788, %r16788, %r16763, 31;
	and.b32  	%r12357, %r16772, 1;
	setp.eq.b32 	%p1285, %r12357, 1;
	not.pred 	%p1286, %p1285;
	@%p1286 bra 	$L__BB0_1165;
	add.s32 	%r12358, %r16772, %r4;
	setp.lt.u32 	%p1287, %r12358, %r16772;
	selp.u64 	%rd14377, 1, 0, %p1287;
	cvt.u64.u32 	%rd14378, %r16771;
	add.s64 	%rd14379, %rd14377, %rd14378;
	cvt.u64.u32 	%rd14380, %r5;
	add.s64 	%rd14381, %rd14379, %rd14380;
	cvt.u32.u64 	%r12359, %rd14381;
	shr.u64 	%rd14382, %rd14381, 32;
	cvt.u64.u32 	%rd14383, %r16770;
	add.s64 	%rd14384, %rd14382, %rd14383;
	cvt.u64.u32 	%rd14385, %r6;
	add.s64 	%rd14386, %rd14384, %rd14385;
	cvt.u32.u64 	%r12360, %rd14386;
	shr.u64 	%rd14387, %rd14386, 32;
	cvt.u64.u32 	%rd14388, %r16769;
	add.s64 	%rd14389, %rd14387, %rd14388;
	cvt.u64.u32 	%rd14390, %r7;
	add.s64 	%rd14391, %rd14389, %rd14390;
	cvt.u32.u64 	%r12361, %rd14391;
	shr.u64 	%rd14392, %rd14391, 32;
	cvt.u64.u32 	%rd14393, %r16768;
	add.s64 	%rd14394, %rd14392, %rd14393;
	cvt.u64.u32 	%rd14395, %r8;
	add.s64 	%rd14396, %rd14394, %rd14395;
	cvt.u32.u64 	%r12362, %rd14396;
	shr.u64 	%rd14397, %rd14396, 32;
	cvt.u64.u32 	%rd14398, %r16767;
	add.s64 	%rd14399, %rd14397, %rd14398;
	cvt.u64.u32 	%rd14400, %r9;
	add.s64 	%rd14401, %rd14399, %rd14400;
	cvt.u32.u64 	%r12363, %rd14401;
	shr.u64 	%rd14402, %rd14401, 32;
	cvt.u64.u32 	%rd14403, %r16766;
	add.s64 	%rd14404, %rd14402, %rd14403;
	cvt.u64.u32 	%rd14405, %r10;
	add.s64 	%rd14406, %rd14404, %rd14405;
	cvt.u32.u64 	%r12364, %rd14406;
	{ .reg .b32 tmp; mov.b64 {tmp, %r12365}, %rd14406; }
	add.s32 	%r12366, %r16765, %r12365;
	add.s32 	%r16765, %r12366, %r11;
	shf.l.wrap.b32 	%r16766, %r12364, %r16765, 31;
	shf.l.wrap.b32 	%r16767, %r12363, %r12364, 31;
	shf.l.wrap.b32 	%r16768, %r12362, %r12363, 31;
	shf.l.wrap.b32 	%r16769, %r12361, %r12362, 31;
	shf.l.wrap.b32 	%r16770, %r12360, %r12361, 31;
	shf.l.wrap.b32 	%r16771, %r12359, %r12360, 31;
	shf.l.wrap.b32 	%r16772, %r12358, %r12359, 31;
	bra.uni 	$L__BB0_1166;
$L__BB0_1165:
	shf.l.wrap.b32 	%r3711, %r16766, %r16765, 31;
	shf.l.wrap.b32 	%r3712, %r16767, %r16766, 31;
	shf.l.wrap.b32 	%r3713, %r16768, %r16767, 31;
	shf.l.wrap.b32 	%r3714, %r16769, %r16768, 31;
	shf.l.wrap.b32 	%r3715, %r16770, %r16769, 31;
	shf.l.wrap.b32 	%r3716, %r16771, %r16770, 31;
	shf.l.wrap.b32 	%r16772, %r16772, %r16771, 31;
	mov.u32 	%r16771, %r3716;
	mov.u32 	%r16770, %r3715;
	mov.u32 	%r16769, %r3714;
	mov.u32 	%r16768, %r3713;
	mov.u32 	%r16767, %r3712;
	mov.u32 	%r16766, %r3711;
$L__BB0_1166:
	shr.u32 	%r16765, %r16765, 1;
	and.b32  	%r12367, %r16788, 1;
	setp.eq.b32 	%p1288, %r12367, 1;
	not.pred 	%p1289, %p1288;
	mov.u32 	%r16757, %r16781;
	mov.u32 	%r16758, %r16782;
	mov.u32 	%r16759, %r16783;
	mov.u32 	%r16760, %r16784;
	mov.u32 	%r16761, %r16785;
	mov.u32 	%r16762, %r16786;
	mov.u32 	%r16763, %r16787;
	@%p1289 bra 	$L__BB0_1163;
$L__BB0_1167:
	setp.lt.u32 	%p1290, %r16676, %r16781;
	@%p1290 bra 	$L__BB0_1198;
	setp.gt.u32 	%p1291, %r16676, %r16781;
	@%p1291 bra 	$L__BB0_1181;
	setp.lt.u32 	%p1292, %r16677, %r16782;
	@%p1292 bra 	$L__BB0_1198;
	setp.gt.u32 	%p1293, %r16677, %r16782;
	@%p1293 bra 	$L__BB0_1181;
	setp.lt.u32 	%p1294, %r16678, %r16783;
	@%p1294 bra 	$L__BB0_1198;
	setp.gt.u32 	%p1295, %r16678, %r16783;
	@%p1295 bra 	$L__BB0_1181;
	setp.lt.u32 	%p1296, %r16679, %r16784;
	@%p1296 bra 	$L__BB0_1198;
	setp.gt.u32 	%p1297, %r16679, %r16784;
	@%p1297 bra 	$L__BB0_1181;
	setp.lt.u32 	%p1298, %r16680, %r16785;
	@%p1298 bra 	$L__BB0_1198;
	setp.gt.u32 	%p1299, %r16680, %r16785;
	@%p1299 bra 	$L__BB0_1181;
	setp.lt.u32 	%p1300, %r16681, %r16786;
	@%p1300 bra 	$L__BB0_1198;
	setp.gt.u32 	%p1301, %r16681, %r16786;
	@%p1301 bra 	$L__BB0_1181;
	setp.lt.u32 	%p1302, %r16682, %r16787;
	@%p1302 bra 	$L__BB0_1198;
	setp.le.u32 	%p1303, %r16682, %r16787;
	setp.lt.u32 	%p1304, %r16683, %r16788;
	and.pred  	%p1305, %p1303, %p1304;
	@%p1305 bra 	$L__BB0_1198;
$L__BB0_1181:
	setp.lt.u32 	%p1306, %r16725, %r16765;
	@%p1306 bra 	$L__BB0_1196;
	setp.gt.u32 	%p1307, %r16725, %r16765;
	@%p1307 bra 	$L__BB0_1195;
	setp.lt.u32 	%p1308, %r16726, %r16766;
	@%p1308 bra 	$L__BB0_1196;
	setp.gt.u32 	%p1309, %r16726, %r16766;
	@%p1309 bra 	$L__BB0_1195;
	setp.lt.u32 	%p1310, %r16727, %r16767;
	@%p1310 bra 	$L__BB0_1196;
	setp.gt.u32 	%p1311, %r16727, %r16767;
	@%p1311 bra 	$L__BB0_1195;
	setp.lt.u32 	%p1312, %r16728, %r16768;
	@%p1312 bra 	$L__BB0_1196;
	setp.gt.u32 	%p1313, %r16728, %r16768;
	@%p1313 bra 	$L__BB0_1195;
	setp.lt.u32 	%p1314, %r16729, %r16769;
	@%p1314 bra 	$L__BB0_1196;
	setp.gt.u32 	%p1315, %r16729, %r16769;
	@%p1315 bra 	$L__BB0_1195;
	setp.lt.u32 	%p1316, %r16730, %r16770;
	@%p1316 bra 	$L__BB0_1196;
	setp.gt.u32 	%p1317, %r16730, %r16770;
	@%p1317 bra 	$L__BB0_1195;
	setp.lt.u32 	%p1318, %r16731, %r16771;
	@%p1318 bra 	$L__BB0_1196;
	setp.le.u32 	%p1319, %r16731, %r16771;
	setp.lt.u32 	%p1320, %r16732, %r16772;
	and.pred  	%p1321, %p1319, %p1320;
	@%p1321 bra 	$L__BB0_1196;
$L__BB0_1195:
	cvt.u64.u32 	%rd14407, %r16732;
	cvt.u64.u32 	%rd14408, %r16772;
	sub.s64 	%rd35970, %rd14407, %rd14408;
	shr.u64 	%rd14409, %rd35970, 32;
	and.b64  	%rd14410, %rd14409, 1;
	cvt.u64.u32 	%rd14411, %r16731;
	cvt.u64.u32 	%rd14412, %r16771;
	add.s64 	%rd14413, %rd14410, %rd14412;
	sub.s64 	%rd35969, %rd14411, %rd14413;
	shr.u64 	%rd14414, %rd35969, 32;
	and.b64  	%rd14415, %rd14414, 1;
	cvt.u64.u32 	%rd14416, %r16730;
	cvt.u64.u32 	%rd14417, %r16770;
	add.s64 	%rd14418, %rd14415, %rd14417;
	sub.s64 	%rd35968, %rd14416, %rd14418;
	shr.u64 	%rd14419, %rd35968, 32;
	and.b64  	%rd14420, %rd14419, 1;
	cvt.u64.u32 	%rd14421, %r16729;
	cvt.u64.u32 	%rd14422, %r16769;
	add.s64 	%rd14423, %rd14420, %rd14422;
	sub.s64 	%rd35967, %rd14421, %rd14423;
	shr.u64 	%rd14424, %rd35967, 32;
	and.b64  	%rd14425, %rd14424, 1;
	cvt.u64.u32 	%rd14426, %r16728;
	cvt.u64.u32 	%rd14427, %r16768;
	add.s64 	%rd14428, %rd14425, %rd14427;
	sub.s64 	%rd35966, %rd14426, %rd14428;
	shr.u64 	%rd14429, %rd35966, 32;
	and.b64  	%rd14430, %rd14429, 1;
	cvt.u64.u32 	%rd14431, %r16727;
	cvt.u64.u32 	%rd14432, %r16767;
	add.s64 	%rd14433, %rd14430, %rd14432;
	sub.s64 	%rd35965, %rd14431, %rd14433;
	shr.u64 	%rd14434, %rd35965, 32;
	and.b64  	%rd14435, %rd14434, 1;
	cvt.u64.u32 	%rd14436, %r16726;
	cvt.u64.u32 	%rd14437, %r16766;
	add.s64 	%rd14438, %rd14435, %rd14437;
	sub.s64 	%rd35964, %rd14436, %rd14438;
	{ .reg .b32 tmp; mov.b64 {tmp, %r12368}, %rd35964; }
	and.b32  	%r12369, %r12368, 1;
	add.s32 	%r12370, %r12369, %r16765;
	sub.s32 	%r16725, %r16725, %r12370;
	bra.uni 	$L__BB0_1197;
$L__BB0_1196:
	cvt.u64.u32 	%rd14439, %r16772;
	cvt.u64.u32 	%rd14440, %r16732;
	sub.s64 	%rd14441, %rd14439, %rd14440;
	shr.u64 	%rd14442, %rd14441, 32;
	and.b64  	%rd14443, %rd14442, 1;
	cvt.u64.u32 	%rd14444, %r16771;
	cvt.u64.u32 	%rd14445, %r16731;
	add.s64 	%rd14446, %rd14443, %rd14445;
	sub.s64 	%rd14447, %rd14444, %rd14446;
	shr.u64 	%rd14448, %rd14447, 32;
	and.b64  	%rd14449, %rd14448, 1;
	cvt.u64.u32 	%rd14450, %r16770;
	cvt.u64.u32 	%rd14451, %r16730;
	add.s64 	%rd14452, %rd14449, %rd14451;
	sub.s64 	%rd14453, %rd14450, %rd14452;
	shr.u64 	%rd14454, %rd14453, 32;
	and.b64  	%rd14455, %rd14454, 1;
	cvt.u64.u32 	%rd14456, %r16769;
	cvt.u64.u32 	%rd14457, %r16729;
	add.s64 	%rd14458, %rd14455, %rd14457;
	sub.s64 	%rd14459, %rd14456, %rd14458;
	shr.u64 	%rd14460, %rd14459, 32;
	and.b64  	%rd14461, %rd14460, 1;
	cvt.u64.u32 	%rd14462, %r16768;
	cvt.u64.u32 	%rd14463, %r16728;
	add.s64 	%rd14464, %rd14461, %rd14463;
	sub.s64 	%rd14465, %rd14462, %rd14464;
	shr.u64 	%rd14466, %rd14465, 32;
	and.b64  	%rd14467, %rd14466, 1;
	cvt.u64.u32 	%rd14468, %r16767;
	cvt.u64.u32 	%rd14469, %r16727;
	add.s64 	%rd14470, %rd14467, %rd14469;
	sub.s64 	%rd14471, %rd14468, %rd14470;
	shr.u64 	%rd14472, %rd14471, 32;
	and.b64  	%rd14473, %rd14472, 1;
	cvt.u64.u32 	%rd14474, %r16766;
	cvt.u64.u32 	%rd14475, %r16726;
	add.s64 	%rd14476, %rd14473, %rd14475;
	sub.s64 	%rd14477, %rd14474, %rd14476;
	{ .reg .b32 tmp; mov.b64 {tmp, %r12371}, %rd14477; }
	and.b32  	%r12372, %r12371, 1;
	add.s32 	%r12373, %r12372, %r16725;
	sub.s32 	%r12374, %r12373, %r16765;
	and.b64  	%rd14478, %rd14441, 4294967295;
	cvt.u64.u32 	%rd14479, %r4;
	sub.s64 	%rd35970, %rd14479, %rd14478;
	shr.u64 	%rd14480, %rd35970, 32;
	and.b64  	%rd14481, %rd14480, 1;
	and.b64  	%rd14482, %rd14447, 4294967295;
	add.s64 	%rd14483, %rd14481, %rd14482;
	cvt.u64.u32 	%rd14484, %r5;
	sub.s64 	%rd35969, %rd14484, %rd14483;
	shr.u64 	%rd14485, %rd35969, 32;
	and.b64  	%rd14486, %rd14485, 1;
	and.b64  	%rd14487, %rd14453, 4294967295;
	add.s64 	%rd14488, %rd14486, %rd14487;
	cvt.u64.u32 	%rd14489, %r6;
	sub.s64 	%rd35968, %rd14489, %rd14488;
	shr.u64 	%rd14490, %rd35968, 32;
	and.b64  	%rd14491, %rd14490, 1;
	and.b64  	%rd14492, %rd14459, 4294967295;
	add.s64 	%rd14493, %rd14491, %rd14492;
	cvt.u64.u32 	%rd14494, %r7;
	sub.s64 	%rd35967, %rd14494, %rd14493;
	shr.u64 	%rd14495, %rd35967, 32;
	and.b64  	%rd14496, %rd14495, 1;
	and.b64  	%rd14497, %rd14465, 4294967295;
	add.s64 	%rd14498, %rd14496, %rd14497;
	cvt.u64.u32 	%rd14499, %r8;
	sub.s64 	%rd35966, %rd14499, %rd14498;
	shr.u64 	%rd14500, %rd35966, 32;
	and.b64  	%rd14501, %rd14500, 1;
	and.b64  	%rd14502, %rd14471, 4294967295;
	add.s64 	%rd14503, %rd14501, %rd14502;
	cvt.u64.u32 	%rd14504, %r9;
	sub.s64 	%rd35965, %rd14504, %rd14503;
	shr.u64 	%rd14505, %rd35965, 32;
	and.b64  	%rd14506, %rd14505, 1;
	and.b64  	%rd14507, %rd14477, 4294967295;
	add.s64 	%rd14508, %rd14506, %rd14507;
	cvt.u64.u32 	%rd14509, %r10;
	sub.s64 	%rd35964, %rd14509, %rd14508;
	{ .reg .b32 tmp; mov.b64 {tmp, %r12375}, %rd35964; }
	add.s32 	%r12376, %r12374, %r12375;
	add.s32 	%r16725, %r12376, %r11;
$L__BB0_1197:
	cvt.u64.u32 	%rd14510, %r16788;
	cvt.u64.u32 	%rd14511, %r16683;
	sub.s64 	%rd14512, %rd14511, %rd14510;
	cvt.u64.u32 	%rd14513, %r16787;
	shr.u64 	%rd14514, %rd14512, 32;
	and.b64  	%rd14515, %rd14514, 1;
	add.s64 	%rd14516, %rd14515, %rd14513;
	cvt.u64.u32 	%rd14517, %r16682;
	sub.s64 	%rd14518, %rd14517, %rd14516;
	cvt.u64.u32 	%rd14519, %r16786;
	shr.u64 	%rd14520, %rd14518, 32;
	and.b64  	%rd14521, %rd14520, 1;
	add.s64 	%rd14522, %rd14521, %rd14519;
	cvt.u64.u32 	%rd14523, %r16681;
	sub.s64 	%rd14524, %rd14523, %rd14522;
	cvt.u64.u32 	%rd14525, %r16785;
	shr.u64 	%rd14526, %rd14524, 32;
	and.b64  	%rd14527, %rd14526, 1;
	add.s64 	%rd14528, %rd14527, %rd14525;
	cvt.u64.u32 	%rd14529, %r16680;
	sub.s64 	%rd14530, %rd14529, %rd14528;
	cvt.u64.u32 	%rd14531, %r16784;
	shr.u64 	%rd14532, %rd14530, 32;
	and.b64  	%rd14533, %rd14532, 1;
	add.s64 	%rd14534, %rd14533, %rd14531;
	cvt.u64.u32 	%rd14535, %r16679;
	sub.s64 	%rd14536, %rd14535, %rd14534;
	cvt.u64.u32 	%rd14537, %r16783;
	shr.u64 	%rd14538, %rd14536, 32;
	and.b64  	%rd14539, %rd14538, 1;
	add.s64 	%rd14540, %rd14539, %rd14537;
	cvt.u64.u32 	%rd14541, %r16678;
	sub.s64 	%rd14542, %rd14541, %rd14540;
	cvt.u64.u32 	%rd14543, %r16782;
	shr.u64 	%rd14544, %rd14542, 32;
	and.b64  	%rd14545, %rd14544, 1;
	add.s64 	%rd14546, %rd14545, %rd14543;
	cvt.u64.u32 	%rd14547, %r16677;
	sub.s64 	%rd14548, %rd14547, %rd14546;
	cvt.u32.u64 	%r16732, %rd35970;
	cvt.u32.u64 	%r16731, %rd35969;
	cvt.u32.u64 	%r16730, %rd35968;
	cvt.u32.u64 	%r16729, %rd35967;
	cvt.u32.u64 	%r16728, %rd35966;
	cvt.u32.u64 	%r16727, %rd35965;
	cvt.u32.u64 	%r16726, %rd35964;
	{ .reg .b32 tmp; mov.b64 {tmp, %r12377}, %rd14548; }
	and.b32  	%r12378, %r12377, 1;
	add.s32 	%r12379, %r12378, %r16781;
	sub.s32 	%r16676, %r16676, %r12379;
	cvt.u32.u64 	%r16677, %rd14548;
	cvt.u32.u64 	%r16678, %rd14542;
	cvt.u32.u64 	%r16679, %rd14536;
	cvt.u32.u64 	%r16680, %rd14530;
	cvt.u32.u64 	%r16681, %rd14524;
	cvt.u32.u64 	%r16682, %rd14518;
	cvt.u32.u64 	%r16683, %rd14512;
	bra.uni 	$L__BB0_1215;
$L__BB0_1198:
	setp.lt.u32 	%p1322, %r16765, %r16725;
	@%p1322 bra 	$L__BB0_1213;
	setp.gt.u32 	%p1323, %r16765, %r16725;
	@%p1323 bra 	$L__BB0_1212;
	setp.lt.u32 	%p1324, %r16766, %r16726;
	@%p1324 bra 	$L__BB0_1213;
	setp.gt.u32 	%p1325, %r16766, %r16726;
	@%p1325 bra 	$L__BB0_1212;
	setp.lt.u32 	%p1326, %r16767, %r16727;
	@%p1326 bra 	$L__BB0_1213;
	setp.gt.u32 	%p1327, %r16767, %r16727;
	@%p1327 bra 	$L__BB0_1212;
	setp.lt.u32 	%p1328, %r16768, %r16728;
	@%p1328 bra 	$L__BB0_1213;
	setp.gt.u32 	%p1329, %r16768, %r16728;
	@%p1329 bra 	$L__BB0_1212;
	setp.lt.u32 	%p1330, %r16769, %r16729;
	@%p1330 bra 	$L__BB0_1213;
	setp.gt.u32 	%p1331, %r16769, %r16729;
	@%p1331 bra 	$L__BB0_1212;
	setp.lt.u32 	%p1332, %r16770, %r16730;
	@%p1332 bra 	$L__BB0_1213;
	setp.gt.u32 	%p1333, %r16770, %r16730;
	@%p1333 bra 	$L__BB0_1212;
	setp.lt.u32 	%p1334, %r16771, %r16731;
	@%p1334 bra 	$L__BB0_1213;
	setp.le.u32 	%p1335, %r16771, %r16731;
	setp.lt.u32 	%p1336, %r16772, %r16732;
	and.pred  	%p1337, %p1335, %p1336;
	@%p1337 bra 	$L__BB0_1213;
$L__BB0_1212:
	cvt.u64.u32 	%rd14549, %r16772;
	cvt.u64.u32 	%rd14550, %r16732;
	sub.s64 	%rd35977, %rd14549, %rd14550;
	shr.u64 	%rd14551, %rd35977, 32;
	and.b64  	%rd14552, %rd14551, 1;
	cvt.u64.u32 	%rd14553, %r16771;
	cvt.u64.u32 	%rd14554, %r16731;
	add.s64 	%rd14555, %rd14552, %rd14554;
	sub.s64 	%rd35976, %rd14553, %rd14555;
	shr.u64 	%rd14556, %rd35976, 32;
	and.b64  	%rd14557, %rd14556, 1;
	cvt.u64.u32 	%rd14558, %r16770;
	cvt.u64.u32 	%rd14559, %r16730;
	add.s64 	%rd14560, %rd14557, %rd14559;
	sub.s64 	%rd35975, %rd14558, %rd14560;
	shr.u64 	%rd14561, %rd35975, 32;
	and.b64  	%rd14562, %rd14561, 1;
	cvt.u64.u32 	%rd14563, %r16769;
	cvt.u64.u32 	%rd14564, %r16729;
	add.s64 	%rd14565, %rd14562, %rd14564;
	sub.s64 	%rd35974, %rd14563, %rd14565;
	shr.u64 	%rd14566, %rd35974, 32;
	and.b64  	%rd14567, %rd14566, 1;
	cvt.u64.u32 	%rd14568, %r16768;
	cvt.u64.u32 	%rd14569, %r16728;
	add.s64 	%rd14570, %rd14567, %rd14569;
	sub.s64 	%rd35973, %rd14568, %rd14570;
	shr.u64 	%rd14571, %rd35973, 32;
	and.b64  	%rd14572, %rd14571, 1;
	cvt.u64.u32 	%rd14573, %r16767;
	cvt.u64.u32 	%rd14574, %r16727;
	add.s64 	%rd14575, %rd14572, %rd14574;
	sub.s64 	%rd35972, %rd14573, %rd14575;
	shr.u64 	%rd14576, %rd35972, 32;
	and.b64  	%rd14577, %rd14576, 1;
	cvt.u64.u32 	%rd14578, %r16766;
	cvt.u64.u32 	%rd14579, %r16726;
	add.s64 	%rd14580, %rd14577, %rd14579;
	sub.s64 	%rd35971, %rd14578, %rd14580;
	{ .reg .b32 tmp; mov.b64 {tmp, %r12380}, %rd35971; }
	and.b32  	%r12381, %r12380, 1;
	add.s32 	%r12382, %r12381, %r16725;
	sub.s32 	%r16765, %r16765, %r12382;
	bra.uni 	$L__BB0_1214;
$L__BB0_1213:
	cvt.u64.u32 	%rd14581, %r16732;
	cvt.u64.u32 	%rd14582, %r16772;
	sub.s64 	%rd14583, %rd14581, %rd14582;
	shr.u64 	%rd14584, %rd14583, 32;
	and.b64  	%rd14585, %rd14584, 1;
	cvt.u64.u32 	%rd14586, %r16731;
	cvt.u64.u32 	%rd14587, %r16771;
	add.s64 	%rd14588, %rd14585, %rd14587;
	sub.s64 	%rd14589, %rd14586, %rd14588;
	shr.u64 	%rd14590, %rd14589, 32;
	and.b64  	%rd14591, %rd14590, 1;
	cvt.u64.u32 	%rd14592, %r16730;
	cvt.u64.u32 	%rd14593, %r16770;
	add.s64 	%rd14594, %rd14591, %rd14593;
	sub.s64 	%rd14595, %rd14592, %rd14594;
	shr.u64 	%rd14596, %rd14595, 32;
	and.b64  	%rd14597, %rd14596, 1;
	cvt.u64.u32 	%rd14598, %r16729;
	cvt.u64.u32 	%rd14599, %r16769;
	add.s64 	%rd14600, %rd14597, %rd14599;
	sub.s64 	%rd14601, %rd14598, %rd14600;
	shr.u64 	%rd14602, %rd14601, 32;
	and.b64  	%rd14603, %rd14602, 1;
	cvt.u64.u32 	%rd14604, %r16728;
	cvt.u64.u32 	%rd14605, %r16768;
	add.s64 	%rd14606, %rd14603, %rd14605;
	sub.s64 	%rd14607, %rd14604, %rd14606;
	shr.u64 	%rd14608, %rd14607, 32;
	and.b64  	%rd14609, %rd14608, 1;
	cvt.u64.u32 	%rd14610, %r16727;
	cvt.u64.u32 	%rd14611, %r16767;
	add.s64 	%rd14612, %rd14609, %rd14611;
	sub.s64 	%rd14613, %rd14610, %rd14612;
	shr.u64 	%rd14614, %rd14613, 32;
	and.b64  	%rd14615, %rd14614, 1;
	cvt.u64.u32 	%rd14616, %r16726;
	cvt.u64.u32 	%rd14617, %r16766;
	add.s64 	%rd14618, %rd14615, %rd14617;
	sub.s64 	%rd14619, %rd14616, %rd14618;
	{ .reg .b32 tmp; mov.b64 {tmp, %r12383}, %rd14619; }
	and.b32  	%r12384, %r12383, 1;
	add.s32 	%r12385, %r12384, %r16765;
	sub.s32 	%r12386, %r12385, %r16725;
	and.b64  	%rd14620, %rd14583, 4294967295;
	cvt.u64.u32 	%rd14621, %r4;
	sub.s64 	%rd35977, %rd14621, %rd14620;
	shr.u64 	%rd14622, %rd35977, 32;
	and.b64  	%rd14623, %rd14622, 1;
	and.b64  	%rd14624, %rd14589, 4294967295;
	add.s64 	%rd14625, %rd14623, %rd14624;
	cvt.u64.u32 	%rd14626, %r5;
	sub.s64 	%rd35976, %rd14626, %rd14625;
	shr.u64 	%rd14627, %rd35976, 32;
	and.b64  	%rd14628, %rd14627, 1;
	and.b64  	%rd14629, %rd14595, 4294967295;
	add.s64 	%rd14630, %rd14628, %rd14629;
	cvt.u64.u32 	%rd14631, %r6;
	sub.s64 	%rd35975, %rd14631, %rd14630;
	shr.u64 	%rd14632, %rd35975, 32;
	and.b64  	%rd14633, %rd14632, 1;
	and.b64  	%rd14634, %rd14601, 4294967295;
	add.s64 	%rd14635, %rd14633, %rd14634;
	cvt.u64.u32 	%rd14636, %r7;
	sub.s64 	%rd35974, %rd14636, %rd14635;
	shr.u64 	%rd14637, %rd35974, 32;
	and.b64  	%rd14638, %rd14637, 1;
	and.b64  	%rd14639, %rd14607, 4294967295;
	add.s64 	%rd14640, %rd14638, %rd14639;
	cvt.u64.u32 	%rd14641, %r8;
	sub.s64 	%rd35973, %rd14641, %rd14640;
	shr.u64 	%rd14642, %rd35973, 32;
	and.b64  	%rd14643, %rd14642, 1;
	and.b64  	%rd14644, %rd14613, 4294967295;
	add.s64 	%rd14645, %rd14643, %rd14644;
	cvt.u64.u32 	%rd14646, %r9;
	sub.s64 	%rd35972, %rd14646, %rd14645;
	shr.u64 	%rd14647, %rd35972, 32;
	and.b64  	%rd14648, %rd14647, 1;
	and.b64  	%rd14649, %rd14619, 4294967295;
	add.s64 	%rd14650, %rd14648, %rd14649;
	cvt.u64.u32 	%rd14651, %r10;
	sub.s64 	%rd35971, %rd14651, %rd14650;
	{ .reg .b32 tmp; mov.b64 {tmp, %r12387}, %rd35971; }
	add.s32 	%r12388, %r12386, %r12387;
	add.s32 	%r16765, %r12388, %r11;
$L__BB0_1214:
	cvt.u64.u32 	%rd14652, %r16683;
	cvt.u64.u32 	%rd14653, %r16788;
	sub.s64 	%rd14654, %rd14653, %rd14652;
	cvt.u64.u32 	%rd14655, %r16682;
	shr.u64 	%rd14656, %rd14654, 32;
	and.b64  	%rd14657, %rd14656, 1;
	add.s64 	%rd14658, %rd14657, %rd14655;
	cvt.u64.u32 	%rd14659, %r16787;
	sub.s64 	%rd14660, %rd14659, %rd14658;
	cvt.u64.u32 	%rd14661, %r16681;
	shr.u64 	%rd14662, %rd14660, 32;
	and.b64  	%rd14663, %rd14662, 1;
	add.s64 	%rd14664, %rd14663, %rd14661;
	cvt.u64.u32 	%rd14665, %r16786;
	sub.s64 	%rd14666, %rd14665, %rd14664;
	cvt.u64.u32 	%rd14667, %r16680;
	shr.u64 	%rd14668, %rd14666, 32;
	and.b64  	%rd14669, %rd14668, 1;
	add.s64 	%rd14670, %rd14669, %rd14667;
	cvt.u64.u32 	%rd14671, %r16785;
	sub.s64 	%rd14672, %rd14671, %rd14670;
	cvt.u64.u32 	%rd14673, %r16679;
	shr.u64 	%rd14674, %rd14672, 32;
	and.b64  	%rd14675, %rd14674, 1;
	add.s64 	%rd14676, %rd14675, %rd14673;
	cvt.u64.u32 	%rd14677, %r16784;
	sub.s64 	%rd14678, %rd14677, %rd14676;
	cvt.u64.u32 	%rd14679, %r16678;
	shr.u64 	%rd14680, %rd14678, 32;
	and.b64  	%rd14681, %rd14680, 1;
	add.s64 	%rd14682, %rd14681, %rd14679;
	cvt.u64.u32 	%rd14683, %r16783;
	sub.s64 	%rd14684, %rd14683, %rd14682;
	cvt.u64.u32 	%rd14685, %r16677;
	shr.u64 	%rd14686, %rd14684, 32;
	and.b64  	%rd14687, %rd14686, 1;
	add.s64 	%rd14688, %rd14687, %rd14685;
	cvt.u64.u32 	%rd14689, %r16782;
	sub.s64 	%rd14690, %rd14689, %rd14688;
	cvt.u32.u64 	%r16772, %rd35977;
	cvt.u32.u64 	%r16771, %rd35976;
	cvt.u32.u64 	%r16770, %rd35975;
	cvt.u32.u64 	%r16769, %rd35974;
	cvt.u32.u64 	%r16768, %rd35973;
	cvt.u32.u64 	%r16767, %rd35972;
	cvt.u32.u64 	%r16766, %rd35971;
	{ .reg .b32 tmp; mov.b64 {tmp, %r12389}, %rd14690; }
	and.b32  	%r12390, %r12389, 1;
	add.s32 	%r12391, %r12390, %r16676;
	sub.s32 	%r16781, %r16781, %r12391;
	cvt.u32.u64 	%r16782, %rd14690;
	cvt.u32.u64 	%r16783, %rd14684;
	cvt.u32.u64 	%r16784, %rd14678;
	cvt.u32.u64 	%r16785, %rd14672;
	cvt.u32.u64 	%r16786, %rd14666;
	cvt.u32.u64 	%r16787, %rd14660;
	cvt.u32.u64 	%r16788, %rd14654;
$L__BB0_1215:
	add.s32 	%r16716, %r16716, 1;
	setp.ne.s32 	%p1339, %r16716, 20000;
	mov.u32 	%r16832, %r16831;
	mov.u32 	%r16833, %r16831;
	mov.u32 	%r16834, %r16831;
	mov.u32 	%r16835, %r16831;
	mov.u32 	%r16836, %r16831;
	mov.u32 	%r16837, %r16831;
	mov.u32 	%r16838, %r16831;
	mov.pred 	%p3747, %p1230;
	mov.u16 	%rs73, %rs25;
	@%p1339 bra 	$L__BB0_1151;
$L__BB0_1216:
	st.local.u8 	[%rd23], %rs73;
	st.local.u32 	[%rd23+4], %r16838;
	st.local.u32 	[%rd23+8], %r16837;
	st.local.u32 	[%rd23+12], %r16836;
	st.local.u32 	[%rd23+16], %r16835;
	st.local.u32 	[%rd23+20], %r16834;
	st.local.u32 	[%rd23+24], %r16833;
	st.local.u32 	[%rd23+28], %r16832;
	st.local.u32 	[%rd23+32], %r16831;
	@%p3747 bra 	$L__BB0_1543;
	mov.b64 	%rd35986, 0;
	mov.b32 	%r16841, 0;
	mov.u64 	%rd35978, %rd36540;
	mov.u64 	%rd35987, %rd35986;
	mov.u64 	%rd35988, %rd35986;
	mov.u64 	%rd35989, %rd35986;
	mov.u64 	%rd35990, %rd35986;
	mov.u64 	%rd35991, %rd35986;
	mov.u64 	%rd35992, %rd35986;
	mov.u32 	%r16840, %r16841;
$L__BB0_1218:
	ld.local.u32 	%r12394, [%rd35978];
	mul.wide.u32 	%rd14692, %r12, %r12394;
	shr.u64 	%rd14693, %rd14692, 32;
	and.b64  	%rd14694, %rd35992, 4294967295;
	and.b64  	%rd14695, %rd14692, 4294967295;
	add.s64 	%rd14696, %rd14695, %rd14694;
	shr.u64 	%rd14697, %rd14696, 32;
	cvt.u32.u64 	%r12395, %rd14696;
	add.s64 	%rd14698, %rd14697, %rd14693;
	mul.wide.u32 	%rd14699, %r13, %r12394;
	shr.u64 	%rd14700, %rd14699, 32;
	and.b64  	%rd14701, %rd35991, 4294967295;
	and.b64  	%rd14702, %rd14699, 4294967295;
	add.s64 	%rd14703, %rd14702, %rd14701;
	shr.u64 	%rd14704, %rd14703, 32;
	and.b64  	%rd14705, %rd14703, 4294967295;
	and.b64  	%rd14706, %rd14698, 4294967295;
	add.s64 	%rd14707, %rd14705, %rd14706;
	shr.u64 	%rd14708, %rd14707, 32;
	add.s64 	%rd14709, %rd14704, %rd14700;
	add.s64 	%rd14710, %rd14709, %rd14708;
	mul.wide.u32 	%rd14711, %r14, %r12394;
	shr.u64 	%rd14712, %rd14711, 32;
	and.b64  	%rd14713, %rd35990, 4294967295;
	and.b64  	%rd14714, %rd14711, 4294967295;
	add.s64 	%rd14715, %rd14714, %rd14713;
	shr.u64 	%rd14716, %rd14715, 32;
	and.b64  	%rd14717, %rd14715, 4294967295;
	and.b64  	%rd14718, %rd14710, 4294967295;
	add.s64 	%rd14719, %rd14717, %rd14718;
	shr.u64 	%rd14720, %rd14719, 32;
	add.s64 	%rd14721, %rd14716, %rd14712;
	add.s64 	%rd14722, %rd14721, %rd14720;
	mul.wide.u32 	%rd14723, %r15, %r12394;
	shr.u64 	%rd14724, %rd14723, 32;
	and.b64  	%rd14725, %rd35989, 4294967295;
	and.b64  	%rd14726, %rd14723, 4294967295;
	add.s64 	%rd14727, %rd14726, %rd14725;
	shr.u64 	%rd14728, %rd14727, 32;
	and.b64  	%rd14729, %rd14727, 4294967295;
	and.b64  	%rd14730, %rd14722, 4294967295;
	add.s64 	%rd14731, %rd14729, %rd14730;
	shr.u64 	%rd14732, %rd14731, 32;
	add.s64 	%rd14733, %rd14728, %rd14724;
	add.s64 	%rd14734, %rd14733, %rd14732;
	mul.wide.u32 	%rd14735, %r16, %r12394;
	shr.u64 	%rd14736, %rd14735, 32;
	and.b64  	%rd14737, %rd35988, 4294967295;
	and.b64  	%rd14738, %rd14735, 4294967295;
	add.s64 	%rd14739, %rd14738, %rd14737;
	shr.u64 	%rd14740, %rd14739, 32;
	and.b64  	%rd14741, %rd14739, 4294967295;
	and.b64  	%rd14742, %rd14734, 4294967295;
	add.s64 	%rd14743, %rd14741, %rd14742;
	shr.u64 	%rd14744, %rd14743, 32;
	add.s64 	%rd14745, %rd14740, %rd14736;
	add.s64 	%rd14746, %rd14745, %rd14744;
	mul.wide.u32 	%rd14747, %r17, %r12394;
	shr.u64 	%rd14748, %rd14747, 32;
	and.b64  	%rd14749, %rd35987, 4294967295;
	and.b64  	%rd14750, %rd14747, 4294967295;
	add.s64 	%rd14751, %rd14750, %rd14749;
	shr.u64 	%rd14752, %rd14751, 32;
	and.b64  	%rd14753, %rd14751, 4294967295;
	and.b64  	%rd14754, %rd14746, 4294967295;
	add.s64 	%rd14755, %rd14753, %rd14754;
	shr.u64 	%rd14756, %rd14755, 32;
	add.s64 	%rd14757, %rd14752, %rd14748;
	add.s64 	%rd14758, %rd14757, %rd14756;
	mul.wide.u32 	%rd14759, %r18, %r12394;
	shr.u64 	%rd14760, %rd14759, 32;
	and.b64  	%rd14761, %rd35986, 4294967295;
	and.b64  	%rd14762, %rd14759, 4294967295;
	add.s64 	%rd14763, %rd14762, %rd14761;
	shr.u64 	%rd14764, %rd14763, 32;
	and.b64  	%rd14765, %rd14763, 4294967295;
	and.b64  	%rd14766, %rd14758, 4294967295;
	add.s64 	%rd14767, %rd14765, %rd14766;
	shr.u64 	%rd14768, %rd14767, 32;
	add.s64 	%rd14769, %rd14764, %rd14760;
	add.s64 	%rd14770, %rd14769, %rd14768;
	mul.wide.u32 	%rd14771, %r19, %r12394;
	{ .reg .b32 tmp; mov.b64 {tmp, %r12396}, %rd14771; }
	cvt.u64.u32 	%rd14772, %r16841;
	and.b64  	%rd14773, %rd14771, 4294967295;
	add.s64 	%rd14774, %rd14773, %rd14772;
	{ .reg .b32 tmp; mov.b64 {tmp, %r12397}, %rd14774; }
	and.b64  	%rd14775, %rd14774, 4294967295;
	and.b64  	%rd14776, %rd14770, 4294967295;
	add.s64 	%rd14777, %rd14775, %rd14776;
	{ .reg .b32 tmp; mov.b64 {tmp, %r12398}, %rd14777; }
	add.s32 	%r12399, %r12397, %r12396;
	add.s32 	%r12400, %r12399, %r12398;
	mul.lo.s32 	%r12401, %r28, %r12395;
	mul.wide.u32 	%rd14778, %r4, %r12401;
	shr.u64 	%rd14779, %rd14778, 32;
	and.b64  	%rd14780, %rd14696, 4294967295;
	and.b64  	%rd14781, %rd14778, 4294967295;
	add.s64 	%rd14782, %rd14781, %rd14780;
	shr.u64 	%rd14783, %rd14782, 32;
	add.s64 	%rd14784, %rd14783, %rd14779;
	mul.wide.u32 	%rd14785, %r5, %r12401;
	shr.u64 	%rd14786, %rd14785, 32;
	and.b64  	%rd14787, %rd14707, 4294967295;
	and.b64  	%rd14788, %rd14785, 4294967295;
	add.s64 	%rd14789, %rd14788, %rd14787;
	shr.u64 	%rd14790, %rd14789, 32;
	and.b64  	%rd14791, %rd14789, 4294967295;
	and.b64  	%rd14792, %rd14784, 4294967295;
	add.s64 	%rd35992, %rd14791, %rd14792;
	shr.u64 	%rd14793, %rd35992, 32;
	add.s64 	%rd14794, %rd14790, %rd14786;
	add.s64 	%rd14795, %rd14794, %rd14793;
	mul.wide.u32 	%rd14796, %r6, %r12401;
	shr.u64 	%rd14797, %rd14796, 32;
	and.b64  	%rd14798, %rd14719, 4294967295;
	and.b64  	%rd14799, %rd14796, 4294967295;
	add.s64 	%rd14800, %rd14799, %rd14798;
	shr.u64 	%rd14801, %rd14800, 32;
	and.b64  	%rd14802, %rd14800, 4294967295;
	and.b64  	%rd14803, %rd14795, 4294967295;
	add.s64 	%rd35991, %rd14802, %rd14803;
	shr.u64 	%rd14804, %rd35991, 32;
	add.s64 	%rd14805, %rd14801, %rd14797;
	add.s64 	%rd14806, %rd14805, %rd14804;
	mul.wide.u32 	%rd14807, %r7, %r12401;
	shr.u64 	%rd14808, %rd14807, 32;
	and.b64  	%rd14809, %rd14731, 4294967295;
	and.b64  	%rd14810, %rd14807, 4294967295;
	add.s64 	%rd14811, %rd14810, %rd14809;
	shr.u64 	%rd14812, %rd14811, 32;
	and.b64  	%rd14813, %rd14811, 4294967295;
	and.b64  	%rd14814, %rd14806, 4294967295;
	add.s64 	%rd35990, %rd14813, %rd14814;
	shr.u64 	%rd14815, %rd35990, 32;
	add.s64 	%rd14816, %rd14812, %rd14808;
	add.s64 	%rd14817, %rd14816, %rd14815;
	mul.wide.u32 	%rd14818, %r8, %r12401;
	shr.u64 	%rd14819, %rd14818, 32;
	and.b64  	%rd14820, %rd14743, 4294967295;
	and.b64  	%rd14821, %rd14818, 4294967295;
	add.s64 	%rd14822, %rd14821, %rd14820;
	shr.u64 	%rd14823, %rd14822, 32;
	and.b64  	%rd14824, %rd14822, 4294967295;
	and.b64  	%rd14825, %rd14817, 4294967295;
	add.s64 	%rd35989, %rd14824, %rd14825;
	shr.u64 	%rd14826, %rd35989, 32;
	add.s64 	%rd14827, %rd14823, %rd14819;
	add.s64 	%rd14828, %rd14827, %rd14826;
	mul.wide.u32 	%rd14829, %r9, %r12401;
	shr.u64 	%rd14830, %rd14829, 32;
	and.b64  	%rd14831, %rd14755, 4294967295;
	and.b64  	%rd14832, %rd14829, 4294967295;
	add.s64 	%rd14833, %rd14832, %rd14831;
	shr.u64 	%rd14834, %rd14833, 32;
	and.b64  	%rd14835, %rd14833, 4294967295;
	and.b64  	%rd14836, %rd14828, 4294967295;
	add.s64 	%rd35988, %rd14835, %rd14836;
	shr.u64 	%rd14837, %rd35988, 32;
	add.s64 	%rd14838, %rd14834, %rd14830;
	add.s64 	%rd14839, %rd14838, %rd14837;
	mul.wide.u32 	%rd14840, %r10, %r12401;
	shr.u64 	%rd14841, %rd14840, 32;
	and.b64  	%rd14842, %rd14767, 4294967295;
	and.b64  	%rd14843, %rd14840, 4294967295;
	add.s64 	%rd14844, %rd14843, %rd14842;
	shr.u64 	%rd14845, %rd14844, 32;
	and.b64  	%rd14846, %rd14844, 4294967295;
	and.b64  	%rd14847, %rd14839, 4294967295;
	add.s64 	%rd35987, %rd14846, %rd14847;
	shr.u64 	%rd14848, %rd35987, 32;
	add.s64 	%rd14849, %rd14845, %rd14841;
	add.s64 	%rd14850, %rd14849, %rd14848;
	mul.wide.u32 	%rd14851, %r11, %r12401;
	{ .reg .b32 tmp; mov.b64 {tmp, %r12402}, %rd14851; }
	and.b64  	%rd14852, %rd14777, 4294967295;
	and.b64  	%rd14853, %rd14851, 4294967295;
	add.s64 	%rd14854, %rd14853, %rd14852;
	{ .reg .b32 tmp; mov.b64 {tmp, %r12403}, %rd14854; }
	and.b64  	%rd14855, %rd14854, 4294967295;
	and.b64  	%rd14856, %rd14850, 4294967295;
	add.s64 	%rd35986, %rd14855, %rd14856;
	{ .reg .b32 tmp; mov.b64 {tmp, %r12404}, %rd35986; }
	add.s32 	%r12405, %r12403, %r12402;
	add.s32 	%r12406, %r12405, %r12404;
	add.s32 	%r16841, %r12400, %r12406;
	add.s32 	%r16840, %r16840, 1;
	add.s64 	%rd35978, %rd35978, 4;
	setp.ne.s32 	%p1340, %r16840, 8;
	@%p1340 bra 	$L__BB0_1218;
	setp.lt.u32 	%p1341, %r16841, %r11;
	@%p1341 bra 	$L__BB0_1234;
	setp.gt.u32 	%p1342, %r16841, %r11;
	@%p1342 bra 	$L__BB0_1233;
	cvt.u32.u64 	%r12407, %rd35986;
	setp.gt.u32 	%p1343, %r10, %r12407;
	@%p1343 bra 	$L__BB0_1234;
	cvt.u32.u64 	%r12408, %rd35986;
	setp.lt.u32 	%p1344, %r10, %r12408;
	@%p1344 bra 	$L__BB0_1233;
	cvt.u32.u64 	%r12409, %rd35987;
	setp.gt.u32 	%p1345, %r9, %r12409;
	@%p1345 bra 	$L__BB0_1234;
	cvt.u32.u64 	%r12410, %rd35987;
	setp.lt.u32 	%p1346, %r9, %r12410;
	@%p1346 bra 	$L__BB0_1233;
	cvt.u32.u64 	%r12411, %rd35988;
	setp.gt.u32 	%p1347, %r8, %r12411;
	@%p1347 bra 	$L__BB0_1234;
	cvt.u32.u64 	%r12412, %rd35988;
	setp.lt.u32 	%p1348, %r8, %r12412;
	@%p1348 bra 	$L__BB0_1233;
	cvt.u32.u64 	%r12413, %rd35989;
	setp.gt.u32 	%p1349, %r7, %r12413;
	@%p1349 bra 	$L__BB0_1234;
	cvt.u32.u64 	%r12414, %rd35989;
	setp.lt.u32 	%p1350, %r7, %r12414;
	@%p1350 bra 	$L__BB0_1233;
	cvt.u32.u64 	%r12415, %rd35990;
	setp.gt.u32 	%p1351, %r6, %r12415;
	@%p1351 bra 	$L__BB0_1234;
	cvt.u32.u64 	%r12416, %rd35990;
	setp.lt.u32 	%p1352, %r6, %r12416;
	@%p1352 bra 	$L__BB0_1233;
	cvt.u32.u64 	%r12417, %rd35991;
	setp.gt.u32 	%p1353, %r5, %r12417;
	@%p1353 bra 	$L__BB0_1234;
	cvt.u32.u64 	%r12418, %rd35991;
	setp.ge.u32 	%p1354, %r5, %r12418;
	cvt.u32.u64 	%r12419, %rd35992;
	setp.gt.u32 	%p1355, %r4, %r12419;
	and.pred  	%p1356, %p1354, %p1355;
	@%p1356 bra 	$L__BB0_1234;
$L__BB0_1233:
	and.b64  	%rd14858, %rd35992, 4294967295;
	cvt.u64.u32 	%rd14859, %r4;
	sub.s64 	%rd35992, %rd14858, %rd14859;
	shr.u64 	%rd14860, %rd35992, 32;
	and.b64  	%rd14861, %rd14860, 1;
	and.b64  	%rd14862, %rd35991, 4294967295;
	cvt.u64.u32 	%rd14863, %r5;
	add.s64 	%rd14864, %rd14861, %rd14863;
	sub.s64 	%rd35991, %rd14862, %rd14864;
	shr.u64 	%rd14865, %rd35991, 32;
	and.b64  	%rd14866, %rd14865, 1;
	and.b64  	%rd14867, %rd35990, 4294967295;
	cvt.u64.u32 	%rd14868, %r6;
	add.s64 	%rd14869, %rd14866, %rd14868;
	sub.s64 	%rd35990, %rd14867, %rd14869;
	shr.u64 	%rd14870, %rd35990, 32;
	and.b64  	%rd14871, %rd14870, 1;
	and.b64  	%rd14872, %rd35989, 4294967295;
	cvt.u64.u32 	%rd14873, %r7;
	add.s64 	%rd14874, %rd14871, %rd14873;
	sub.s64 	%rd35989, %rd14872, %rd14874;
	shr.u64 	%rd14875, %rd35989, 32;
	and.b64  	%rd14876, %rd14875, 1;
	and.b64  	%rd14877, %rd35988, 4294967295;
	cvt.u64.u32 	%rd14878, %r8;
	add.s64 	%rd14879, %rd14876, %rd14878;
	sub.s64 	%rd35988, %rd14877, %rd14879;
	shr.u64 	%rd14880, %rd35988, 32;
	and.b64  	%rd14881, %rd14880, 1;
	and.b64  	%rd14882, %rd35987, 4294967295;
	cvt.u64.u32 	%rd14883, %r9;
	add.s64 	%rd14884, %rd14881, %rd14883;
	sub.s64 	%rd35987, %rd14882, %rd14884;
	shr.u64 	%rd14885, %rd35987, 32;
	and.b64  	%rd14886, %rd14885, 1;
	and.b64  	%rd14887, %rd35986, 4294967295;
	cvt.u64.u32 	%rd14888, %r10;
	add.s64 	%rd14889, %rd14886, %rd14888;
	sub.s64 	%rd35986, %rd14887, %rd14889;
	{ .reg .b32 tmp; mov.b64 {tmp, %r12420}, %rd35986; }
	and.b32  	%r12421, %r12420, 1;
	add.s32 	%r12422, %r12421, %r11;
	sub.s32 	%r16841, %r16841, %r12422;
$L__BB0_1234:
	and.b64  	%rd1067, %rd35992, 4294967295;
	and.b64  	%rd1068, %rd35991, 4294967295;
	and.b64  	%rd1069, %rd35990, 4294967295;
	and.b64  	%rd1070, %rd35989, 4294967295;
	and.b64  	%rd1071, %rd35988, 4294967295;
	and.b64  	%rd1072, %rd35987, 4294967295;
	and.b64  	%rd1073, %rd35986, 4294967295;
	mov.b64 	%rd35994, 0;
	mov.b32 	%r16844, 0;
	mov.u64 	%rd35993, %rd36555;
	mov.u64 	%rd35995, %rd35994;
	mov.u64 	%rd35996, %rd35994;
	mov.u64 	%rd35997, %rd35994;
	mov.u64 	%rd35998, %rd35994;
	mov.u64 	%rd35999, %rd35994;
	mov.u64 	%rd36000, %rd35994;
	mov.u32 	%r16843, %r16844;
$L__BB0_1235:
	ld.local.u32 	%r12424, [%rd35993];
	cvt.u64.u32 	%rd14891, %r12424;
	mul.lo.s64 	%rd14892, %rd1067, %rd14891;
	shr.u64 	%rd14893, %rd14892, 32;
	and.b64  	%rd14894, %rd36000, 4294967295;
	and.b64  	%rd14895, %rd14892, 4294967295;
	add.s64 	%rd14896, %rd14895, %rd14894;
	shr.u64 	%rd14897, %rd14896, 32;
	cvt.u32.u64 	%r12425, %rd14896;
	add.s64 	%rd14898, %rd14897, %rd14893;
	mul.lo.s64 	%rd14899, %rd1068, %rd14891;
	shr.u64 	%rd14900, %rd14899, 32;
	and.b64  	%rd14901, %rd35999, 4294967295;
	and.b64  	%rd14902, %rd14899, 4294967295;
	add.s64 	%rd14903, %rd14902, %rd14901;
	shr.u64 	%rd14904, %rd14903, 32;
	and.b64  	%rd14905, %rd14903, 4294967295;
	and.b64  	%rd14906, %rd14898, 4294967295;
	add.s64 	%rd14907, %rd14905, %rd14906;
	shr.u64 	%rd14908, %rd14907, 32;
	add.s64 	%rd14909, %rd14904, %rd14900;
	add.s64 	%rd14910, %rd14909, %rd14908;
	mul.lo.s64 	%rd14911, %rd1069, %rd14891;
	shr.u64 	%rd14912, %rd14911, 32;
	and.b64  	%rd14913, %rd35998, 4294967295;
	and.b64  	%rd14914, %rd14911, 4294967295;
	add.s64 	%rd14915, %rd14914, %rd14913;
	shr.u64 	%rd14916, %rd14915, 32;
	and.b64  	%rd14917, %rd14915, 4294967295;
	and.b64  	%rd14918, %rd14910, 4294967295;
	add.s64 	%rd14919, %rd14917, %rd14918;
	shr.u64 	%rd14920, %rd14919, 32;
	add.s64 	%rd14921, %rd14916, %rd14912;
	add.s64 	%rd14922, %rd14921, %rd14920;
	mul.lo.s64 	%rd14923, %rd1070, %rd14891;
	shr.u64 	%rd14924, %rd14923, 32;
	and.b64  	%rd14925, %rd35997, 4294967295;
	and.b64  	%rd14926, %rd14923, 4294967295;
	add.s64 	%rd14927, %rd14926, %rd14925;
	shr.u64 	%rd14928, %rd14927, 32;
	and.b64  	%rd14929, %rd14927, 4294967295;
	and.b64  	%rd14930, %rd14922, 4294967295;
	add.s64 	%rd14931, %rd14929, %rd14930;
	shr.u64 	%rd14932, %rd14931, 32;
	add.s64 	%rd14933, %rd14928, %rd14924;
	add.s64 	%rd14934, %rd14933, %rd14932;
	mul.lo.s64 	%rd14935, %rd1071, %rd14891;
	shr.u64 	%rd14936, %rd14935, 32;
	and.b64  	%rd14937, %rd35996, 4294967295;
	and.b64  	%rd14938, %rd14935, 4294967295;
	add.s64 	%rd14939, %rd14938, %rd14937;
	shr.u64 	%rd14940, %rd14939, 32;
	and.b64  	%rd14941, %rd14939, 4294967295;
	and.b64  	%rd14942, %rd14934, 4294967295;
	add.s64 	%rd14943, %rd14941, %rd14942;
	shr.u64 	%rd14944, %rd14943, 32;
	add.s64 	%rd14945, %rd14940, %rd14936;
	add.s64 	%rd14946, %rd14945, %rd14944;
	mul.lo.s64 	%rd14947, %rd1072, %rd14891;
	shr.u64 	%rd14948, %rd14947, 32;
	and.b64  	%rd14949, %rd35995, 4294967295;
	and.b64  	%rd14950, %rd14947, 4294967295;
	add.s64 	%rd14951, %rd14950, %rd14949;
	shr.u64 	%rd14952, %rd14951, 32;
	and.b64  	%rd14953, %rd14951, 4294967295;
	and.b64  	%rd14954, %rd14946, 4294967295;
	add.s64 	%rd14955, %rd14953, %rd14954;
	shr.u64 	%rd14956, %rd14955, 32;
	add.s64 	%rd14957, %rd14952, %rd14948;
	add.s64 	%rd14958, %rd14957, %rd14956;
	mul.lo.s64 	%rd14959, %rd1073, %rd14891;
	shr.u64 	%rd14960, %rd14959, 32;
	and.b64  	%rd14961, %rd35994, 4294967295;
	and.b64  	%rd14962, %rd14959, 4294967295;
	add.s64 	%rd14963, %rd14962, %rd14961;
	shr.u64 	%rd14964, %rd14963, 32;
	and.b64  	%rd14965, %rd14963, 4294967295;
	and.b64  	%rd14966, %rd14958, 4294967295;
	add.s64 	%rd14967, %rd14965, %rd14966;
	shr.u64 	%rd14968, %rd14967, 32;
	add.s64 	%rd14969, %rd14964, %rd14960;
	add.s64 	%rd14970, %rd14969, %rd14968;
	mul.wide.u32 	%rd14971, %r16841, %r12424;
	{ .reg .b32 tmp; mov.b64 {tmp, %r12426}, %rd14971; }
	cvt.u64.u32 	%rd14972, %r16844;
	and.b64  	%rd14973, %rd14971, 4294967295;
	add.s64 	%rd14974, %rd14973, %rd14972;
	{ .reg .b32 tmp; mov.b64 {tmp, %r12427}, %rd14974; }
	and.b64  	%rd14975, %rd14974, 4294967295;
	and.b64  	%rd14976, %rd14970, 4294967295;
	add.s64 	%rd14977, %rd14975, %rd14976;
	{ .reg .b32 tmp; mov.b64 {tmp, %r12428}, %rd14977; }
	add.s32 	%r12429, %r12427, %r12426;
	add.s32 	%r12430, %r12429, %r12428;
	mul.lo.s32 	%r12431, %r28, %r12425;
	mul.wide.u32 	%rd14978, %r4, %r12431;
	shr.u64 	%rd14979, %rd14978, 32;
	and.b64  	%rd14980, %rd14896, 4294967295;
	and.b64  	%rd14981, %rd14978, 4294967295;
	add.s64 	%rd14982, %rd14981, %rd14980;
	shr.u64 	%rd14983, %rd14982, 32;
	add.s64 	%rd14984, %rd14983, %rd14979;
	mul.wide.u32 	%rd14985, %r5, %r12431;
	shr.u64 	%rd14986, %rd14985, 32;
	and.b64  	%rd14987, %rd14907, 4294967295;
	and.b64  	%rd14988, %rd14985, 4294967295;
	add.s64 	%rd14989, %rd14988, %rd14987;
	shr.u64 	%rd14990, %rd14989, 32;
	and.b64  	%rd14991, %rd14989, 4294967295;
	and.b64  	%rd14992, %rd14984, 4294967295;
	add.s64 	%rd36000, %rd14991, %rd14992;
	shr.u64 	%rd14993, %rd36000, 32;
	add.s64 	%rd14994, %rd14990, %rd14986;
	add.s64 	%rd14995, %rd14994, %rd14993;
	mul.wide.u32 	%rd14996, %r6, %r12431;
	shr.u64 	%rd14997, %rd14996, 32;
	and.b64  	%rd14998, %rd14919, 4294967295;
	and.b64  	%rd14999, %rd14996, 4294967295;
	add.s64 	%rd15000, %rd14999, %rd14998;
	shr.u64 	%rd15001, %rd15000, 32;
	and.b64  	%rd15002, %rd15000, 4294967295;
	and.b64  	%rd15003, %rd14995, 4294967295;
	add.s64 	%rd35999, %rd15002, %rd15003;
	shr.u64 	%rd15004, %rd35999, 32;
	add.s64 	%rd15005, %rd15001, %rd14997;
	add.s64 	%rd15006, %rd15005, %rd15004;
	mul.wide.u32 	%rd15007, %r7, %r12431;
	shr.u64 	%rd15008, %rd15007, 32;
	and.b64  	%rd15009, %rd14931, 4294967295;
	and.b64  	%rd15010, %rd15007, 4294967295;
	add.s64 	%rd15011, %rd15010, %rd15009;
	shr.u64 	%rd15012, %rd15011, 32;
	and.b64  	%rd15013, %rd15011, 4294967295;
	and.b64  	%rd15014, %rd15006, 4294967295;
	add.s64 	%rd35998, %rd15013, %rd15014;
	shr.u64 	%rd15015, %rd35998, 32;
	add.s64 	%rd15016, %rd15012, %rd15008;
	add.s64 	%rd15017, %rd15016, %rd15015;
	mul.wide.u32 	%rd15018, %r8, %r12431;
	shr.u64 	%rd15019, %rd15018, 32;
	and.b64  	%rd15020, %rd14943, 4294967295;
	and.b64  	%rd15021, %rd15018, 4294967295;
	add.s64 	%rd15022, %rd15021, %rd15020;
	shr.u64 	%rd15023, %rd15022, 32;
	and.b64  	%rd15024, %rd15022, 4294967295;
	and.b64  	%rd15025, %rd15017, 4294967295;
	add.s64 	%rd35997, %rd15024, %rd15025;
	shr.u64 	%rd15026, %rd35997, 32;
	add.s64 	%rd15027, %rd15023, %rd15019;
	add.s64 	%rd15028, %rd15027, %rd15026;
	mul.wide.u32 	%rd15029, %r9, %r12431;
	shr.u64 	%rd15030, %rd15029, 32;
	and.b64  	%rd15031, %rd14955, 4294967295;
	and.b64  	%rd15032, %rd15029, 4294967295;
	add.s64 	%rd15033, %rd15032, %rd15031;
	shr.u64 	%rd15034, %rd15033, 32;
	and.b64  	%rd15035, %rd15033, 4294967295;
	and.b64  	%rd15036, %rd15028, 4294967295;
	add.s64 	%rd35996, %rd15035, %rd15036;
	shr.u64 	%rd15037, %rd35996, 32;
	add.s64 	%rd15038, %rd15034, %rd15030;
	add.s64 	%rd15039, %rd15038, %rd15037;
	mul.wide.u32 	%rd15040, %r10, %r12431;
	shr.u64 	%rd15041, %rd15040, 32;
	and.b64  	%rd15042, %rd14967, 4294967295;
	and.b64  	%rd15043, %rd15040, 4294967295;
	add.s64 	%rd15044, %rd15043, %rd15042;
	shr.u64 	%rd15045, %rd15044, 32;
	and.b64  	%rd15046, %rd15044, 4294967295;
	and.b64  	%rd15047, %rd15039, 4294967295;
	add.s64 	%rd35995, %rd15046, %rd15047;
	shr.u64 	%rd15048, %rd35995, 32;
	add.s64 	%rd15049, %rd15045, %rd15041;
	add.s64 	%rd15050, %rd15049, %rd15048;
	mul.wide.u32 	%rd15051, %r11, %r12431;
	{ .reg .b32 tmp; mov.b64 {tmp, %r12432}, %rd15051; }
	and.b64  	%rd15052, %rd14977, 4294967295;
	and.b64  	%rd15053, %rd15051, 4294967295;
	add.s64 	%rd15054, %rd15053, %rd15052;
	{ .reg .b32 tmp; mov.b64 {tmp, %r12433}, %rd15054; }
	and.b64  	%rd15055, %rd15054, 4294967295;
	and.b64  	%rd15056, %rd15050, 4294967295;
	add.s64 	%rd35994, %rd15055, %rd15056;
	{ .reg .b32 tmp; mov.b64 {tmp, %r12434}, %rd35994; }
	add.s32 	%r12435, %r12433, %r12432;
	add.s32 	%r12436, %r12435, %r12434;
	add.s32 	%r16844, %r12430, %r12436;
	add.s32 	%r16843, %r16843, 1;
	add.s64 	%rd35993, %rd35993, 4;
	setp.ne.s32 	%p1357, %r16843, 8;
	@%p1357 bra 	$L__BB0_1235;
	cvt.u32.u64 	%r16851, %rd36000;
	cvt.u32.u64 	%r16850, %rd35999;
	cvt.u32.u64 	%r16849, %rd35998;
	cvt.u32.u64 	%r16848, %rd35997;
	cvt.u32.u64 	%r16847, %rd35996;
	cvt.u32.u64 	%r16846, %rd35995;
	cvt.u32.u64 	%r16845, %rd35994;
	setp.lt.u32 	%p1358, %r16844, %r11;
	@%p1358 bra 	$L__BB0_1251;
	setp.gt.u32 	%p1359, %r16844, %r11;
	@%p1359 bra 	$L__BB0_1250;
	cvt.u32.u64 	%r16845, %rd35994;
	setp.gt.u32 	%p1360, %r10, %r16845;
	@%p1360 bra 	$L__BB0_1251;
	cvt.u32.u64 	%r12437, %rd35994;
	setp.lt.u32 	%p1361, %r10, %r12437;
	@%p1361 bra 	$L__BB0_1250;
	cvt.u32.u64 	%r16845, %rd35994;
	cvt.u32.u64 	%r16846, %rd35995;
	setp.gt.u32 	%p1362, %r9, %r16846;
	@%p1362 bra 	$L__BB0_1251;
	cvt.u32.u64 	%r12438, %rd35995;
	setp.lt.u32 	%p1363, %r9, %r12438;
	@%p1363 bra 	$L__BB0_1250;
	cvt.u32.u64 	%r16846, %rd35995;
	cvt.u32.u64 	%r16847, %rd35996;
	setp.gt.u32 	%p1364, %r8, %r16847;
	@%p1364 bra 	$L__BB0_1251;
	cvt.u32.u64 	%r12439, %rd35996;
	setp.lt.u32 	%p1365, %r8, %r12439;
	@%p1365 bra 	$L__BB0_1250;
	cvt.u32.u64 	%r16847, %rd35996;
	cvt.u32.u64 	%r16848, %rd35997;
	setp.gt.u32 	%p1366, %r7, %r16848;
	@%p1366 bra 	$L__BB0_1251;
	cvt.u32.u64 	%r12440, %rd35997;
	setp.lt.u32 	%p1367, %r7, %r12440;
	@%p1367 bra 	$L__BB0_1250;
	cvt.u32.u64 	%r16848, %rd35997;
	cvt.u32.u64 	%r16849, %rd35998;
	setp.gt.u32 	%p1368, %r6, %r16849;
	@%p1368 bra 	$L__BB0_1251;
	cvt.u32.u64 	%r12441, %rd35998;
	setp.lt.u32 	%p1369, %r6, %r12441;
	@%p1369 bra 	$L__BB0_1250;
	cvt.u32.u64 	%r16849, %rd35998;
	cvt.u32.u64 	%r16850, %rd35999;
	setp.gt.u32 	%p1370, %r5, %r16850;
	@%p1370 bra 	$L__BB0_1251;
	cvt.u32.u64 	%r16850, %rd35999;
	setp.ge.u32 	%p1371, %r5, %r16850;
	cvt.u32.u64 	%r16851, %rd36000;
	setp.gt.u32 	%p1372, %r4, %r16851;
	and.pred  	%p1373, %p1371, %p1372;
	@%p1373 bra 	$L__BB0_1251;
$L__BB0_1250:
	and.b64  	%rd15058, %rd36000, 4294967295;
	cvt.u64.u32 	%rd15059, %r4;
	sub.s64 	%rd15060, %rd15058, %rd15059;
	cvt.u32.u64 	%r16851, %rd15060;
	shr.u64 	%rd15061, %rd15060, 32;
	and.b64  	%rd15062, %rd15061, 1;
	and.b64  	%rd15063, %rd35999, 4294967295;
	cvt.u64.u32 	%rd15064, %r5;
	add.s64 	%rd15065, %rd15062, %rd15064;
	sub.s64 	%rd15066, %rd15063, %rd15065;
	cvt.u32.u64 	%r16850, %rd15066;
	shr.u64 	%rd15067, %rd15066, 32;
	and.b64  	%rd15068, %rd15067, 1;
	and.b64  	%rd15069, %rd35998, 4294967295;
	cvt.u64.u32 	%rd15070, %r6;
	add.s64 	%rd15071, %rd15068, %rd15070;
	sub.s64 	%rd15072, %rd15069, %rd15071;
	cvt.u32.u64 	%r16849, %rd15072;
	shr.u64 	%rd15073, %rd15072, 32;
	and.b64  	%rd15074, %rd15073, 1;
	and.b64  	%rd15075, %rd35997, 4294967295;
	cvt.u64.u32 	%rd15076, %r7;
	add.s64 	%rd15077, %rd15074, %rd15076;
	sub.s64 	%rd15078, %rd15075, %rd15077;
	cvt.u32.u64 	%r16848, %rd15078;
	shr.u64 	%rd15079, %rd15078, 32;
	and.b64  	%rd15080, %rd15079, 1;
	and.b64  	%rd15081, %rd35996, 4294967295;
	cvt.u64.u32 	%rd15082, %r8;
	add.s64 	%rd15083, %rd15080, %rd15082;
	sub.s64 	%rd15084, %rd15081, %rd15083;
	cvt.u32.u64 	%r16847, %rd15084;
	shr.u64 	%rd15085, %rd15084, 32;
	and.b64  	%rd15086, %rd15085, 1;
	and.b64  	%rd15087, %rd35995, 4294967295;
	cvt.u64.u32 	%rd15088, %r9;
	add.s64 	%rd15089, %rd15086, %rd15088;
	sub.s64 	%rd15090, %rd15087, %rd15089;
	cvt.u32.u64 	%r16846, %rd15090;
	shr.u64 	%rd15091, %rd15090, 32;
	and.b64  	%rd15092, %rd15091, 1;
	and.b64  	%rd15093, %rd35994, 4294967295;
	cvt.u64.u32 	%rd15094, %r10;
	add.s64 	%rd15095, %rd15092, %rd15094;
	sub.s64 	%rd15096, %rd15093, %rd15095;
	cvt.u32.u64 	%r16845, %rd15096;
	{ .reg .b32 tmp; mov.b64 {tmp, %r12442}, %rd15096; }
	and.b32  	%r12443, %r12442, 1;
	add.s32 	%r12444, %r12443, %r11;
	sub.s32 	%r16844, %r16844, %r12444;
$L__BB0_1251:
	setp.lt.u32 	%p1374, %r16514, %r16511;
	@%p1374 bra 	$L__BB0_1267;
	setp.gt.u32 	%p1375, %r16514, %r16511;
	@%p1375 bra 	$L__BB0_1266;
	setp.lt.u32 	%p1376, %r16515, %r2821;
	@%p1376 bra 	$L__BB0_1267;
	setp.gt.u32 	%p1377, %r16515, %r2821;
	@%p1377 bra 	$L__BB0_1266;
	setp.lt.u32 	%p1378, %r16516, %r2820;
	@%p1378 bra 	$L__BB0_1267;
	setp.gt.u32 	%p1379, %r16516, %r2820;
	@%p1379 bra 	$L__BB0_1266;
	setp.lt.u32 	%p1380, %r16517, %r2819;
	@%p1380 bra 	$L__BB0_1267;
	setp.gt.u32 	%p1381, %r16517, %r2819;
	@%p1381 bra 	$L__BB0_1266;
	setp.lt.u32 	%p1382, %r16518, %r2818;
	@%p1382 bra 	$L__BB0_1267;
	setp.gt.u32 	%p1383, %r16518, %r2818;
	@%p1383 bra 	$L__BB0_1266;
	setp.lt.u32 	%p1384, %r16519, %r2817;
	@%p1384 bra 	$L__BB0_1267;
	setp.gt.u32 	%p1385, %r16519, %r2817;
	@%p1385 bra 	$L__BB0_1266;
	setp.lt.u32 	%p1386, %r16520, %r2816;
	@%p1386 bra 	$L__BB0_1267;
	setp.gt.u32 	%p1387, %r16520, %r2816;
	@%p1387 bra 	$L__BB0_1266;
	setp.lt.u32 	%p1388, %r16521, %r2815;
	@%p1388 bra 	$L__BB0_1267;
$L__BB0_1266:
	cvt.u64.u32 	%rd15097, %r2815;
	cvt.u64.u32 	%rd15098, %r16521;
	sub.s64 	%rd36007, %rd15098, %rd15097;
	shr.u64 	%rd15099, %rd36007, 32;
	and.b64  	%rd15100, %rd15099, 1;
	cvt.u64.u32 	%rd15101, %r2816;
	add.s64 	%rd15102, %rd15100, %rd15101;
	cvt.u64.u32 	%rd15103, %r16520;
	sub.s64 	%rd36006, %rd15103, %rd15102;
	shr.u64 	%rd15104, %rd36006, 32;
	and.b64  	%rd15105, %rd15104, 1;
	cvt.u64.u32 	%rd15106, %r2817;
	add.s64 	%rd15107, %rd15105, %rd15106;
	cvt.u64.u32 	%rd15108, %r16519;
	sub.s64 	%rd36005, %rd15108, %rd15107;
	shr.u64 	%rd15109, %rd36005, 32;
	and.b64  	%rd15110, %rd15109, 1;
	cvt.u64.u32 	%rd15111, %r2818;
	add.s64 	%rd15112, %rd15110, %rd15111;
	cvt.u64.u32 	%rd15113, %r16518;
	sub.s64 	%rd36004, %rd15113, %rd15112;
	shr.u64 	%rd15114, %rd36004, 32;
	and.b64  	%rd15115, %rd15114, 1;
	cvt.u64.u32 	%rd15116, %r2819;
	add.s64 	%rd15117, %rd15115, %rd15116;
	cvt.u64.u32 	%rd15118, %r16517;
	sub.s64 	%rd36003, %rd15118, %rd15117;
	shr.u64 	%rd15119, %rd36003, 32;
	and.b64  	%rd15120, %rd15119, 1;
	cvt.u64.u32 	%rd15121, %r2820;
	add.s64 	%rd15122, %rd15120, %rd15121;
	cvt.u64.u32 	%rd15123, %r16516;
	sub.s64 	%rd36002, %rd15123, %rd15122;
	shr.u64 	%rd15124, %rd36002, 32;
	and.b64  	%rd15125, %rd15124, 1;
	cvt.u64.u32 	%rd15126, %r2821;
	add.s64 	%rd15127, %rd15125, %rd15126;
	cvt.u64.u32 	%rd15128, %r16515;
	sub.s64 	%rd36001, %rd15128, %rd15127;
	{ .reg .b32 tmp; mov.b64 {tmp, %r12445}, %rd36001; }
	and.b32  	%r12446, %r12445, 1;
	add.s32 	%r12447, %r12446, %r16511;
	sub.s32 	%r16852, %r16514, %r12447;
	bra.uni 	$L__BB0_1268;
$L__BB0_1267:
	cvt.u64.u32 	%rd15129, %r2815;
	cvt.u64.u32 	%rd15130, %r16521;
	sub.s64 	%rd15131, %rd15129, %rd15130;
	shr.u64 	%rd15132, %rd15131, 32;
	and.b64  	%rd15133, %rd15132, 1;
	cvt.u64.u32 	%rd15134, %r2816;
	cvt.u64.u32 	%rd15135, %r16520;
	add.s64 	%rd15136, %rd15133, %rd15135;
	sub.s64 	%rd15137, %rd15134, %rd15136;
	shr.u64 	%rd15138, %rd15137, 32;
	and.b64  	%rd15139, %rd15138, 1;
	cvt.u64.u32 	%rd15140, %r2817;
	cvt.u64.u32 	%rd15141, %r16519;
	add.s64 	%rd15142, %rd15139, %rd15141;
	sub.s64 	%rd15143, %rd15140, %rd15142;
	shr.u64 	%rd15144, %rd15143, 32;
	and.b64  	%rd15145, %rd15144, 1;
	cvt.u64.u32 	%rd15146, %r2818;
	cvt.u64.u32 	%rd15147, %r16518;
	add.s64 	%rd15148, %rd15145, %rd15147;
	sub.s64 	%rd15149, %rd15146, %rd15148;
	shr.u64 	%rd15150, %rd15149, 32;
	and.b64  	%rd15151, %rd15150, 1;
	cvt.u64.u32 	%rd15152, %r2819;
	cvt.u64.u32 	%rd15153, %r16517;
	add.s64 	%rd15154, %rd15151, %rd15153;
	sub.s64 	%rd15155, %rd15152, %rd15154;
	shr.u64 	%rd15156, %rd15155, 32;
	and.b64  	%rd15157, %rd15156, 1;
	cvt.u64.u32 	%rd15158, %r2820;
	cvt.u64.u32 	%rd15159, %r16516;
	add.s64 	%rd15160, %rd15157, %rd15159;
	sub.s64 	%rd15161, %rd15158, %rd15160;
	shr.u64 	%rd15162, %rd15161, 32;
	and.b64  	%rd15163, %rd15162, 1;
	cvt.u64.u32 	%rd15164, %r2821;
	cvt.u64.u32 	%rd15165, %r16515;
	add.s64 	%rd15166, %rd15163, %rd15165;
	sub.s64 	%rd15167, %rd15164, %rd15166;
	{ .reg .b32 tmp; mov.b64 {tmp, %r12448}, %rd15167; }
	and.b32  	%r12449, %r12448, 1;
	add.s32 	%r12450, %r12449, %r16514;
	sub.s32 	%r12451, %r12450, %r16511;
	and.b64  	%rd15168, %rd15131, 4294967295;
	cvt.u64.u32 	%rd15169, %r4;
	sub.s64 	%rd36007, %rd15169, %rd15168;
	shr.u64 	%rd15170, %rd36007, 32;
	and.b64  	%rd15171, %rd15170, 1;
	and.b64  	%rd15172, %rd15137, 4294967295;
	add.s64 	%rd15173, %rd15171, %rd15172;
	cvt.u64.u32 	%rd15174, %r5;
	sub.s64 	%rd36006, %rd15174, %rd15173;
	shr.u64 	%rd15175, %rd36006, 32;
	and.b64  	%rd15176, %rd15175, 1;
	and.b64  	%rd15177, %rd15143, 4294967295;
	add.s64 	%rd15178, %rd15176, %rd15177;
	cvt.u64.u32 	%rd15179, %r6;
	sub.s64 	%rd36005, %rd15179, %rd15178;
	shr.u64 	%rd15180, %rd36005, 32;
	and.b64  	%rd15181, %rd15180, 1;
	and.b64  	%rd15182, %rd15149, 4294967295;
	add.s64 	%rd15183, %rd15181, %rd15182;
	cvt.u64.u32 	%rd15184, %r7;
	sub.s64 	%rd36004, %rd15184, %rd15183;
	shr.u64 	%rd15185, %rd36004, 32;
	and.b64  	%rd15186, %rd15185, 1;
	and.b64  	%rd15187, %rd15155, 4294967295;
	add.s64 	%rd15188, %rd15186, %rd15187;
	cvt.u64.u32 	%rd15189, %r8;
	sub.s64 	%rd36003, %rd15189, %rd15188;
	shr.u64 	%rd15190, %rd36003, 32;
	and.b64  	%rd15191, %rd15190, 1;
	and.b64  	%rd15192, %rd15161, 4294967295;
	add.s64 	%rd15193, %rd15191, %rd15192;
	cvt.u64.u32 	%rd15194, %r9;
	sub.s64 	%rd36002, %rd15194, %rd15193;
	shr.u64 	%rd15195, %rd36002, 32;
	and.b64  	%rd15196, %rd15195, 1;
	and.b64  	%rd15197, %rd15167, 4294967295;
	add.s64 	%rd15198, %rd15196, %rd15197;
	cvt.u64.u32 	%rd15199, %r10;
	sub.s64 	%rd36001, %rd15199, %rd15198;
	{ .reg .b32 tmp; mov.b64 {tmp, %r12452}, %rd36001; }
	add.s32 	%r12453, %r12451, %r12452;
	add.s32 	%r16852, %r12453, %r11;
$L__BB0_1268:
	st.local.u32 	[%rd36585], %rd36007;
	st.local.u32 	[%rd36585+4], %rd36006;
	st.local.u32 	[%rd36585+8], %rd36005;
	st.local.u32 	[%rd36585+12], %rd36004;
	st.local.u32 	[%rd36585+16], %rd36003;
	st.local.u32 	[%rd36585+20], %rd36002;
	st.local.u32 	[%rd36585+24], %rd36001;
	st.local.u32 	[%rd36585+28], %r16852;
	and.b64  	%rd1111, %rd36007, 4294967295;
	and.b64  	%rd1112, %rd36006, 4294967295;
	and.b64  	%rd1113, %rd36005, 4294967295;
	and.b64  	%rd1114, %rd36004, 4294967295;
	and.b64  	%rd1115, %rd36003, 4294967295;
	and.b64  	%rd1116, %rd36002, 4294967295;
	and.b64  	%rd1117, %rd36001, 4294967295;
	mov.b64 	%rd36016, 0;
	mov.b32 	%r16855, 0;
	mov.u64 	%rd36008, %rd36585;
	mov.u64 	%rd36017, %rd36016;
	mov.u64 	%rd36018, %rd36016;
	mov.u64 	%rd36019, %rd36016;
	mov.u64 	%rd36020, %rd36016;
	mov.u64 	%rd36021, %rd36016;
	mov.u64 	%rd36022, %rd36016;
	mov.u32 	%r16854, %r16855;
$L__BB0_1269:
	ld.local.u32 	%r12455, [%rd36008];
	cvt.u64.u32 	%rd15201, %r12455;
	mul.lo.s64 	%rd15202, %rd1111, %rd15201;
	shr.u64 	%rd15203, %rd15202, 32;
	and.b64  	%rd15204, %rd36022, 4294967295;
	and.b64  	%rd15205, %rd15202, 4294967295;
	add.s64 	%rd15206, %rd15205, %rd15204;
	shr.u64 	%rd15207, %rd15206, 32;
	cvt.u32.u64 	%r12456, %rd15206;
	add.s64 	%rd15208, %rd15207, %rd15203;
	mul.lo.s64 	%rd15209, %rd1112, %rd15201;
	shr.u64 	%rd15210, %rd15209, 32;
	and.b64  	%rd15211, %rd36021, 4294967295;
	and.b64  	%rd15212, %rd15209, 4294967295;
	add.s64 	%rd15213, %rd15212, %rd15211;
	shr.u64 	%rd15214, %rd15213, 32;
	and.b64  	%rd15215, %rd15213, 4294967295;
	and.b64  	%rd15216, %rd15208, 4294967295;
	add.s64 	%rd15217, %rd15215, %rd15216;
	shr.u64 	%rd15218, %rd15217, 32;
	add.s64 	%rd15219, %rd15214, %rd15210;
	add.s64 	%rd15220, %rd15219, %rd15218;
	mul.lo.s64 	%rd15221, %rd1113, %rd15201;
	shr.u64 	%rd15222, %rd15221, 32;
	and.b64  	%rd15223, %rd36020, 4294967295;
	and.b64  	%rd15224, %rd15221, 4294967295;
	add.s64 	%rd15225, %rd15224, %rd15223;
	shr.u64 	%rd15226, %rd15225, 32;
	and.b64  	%rd15227, %rd15225, 4294967295;
	and.b64  	%rd15228, %rd15220, 4294967295;
	add.s64 	%rd15229, %rd15227, %rd15228;
	shr.u64 	%rd15230, %rd15229, 32;
	add.s64 	%rd15231, %rd15226, %rd15222;
	add.s64 	%rd15232, %rd15231, %rd15230;
	mul.lo.s64 	%rd15233, %rd1114, %rd15201;
	shr.u64 	%rd15234, %rd15233, 32;
	and.b64  	%rd15235, %rd36019, 4294967295;
	and.b64  	%rd15236, %rd15233, 4294967295;
	add.s64 	%rd15237, %rd15236, %rd15235;
	shr.u64 	%rd15238, %rd15237, 32;
	and.b64  	%rd15239, %rd15237, 4294967295;
	and.b64  	%rd15240, %rd15232, 4294967295;
	add.s64 	%rd15241, %rd15239, %rd15240;
	shr.u64 	%rd15242, %rd15241, 32;
	add.s64 	%rd15243, %rd15238, %rd15234;
	add.s64 	%rd15244, %rd15243, %rd15242;
	mul.lo.s64 	%rd15245, %rd1115, %rd15201;
	shr.u64 	%rd15246, %rd15245, 32;
	and.b64  	%rd15247, %rd36018, 4294967295;
	and.b64  	%rd15248, %rd15245, 4294967295;
	add.s64 	%rd15249, %rd15248, %rd15247;
	shr.u64 	%rd15250, %rd15249, 32;
	and.b64  	%rd15251, %rd15249, 4294967295;
	and.b64  	%rd15252, %rd15244, 4294967295;
	add.s64 	%rd15253, %rd15251, %rd15252;
	shr.u64 	%rd15254, %rd15253, 32;
	add.s64 	%rd15255, %rd15250, %rd15246;
	add.s64 	%rd15256, %rd15255, %rd15254;
	mul.lo.s64 	%rd15257, %rd1116, %rd15201;
	shr.u64 	%rd15258, %rd15257, 32;
	and.b64  	%rd15259, %rd36017, 4294967295;
	and.b64  	%rd15260, %rd15257, 4294967295;
	add.s64 	%rd15261, %rd15260, %rd15259;
	shr.u64 	%rd15262, %rd15261, 32;
	and.b64  	%rd15263, %rd15261, 4294967295;
	and.b64  	%rd15264, %rd15256, 4294967295;
	add.s64 	%rd15265, %rd15263, %rd15264;
	shr.u64 	%rd15266, %rd15265, 32;
	add.s64 	%rd15267, %rd15262, %rd15258;
	add.s64 	%rd15268, %rd15267, %rd15266;
	mul.lo.s64 	%rd15269, %rd1117, %rd15201;
	shr.u64 	%rd15270, %rd15269, 32;
	and.b64  	%rd15271, %rd36016, 4294967295;
	and.b64  	%rd15272, %rd15269, 4294967295;
	add.s64 	%rd15273, %rd15272, %rd15271;
	shr.u64 	%rd15274, %rd15273, 32;
	and.b64  	%rd15275, %rd15273, 4294967295;
	and.b64  	%rd15276, %rd15268, 4294967295;
	add.s64 	%rd15277, %rd15275, %rd15276;
	shr.u64 	%rd15278, %rd15277, 32;
	add.s64 	%rd15279, %rd15274, %rd15270;
	add.s64 	%rd15280, %rd15279, %rd15278;
	mul.wide.u32 	%rd15281, %r16852, %r12455;
	{ .reg .b32 tmp; mov.b64 {tmp, %r12457}, %rd15281; }
	cvt.u64.u32 	%rd15282, %r16855;
	and.b64  	%rd15283, %rd15281, 4294967295;
	add.s64 	%rd15284, %rd15283, %rd15282;
	{ .reg .b32 tmp; mov.b64 {tmp, %r12458}, %rd15284; }
	and.b64  	%rd15285, %rd15284, 4294967295;
	and.b64  	%rd15286, %rd15280, 4294967295;
	add.s64 	%rd15287, %rd15285, %rd15286;
	{ .reg .b32 tmp; mov.b64 {tmp, %r12459}, %rd15287; }
	add.s32 	%r12460, %r12458, %r12457;
	add.s32 	%r12461, %r12460, %r12459;
	mul.lo.s32 	%r12462, %r28, %r12456;
	mul.wide.u32 	%rd15288, %r4, %r12462;
	shr.u64 	%rd15289, %rd15288, 32;
	and.b64  	%rd15290, %rd15206, 4294967295;
	and.b64  	%rd15291, %rd15288, 4294967295;
	add.s64 	%rd15292, %rd15291, %rd15290;
	shr.u64 	%rd15293, %rd15292, 32;
	add.s64 	%rd15294, %rd15293, %rd15289;
	mul.wide.u32 	%rd15295, %r5, %r12462;
	shr.u64 	%rd15296, %rd15295, 32;
	and.b64  	%rd15297, %rd15217, 4294967295;
	and.b64  	%rd15298, %rd15295, 4294967295;
	add.s64 	%rd15299, %rd15298, %rd15297;
	shr.u64 	%rd15300, %rd15299, 32;
	and.b64  	%rd15301, %rd15299, 4294967295;
	and.b64  	%rd15302, %rd15294, 4294967295;
	add.s64 	%rd36022, %rd15301, %rd15302;
	shr.u64 	%rd15303, %rd36022, 32;
	add.s64 	%rd15304, %rd15300, %rd15296;
	add.s64 	%rd15305, %rd15304, %rd15303;
	mul.wide.u32 	%rd15306, %r6, %r12462;
	shr.u64 	%rd15307, %rd15306, 32;
	and.b64  	%rd15308, %rd15229, 4294967295;
	and.b64  	%rd15309, %rd15306, 4294967295;
	add.s64 	%rd15310, %rd15309, %rd15308;
	shr.u64 	%rd15311, %rd15310, 32;
	and.b64  	%rd15312, %rd15310, 4294967295;
	and.b64  	%rd15313, %rd15305, 4294967295;
	add.s64 	%rd36021, %rd15312, %rd15313;
	shr.u64 	%rd15314, %rd36021, 32;
	add.s64 	%rd15315, %rd15311, %rd15307;
	add.s64 	%rd15316, %rd15315, %rd15314;
	mul.wide.u32 	%rd15317, %r7, %r12462;
	shr.u64 	%rd15318, %rd15317, 32;
	and.b64  	%rd15319, %rd15241, 4294967295;
	and.b64  	%rd15320, %rd15317, 4294967295;
	add.s64 	%rd15321, %rd15320, %rd15319;
	shr.u64 	%rd15322, %rd15321, 32;
	and.b64  	%rd15323, %rd15321, 4294967295;
	and.b64  	%rd15324, %rd15316, 4294967295;
	add.s64 	%rd36020, %rd15323, %rd15324;
	shr.u64 	%rd15325, %rd36020, 32;
	add.s64 	%rd15326, %rd15322, %rd15318;
	add.s64 	%rd15327, %rd15326, %rd15325;
	mul.wide.u32 	%rd15328, %r8, %r12462;
	shr.u64 	%rd15329, %rd15328, 32;
	and.b64  	%rd15330, %rd15253, 4294967295;
	and.b64  	%rd15331, %rd15328, 4294967295;
	add.s64 	%rd15332, %rd15331, %rd15330;
	shr.u64 	%rd15333, %rd15332, 32;
	and.b64  	%rd15334, %rd15332, 4294967295;
	and.b64  	%rd15335, %rd15327, 4294967295;
	add.s64 	%rd36019, %rd15334, %rd15335;
	shr.u64 	%rd15336, %rd36019, 32;
	add.s64 	%rd15337, %rd15333, %rd15329;
	add.s64 	%rd15338, %rd15337, %rd15336;
	mul.wide.u32 	%rd15339, %r9, %r12462;
	shr.u64 	%rd15340, %rd15339, 32;
	and.b64  	%rd15341, %rd15265, 4294967295;
	and.b64  	%rd15342, %rd15339, 4294967295;
	add.s64 	%rd15343, %rd15342, %rd15341;
	shr.u64 	%rd15344, %rd15343, 32;
	and.b64  	%rd15345, %rd15343, 4294967295;
	and.b64  	%rd15346, %rd15338, 4294967295;
	add.s64 	%rd36018, %rd15345, %rd15346;
	shr.u64 	%rd15347, %rd36018, 32;
	add.s64 	%rd15348, %rd15344, %rd15340;
	add.s64 	%rd15349, %rd15348, %rd15347;
	mul.wide.u32 	%rd15350, %r10, %r12462;
	shr.u64 	%rd15351, %rd15350, 32;
	and.b64  	%rd15352, %rd15277, 4294967295;
	and.b64  	%rd15353, %rd15350, 4294967295;
	add.s64 	%rd15354, %rd15353, %rd15352;
	shr.u64 	%rd15355, %rd15354, 32;
	and.b64  	%rd15356, %rd15354, 4294967295;
	and.b64  	%rd15357, %rd15349, 4294967295;
	add.s64 	%rd36017, %rd15356, %rd15357;
	shr.u64 	%rd15358, %rd36017, 32;
	add.s64 	%rd15359, %rd15355, %rd15351;
	add.s64 	%rd15360, %rd15359, %rd15358;
	mul.wide.u32 	%rd15361, %r11, %r12462;
	{ .reg .b32 tmp; mov.b64 {tmp, %r12463}, %rd15361; }
	and.b64  	%rd15362, %rd15287, 4294967295;
	and.b64  	%rd15363, %rd15361, 4294967295;
	add.s64 	%rd15364, %rd15363, %rd15362;
	{ .reg .b32 tmp; mov.b64 {tmp, %r12464}, %rd15364; }
	and.b64  	%rd15365, %rd15364, 4294967295;
	and.b64  	%rd15366, %rd15360, 4294967295;
	add.s64 	%rd36016, %rd15365, %rd15366;
	{ .reg .b32 tmp; mov.b64 {tmp, %r12465}, %rd36016; }
	add.s32 	%r12466, %r12464, %r12463;
	add.s32 	%r12467, %r12466, %r12465;
	add.s32 	%r16855, %r12461, %r12467;
	add.s32 	%r16854, %r16854, 1;
	add.s64 	%rd36008, %rd36008, 4;
	setp.ne.s32 	%p1389, %r16854, 8;
	@%p1389 bra 	$L__BB0_1269;
	setp.lt.u32 	%p1390, %r16855, %r11;
	@%p1390 bra 	$L__BB0_1285;
	setp.gt.u32 	%p1391, %r16855, %r11;
	@%p1391 bra 	$L__BB0_1284;
	cvt.u32.u64 	%r12468, %rd36016;
	setp.gt.u32 	%p1392, %r10, %r12468;
	@%p1392 bra 	$L__BB0_1285;
	cvt.u32.u64 	%r12469, %rd36016;
	setp.lt.u32 	%p1393, %r10, %r12469;
	@%p1393 bra 	$L__BB0_1284;
	cvt.u32.u64 	%r12470, %rd36017;
	setp.gt.u32 	%p1394, %r9, %r12470;
	@%p1394 bra 	$L__BB0_1285;
	cvt.u32.u64 	%r12471, %rd36017;
	setp.lt.u32 	%p1395, %r9, %r12471;
	@%p1395 bra 	$L__BB0_1284;
	cvt.u32.u64 	%r12472, %rd36018;
	setp.gt.u32 	%p1396, %r8, %r12472;
	@%p1396 bra 	$L__BB0_1285;
	cvt.u32.u64 	%r12473, %rd36018;
	setp.lt.u32 	%p1397, %r8, %r12473;
	@%p1397 bra 	$L__BB0_1284;
	cvt.u32.u64 	%r12474, %rd36019;
	setp.gt.u32 	%p1398, %r7, %r12474;
	@%p1398 bra 	$L__BB0_1285;
	cvt.u32.u64 	%r12475, %rd36019;
	setp.lt.u32 	%p1399, %r7, %r12475;
	@%p1399 bra 	$L__BB0_1284;
	cvt.u32.u64 	%r12476, %rd36020;
	setp.gt.u32 	%p1400, %r6, %r12476;
	@%p1400 bra 	$L__BB0_1285;
	cvt.u32.u64 	%r12477, %rd36020;
	setp.lt.u32 	%p1401, %r6, %r12477;
	@%p1401 bra 	$L__BB0_1284;
	cvt.u32.u64 	%r12478, %rd36021;
	setp.gt.u32 	%p1402, %r5, %r12478;
	@%p1402 bra 	$L__BB0_1285;
	cvt.u32.u64 	%r12479, %rd36021;
	setp.ge.u32 	%p1403, %r5, %r12479;
	cvt.u32.u64 	%r12480, %rd36022;
	setp.gt.u32 	%p1404, %r4, %r12480;
	and.pred  	%p1405, %p1403, %p1404;
	@%p1405 bra 	$L__BB0_1285;
$L__BB0_1284:
	and.b64  	%rd15368, %rd36022, 4294967295;
	cvt.u64.u32 	%rd15369, %r4;
	sub.s64 	%rd36022, %rd15368, %rd15369;
	shr.u64 	%rd15370, %rd36022, 32;
	and.b64  	%rd15371, %rd15370, 1;
	and.b64  	%rd15372, %rd36021, 4294967295;
	cvt.u64.u32 	%rd15373, %r5;
	add.s64 	%rd15374, %rd15371, %rd15373;
	sub.s64 	%rd36021, %rd15372, %rd15374;
	shr.u64 	%rd15375, %rd36021, 32;
	and.b64  	%rd15376, %rd15375, 1;
	and.b64  	%rd15377, %rd36020, 4294967295;
	cvt.u64.u32 	%rd15378, %r6;
	add.s64 	%rd15379, %rd15376, %rd15378;
	sub.s64 	%rd36020, %rd15377, %rd15379;
	shr.u64 	%rd15380, %rd36020, 32;
	and.b64  	%rd15381, %rd15380, 1;
	and.b64  	%rd15382, %rd36019, 4294967295;
	cvt.u64.u32 	%rd15383, %r7;
	add.s64 	%rd15384, %rd15381, %rd15383;
	sub.s64 	%rd36019, %rd15382, %rd15384;
	shr.u64 	%rd15385, %rd36019, 32;
	and.b64  	%rd15386, %rd15385, 1;
	and.b64  	%rd15387, %rd36018, 4294967295;
	cvt.u64.u32 	%rd15388, %r8;
	add.s64 	%rd15389, %rd15386, %rd15388;
	sub.s64 	%rd36018, %rd15387, %rd15389;
	shr.u64 	%rd15390, %rd36018, 32;
	and.b64  	%rd15391, %rd15390, 1;
	and.b64  	%rd15392, %rd36017, 4294967295;
	cvt.u64.u32 	%rd15393, %r9;
	add.s64 	%rd15394, %rd15391, %rd15393;
	sub.s64 	%rd36017, %rd15392, %rd15394;
	shr.u64 	%rd15395, %rd36017, 32;
	and.b64  	%rd15396, %rd15395, 1;
	and.b64  	%rd15397, %rd36016, 4294967295;
	cvt.u64.u32 	%rd15398, %r10;
	add.s64 	%rd15399, %rd15396, %rd15398;
	sub.s64 	%rd36016, %rd15397, %rd15399;
	{ .reg .b32 tmp; mov.b64 {tmp, %r12481}, %rd36016; }
	and.b32  	%r12482, %r12481, 1;
	add.s32 	%r12483, %r12482, %r11;
	sub.s32 	%r16855, %r16855, %r12483;
$L__BB0_1285:
	and.b64  	%rd1148, %rd36022, 4294967295;
	and.b64  	%rd1149, %rd36021, 4294967295;
	and.b64  	%rd1150, %rd36020, 4294967295;
	and.b64  	%rd1151, %rd36019, 4294967295;
	and.b64  	%rd1152, %rd36018, 4294967295;
	and.b64  	%rd1153, %rd36017, 4294967295;
	and.b64  	%rd1154, %rd36016, 4294967295;
	mov.b64 	%rd36024, 0;
	mov.b32 	%r16858, 0;
	mov.u64 	%rd36023, %rd36585;
	mov.u64 	%rd36025, %rd36024;
	mov.u64 	%rd36026, %rd36024;
	mov.u64 	%rd36027, %rd36024;
	mov.u64 	%rd36028, %rd36024;
	mov.u64 	%rd36029, %rd36024;
	mov.u64 	%rd36030, %rd36024;
	mov.u32 	%r16857, %r16858;
$L__BB0_1286:
	ld.local.u32 	%r12485, [%rd36023];
	cvt.u64.u32 	%rd15401, %r12485;
	mul.lo.s64 	%rd15402, %rd1148, %rd15401;
	shr.u64 	%rd15403, %rd15402, 32;
	and.b64  	%rd15404, %rd36030, 4294967295;
	and.b64  	%rd15405, %rd15402, 4294967295;
	add.s64 	%rd15406, %rd15405, %rd15404;
	shr.u64 	%rd15407, %rd15406, 32;
	cvt.u32.u64 	%r12486, %rd15406;
	add.s64 	%rd15408, %rd15407, %rd15403;
	mul.lo.s64 	%rd15409, %rd1149, %rd15401;
	shr.u64 	%rd15410, %rd15409, 32;
	and.b64  	%rd15411, %rd36029, 4294967295;
	and.b64  	%rd15412, %rd15409, 4294967295;
	add.s64 	%rd15413, %rd15412, %rd15411;
	shr.u64 	%rd15414, %rd15413, 32;
	and.b64  	%rd15415, %rd15413, 4294967295;
	and.b64  	%rd15416, %rd15408, 4294967295;
	add.s64 	%rd15417, %rd15415, %rd15416;
	shr.u64 	%rd15418, %rd15417, 32;
	add.s64 	%rd15419, %rd15414, %rd15410;
	add.s64 	%rd15420, %rd15419, %rd15418;
	mul.lo.s64 	%rd15421, %rd1150, %rd15401;
	shr.u64 	%rd15422, %rd15421, 32;
	and.b64  	%rd15423, %rd36028, 4294967295;
	and.b64  	%rd15424, %rd15421, 4294967295;
	add.s64 	%rd15425, %rd15424, %rd15423;
	shr.u64 	%rd15426, %rd15425, 32;
	and.b64  	%rd15427, %rd15425, 4294967295;
	and.b64  	%rd15428, %rd15420, 4294967295;
	add.s64 	%rd15429, %rd15427, %rd15428;
	shr.u64 	%rd15430, %rd15429, 32;
	add.s64 	%rd15431, %rd15426, %rd15422;
	add.s64 	%rd15432, %rd15431, %rd15430;
	mul.lo.s64 	%rd15433, %rd1151, %rd15401;
	shr.u64 	%rd15434, %rd15433, 32;
	and.b64  	%rd15435, %rd36027, 4294967295;
	and.b64  	%rd15436, %rd15433, 4294967295;
	add.s64 	%rd15437, %rd15436, %rd15435;
	shr.u64 	%rd15438, %rd15437, 32;
	and.b64  	%rd15439, %rd15437, 4294967295;
	and.b64  	%rd15440, %rd15432, 4294967295;
	add.s64 	%rd15441, %rd15439, %rd15440;
	shr.u64 	%rd15442, %rd15441, 32;
	add.s64 	%rd15443, %rd15438, %rd15434;
	add.s64 	%rd15444, %rd15443, %rd15442;
	mul.lo.s64 	%rd15445, %rd1152, %rd15401;
	shr.u64 	%rd15446, %rd15445, 32;
	and.b64  	%rd15447, %rd36026, 4294967295;
	and.b64  	%rd15448, %rd15445, 4294967295;
	add.s64 	%rd15449, %rd15448, %rd15447;
	shr.u64 	%rd15450, %rd15449, 32;
	and.b64  	%rd15451, %rd15449, 4294967295;
	and.b64  	%rd15452, %rd15444, 4294967295;
	add.s64 	%rd15453, %rd15451, %rd15452;
	shr.u64 	%rd15454, %rd15453, 32;
	add.s64 	%rd15455, %rd15450, %rd15446;
	add.s64 	%rd15456, %rd15455, %rd15454;
	mul.lo.s64 	%rd15457, %rd1153, %rd15401;
	shr.u64 	%rd15458, %rd15457, 32;
	and.b64  	%rd15459, %rd36025, 4294967295;
	and.b64  	%rd15460, %rd15457, 4294967295;
	add.s64 	%rd15461, %rd15460, %rd15459;
	shr.u64 	%rd15462, %rd15461, 32;
	and.b64  	%rd15463, %rd15461, 4294967295;
	and.b64  	%rd15464, %rd15456, 4294967295;
	add.s64 	%rd15465, %rd15463, %rd15464;
	shr.u64 	%rd15466, %rd15465, 32;
	add.s64 	%rd15467, %rd15462, %rd15458;
	add.s64 	%rd15468, %rd15467, %rd15466;
	mul.lo.s64 	%rd15469, %rd1154, %rd15401;
	shr.u64 	%rd15470, %rd15469, 32;
	and.b64  	%rd15471, %rd36024, 4294967295;
	and.b64  	%rd15472, %rd15469, 4294967295;
	add.s64 	%rd15473, %rd15472, %rd15471;
	shr.u64 	%rd15474, %rd15473, 32;
	and.b64  	%rd15475, %rd15473, 4294967295;
	and.b64  	%rd15476, %rd15468, 4294967295;
	add.s64 	%rd15477, %rd15475, %rd15476;
	shr.u64 	%rd15478, %rd15477, 32;
	add.s64 	%rd15479, %rd15474, %rd15470;
	add.s64 	%rd15480, %rd15479, %rd15478;
	mul.wide.u32 	%rd15481, %r16855, %r12485;
	{ .reg .b32 tmp; mov.b64 {tmp, %r12487}, %rd15481; }
	cvt.u64.u32 	%rd15482, %r16858;
	and.b64  	%rd15483, %rd15481, 4294967295;
	add.s64 	%rd15484, %rd15483, %rd15482;
	{ .reg .b32 tmp; mov.b64 {tmp, %r12488}, %rd15484; }
	and.b64  	%rd15485, %rd15484, 4294967295;
	and.b64  	%rd15486, %rd15480, 4294967295;
	add.s64 	%rd15487, %rd15485, %rd15486;
	{ .reg .b32 tmp; mov.b64 {tmp, %r12489}, %rd15487; }
	add.s32 	%r12490, %r12488, %r12487;
	add.s32 	%r12491, %r12490, %r12489;
	mul.lo.s32 	%r12492, %r28, %r12486;
	mul.wide.u32 	%rd15488, %r4, %r12492;
	shr.u64 	%rd15489, %rd15488, 32;
	and.b64  	%rd15490, %rd15406, 4294967295;
	and.b64  	%rd15491, %rd15488, 4294967295;
	add.s64 	%rd15492, %rd15491, %rd15490;
	shr.u64 	%rd15493, %rd15492, 32;
	add.s64 	%rd15494, %rd15493, %rd15489;
	mul.wide.u32 	%rd15495, %r5, %r12492;
	shr.u64 	%rd15496, %rd15495, 32;
	and.b64  	%rd15497, %rd15417, 4294967295;
	and.b64  	%rd15498, %rd15495, 4294967295;
	add.s64 	%rd15499, %rd15498, %rd15497;
	shr.u64 	%rd15500, %rd15499, 32;
	and.b64  	%rd15501, %rd15499, 4294967295;
	and.b64  	%rd15502, %rd15494, 4294967295;
	add.s64 	%rd36030, %rd15501, %rd15502;
	shr.u64 	%rd15503, %rd36030, 32;
	add.s64 	%rd15504, %rd15500, %rd15496;
	add.s64 	%rd15505, %rd15504, %rd15503;
	mul.wide.u32 	%rd15506, %r6, %r12492;
	shr.u64 	%rd15507, %rd15506, 32;
	and.b64  	%rd15508, %rd15429, 4294967295;
	and.b64  	%rd15509, %rd15506, 4294967295;
	add.s64 	%rd15510, %rd15509, %rd15508;
	shr.u64 	%rd15511, %rd15510, 32;
	and.b64  	%rd15512, %rd15510, 4294967295;
	and.b64  	%rd15513, %rd15505, 4294967295;
	add.s64 	%rd36029, %rd15512, %rd15513;
	shr.u64 	%rd15514, %rd36029, 32;
	add.s64 	%rd15515, %rd15511, %rd15507;
	add.s64 	%rd15516, %rd15515, %rd15514;
	mul.wide.u32 	%rd15517, %r7, %r12492;
	shr.u64 	%rd15518, %rd15517, 32;
	and.b64  	%rd15519, %rd15441, 4294967295;
	and.b64  	%rd15520, %rd15517, 4294967295;
	add.s64 	%rd15521, %rd15520, %rd15519;
	shr.u64 	%rd15522, %rd15521, 32;
	and.b64  	%rd15523, %rd15521, 4294967295;
	and.b64  	%rd15524, %rd15516, 4294967295;
	add.s64 	%rd36028, %rd15523, %rd15524;
	shr.u64 	%rd15525, %rd36028, 32;
	add.s64 	%rd15526, %rd15522, %rd15518;
	add.s64 	%rd15527, %rd15526, %rd15525;
	mul.wide.u32 	%rd15528, %r8, %r12492;
	shr.u64 	%rd15529, %rd15528, 32;
	and.b64  	%rd15530, %rd15453, 4294967295;
	and.b64  	%rd15531, %rd15528, 4294967295;
	add.s64 	%rd15532, %rd15531, %rd15530;
	shr.u64 	%rd15533, %rd15532, 32;
	and.b64  	%rd15534, %rd15532, 4294967295;
	and.b64  	%rd15535, %rd15527, 4294967295;
	add.s64 	%rd36027, %rd15534, %rd15535;
	shr.u64 	%rd15536, %rd36027, 32;
	add.s64 	%rd15537, %rd15533, %rd15529;
	add.s64 	%rd15538, %rd15537, %rd15536;
	mul.wide.u32 	%rd15539, %r9, %r12492;
	shr.u64 	%rd15540, %rd15539, 32;
	and.b64  	%rd15541, %rd15465, 4294967295;
	and.b64  	%rd15542, %rd15539, 4294967295;
	add.s64 	%rd15543, %rd15542, %rd15541;
	shr.u64 	%rd15544, %rd15543, 32;
	and.b64  	%rd15545, %rd15543, 4294967295;
	and.b64  	%rd15546, %rd15538, 4294967295;
	add.s64 	%rd36026, %rd15545, %rd15546;
	shr.u64 	%rd15547, %rd36026, 32;
	add.s64 	%rd15548, %rd15544, %rd15540;
	add.s64 	%rd15549, %rd15548, %rd15547;
	mul.wide.u32 	%rd15550, %r10, %r12492;
	shr.u64 	%rd15551, %rd15550, 32;
	and.b64  	%rd15552, %rd15477, 4294967295;
	and.b64  	%rd15553, %rd15550, 4294967295;
	add.s64 	%rd15554, %rd15553, %rd15552;
	shr.u64 	%rd15555, %rd15554, 32;
	and.b64  	%rd15556, %rd15554, 4294967295;
	and.b64  	%rd15557, %rd15549, 4294967295;
	add.s64 	%rd36025, %rd15556, %rd15557;
	shr.u64 	%rd15558, %rd36025, 32;
	add.s64 	%rd15559, %rd15555, %rd15551;
	add.s64 	%rd15560, %rd15559, %rd15558;
	mul.wide.u32 	%rd15561, %r11, %r12492;
	{ .reg .b32 tmp; mov.b64 {tmp, %r12493}, %rd15561; }
	and.b64  	%rd15562, %rd15487, 4294967295;
	and.b64  	%rd15563, %rd15561, 4294967295;
	add.s64 	%rd15564, %rd15563, %rd15562;
	{ .reg .b32 tmp; mov.b64 {tmp, %r12494}, %rd15564; }
	and.b64  	%rd15565, %rd15564, 4294967295;
	and.b64  	%rd15566, %rd15560, 4294967295;
	add.s64 	%rd36024, %rd15565, %rd15566;
	{ .reg .b32 tmp; mov.b64 {tmp, %r12495}, %rd36024; }
	add.s32 	%r12496, %r12494, %r12493;
	add.s32 	%r12497, %r12496, %r12495;
	add.s32 	%r16858, %r12491, %r12497;
	add.s32 	%r16857, %r16857, 1;
	add.s64 	%rd36023, %rd36023, 4;
	setp.ne.s32 	%p1406, %r16857, 8;
	@%p1406 bra 	$L__BB0_1286;
	cvt.u32.u64 	%r16865, %rd36030;
	cvt.u32.u64 	%r16864, %rd36029;
	cvt.u32.u64 	%r16863, %rd36028;
	cvt.u32.u64 	%r16862, %rd36027;
	cvt.u32.u64 	%r16861, %rd36026;
	cvt.u32.u64 	%r16860, %rd36025;
	cvt.u32.u64 	%r16859, %rd36024;
	setp.lt.u32 	%p1407, %r16858, %r11;
	@%p1407 bra 	$L__BB0_1302;
	setp.gt.u32 	%p1408, %r16858, %r11;
	@%p1408 bra 	$L__BB0_1301;
	cvt.u32.u64 	%r16859, %rd36024;
	setp.gt.u32 	%p1409, %r10, %r16859;
	@%p1409 bra 	$L__BB0_1302;
	cvt.u32.u64 	%r12498, %rd36024;
	setp.lt.u32 	%p1410, %r10, %r12498;
	@%p1410 bra 	$L__BB0_1301;
	cvt.u32.u64 	%r16859, %rd36024;
	cvt.u32.u64 	%r16860, %rd36025;
	setp.gt.u32 	%p1411, %r9, %r16860;
	@%p1411 bra 	$L__BB0_1302;
	cvt.u32.u64 	%r12499, %rd36025;
	setp.lt.u32 	%p1412, %r9, %r12499;
	@%p1412 bra 	$L__BB0_1301;
	cvt.u32.u64 	%r16860, %rd36025;
	cvt.u32.u64 	%r16861, %rd36026;
	setp.gt.u32 	%p1413, %r8, %r16861;
	@%p1413 bra 	$L__BB0_1302;
	cvt.u32.u64 	%r12500, %rd36026;
	setp.lt.u32 	%p1414, %r8, %r12500;
	@%p1414 bra 	$L__BB0_1301;
	cvt.u32.u64 	%r16861, %rd36026;
	cvt.u32.u64 	%r16862, %rd36027;
	setp.gt.u32 	%p1415, %r7, %r16862;
	@%p1415 bra 	$L__BB0_1302;
	cvt.u32.u64 	%r12501, %rd36027;
	setp.lt.u32 	%p1416, %r7, %r12501;
	@%p1416 bra 	$L__BB0_1301;
	cvt.u32.u64 	%r16862, %rd36027;
	cvt.u32.u64 	%r16863, %rd36028;
	setp.gt.u32 	%p1417, %r6, %r16863;
	@%p1417 bra 	$L__BB0_1302;
	cvt.u32.u64 	%r12502, %rd36028;
	setp.lt.u32 	%p1418, %r6, %r12502;
	@%p1418 bra 	$L__BB0_1301;
	cvt.u32.u64 	%r16863, %rd36028;
	cvt.u32.u64 	%r16864, %rd36029;
	setp.gt.u32 	%p1419, %r5, %r16864;
	@%p1419 bra 	$L__BB0_1302;
	cvt.u32.u64 	%r16864, %rd36029;
	setp.ge.u32 	%p1420, %r5, %r16864;
	cvt.u32.u64 	%r16865, %rd36030;
	setp.gt.u32 	%p1421, %r4, %r16865;
	and.pred  	%p1422, %p1420, %p1421;
	@%p1422 bra 	$L__BB0_1302;
$L__BB0_1301:
	and.b64  	%rd15568, %rd36030, 4294967295;
	cvt.u64.u32 	%rd15569, %r4;
	sub.s64 	%rd15570, %rd15568, %rd15569;
	cvt.u32.u64 	%r16865, %rd15570;
	shr.u64 	%rd15571, %rd15570, 32;
	and.b64  	%rd15572, %rd15571, 1;
	and.b64  	%rd15573, %rd36029, 4294967295;
	cvt.u64.u32 	%rd15574, %r5;
	add.s64 	%rd15575, %rd15572, %rd15574;
	sub.s64 	%rd15576, %rd15573, %rd15575;
	cvt.u32.u64 	%r16864, %rd15576;
	shr.u64 	%rd15577, %rd15576, 32;
	and.b64  	%rd15578, %rd15577, 1;
	and.b64  	%rd15579, %rd36028, 4294967295;
	cvt.u64.u32 	%rd15580, %r6;
	add.s64 	%rd15581, %rd15578, %rd15580;
	sub.s64 	%rd15582, %rd15579, %rd15581;
	cvt.u32.u64 	%r16863, %rd15582;
	shr.u64 	%rd15583, %rd15582, 32;
	and.b64  	%rd15584, %rd15583, 1;
	and.b64  	%rd15585, %rd36027, 4294967295;
	cvt.u64.u32 	%rd15586, %r7;
	add.s64 	%rd15587, %rd15584, %rd15586;
	sub.s64 	%rd15588, %rd15585, %rd15587;
	cvt.u32.u64 	%r16862, %rd15588;
	shr.u64 	%rd15589, %rd15588, 32;
	and.b64  	%rd15590, %rd15589, 1;
	and.b64  	%rd15591, %rd36026, 4294967295;
	cvt.u64.u32 	%rd15592, %r8;
	add.s64 	%rd15593, %rd15590, %rd15592;
	sub.s64 	%rd15594, %rd15591, %rd15593;
	cvt.u32.u64 	%r16861, %rd15594;
	shr.u64 	%rd15595, %rd15594, 32;
	and.b64  	%rd15596, %rd15595, 1;
	and.b64  	%rd15597, %rd36025, 4294967295;
	cvt.u64.u32 	%rd15598, %r9;
	add.s64 	%rd15599, %rd15596, %rd15598;
	sub.s64 	%rd15600, %rd15597, %rd15599;
	cvt.u32.u64 	%r16860, %rd15600;
	shr.u64 	%rd15601, %rd15600, 32;
	and.b64  	%rd15602, %rd15601, 1;
	and.b64  	%rd15603, %rd36024, 4294967295;
	cvt.u64.u32 	%rd15604, %r10;
	add.s64 	%rd15605, %rd15602, %rd15604;
	sub.s64 	%rd15606, %rd15603, %rd15605;
	cvt.u32.u64 	%r16859, %rd15606;
	{ .reg .b32 tmp; mov.b64 {tmp, %r12503}, %rd15606; }
	and.b32  	%r12504, %r12503, 1;
	add.s32 	%r12505, %r12504, %r11;
	sub.s32 	%r16858, %r16858, %r12505;
$L__BB0_1302:
	st.local.u32 	[%rd36613], %r16865;
	st.local.u32 	[%rd36613+4], %r16864;
	st.local.u32 	[%rd36613+8], %r16863;
	st.local.u32 	[%rd36613+12], %r16862;
	st.local.u32 	[%rd36613+16], %r16861;
	st.local.u32 	[%rd36613+20], %r16860;
	st.local.u32 	[%rd36613+24], %r16859;
	st.local.u32 	[%rd36613+28], %r16858;
	mov.b64 	%rd36039, 0;
	mov.b32 	%r16868, 0;
	mov.u64 	%rd36031, %rd36593;
	mov.u64 	%rd36040, %rd36039;
	mov.u64 	%rd36041, %rd36039;
	mov.u64 	%rd36042, %rd36039;
	mov.u64 	%rd36043, %rd36039;
	mov.u64 	%rd36044, %rd36039;
	mov.u64 	%rd36038, %rd36039;
	mov.u32 	%r16867, %r16868;
$L__BB0_1303:
	ld.local.u32 	%r12507, [%rd36031];
	mul.wide.u32 	%rd15608, %r2815, %r12507;
	shr.u64 	%rd15609, %rd15608, 32;
	and.b64  	%rd15610, %rd36038, 4294967295;
	and.b64  	%rd15611, %rd15608, 4294967295;
	add.s64 	%rd15612, %rd15611, %rd15610;
	shr.u64 	%rd15613, %rd15612, 32;
	cvt.u32.u64 	%r12508, %rd15612;
	add.s64 	%rd15614, %rd15613, %rd15609;
	mul.wide.u32 	%rd15615, %r2816, %r12507;
	shr.u64 	%rd15616, %rd15615, 32;
	and.b64  	%rd15617, %rd36044, 4294967295;
	and.b64  	%rd15618, %rd15615, 4294967295;
	add.s64 	%rd15619, %rd15618, %rd15617;
	shr.u64 	%rd15620, %rd15619, 32;
	and.b64  	%rd15621, %rd15619, 4294967295;
	and.b64  	%rd15622, %rd15614, 4294967295;
	add.s64 	%rd15623, %rd15621, %rd15622;
	shr.u64 	%rd15624, %rd15623, 32;
	add.s64 	%rd15625, %rd15620, %rd15616;
	add.s64 	%rd15626, %rd15625, %rd15624;
	mul.wide.u32 	%rd15627, %r2817, %r12507;
	shr.u64 	%rd15628, %rd15627, 32;
	and.b64  	%rd15629, %rd36043, 4294967295;
	and.b64  	%rd15630, %rd15627, 4294967295;
	add.s64 	%rd15631, %rd15630, %rd15629;
	shr.u64 	%rd15632, %rd15631, 32;
	and.b64  	%rd15633, %rd15631, 4294967295;
	and.b64  	%rd15634, %rd15626, 4294967295;
	add.s64 	%rd15635, %rd15633, %rd15634;
	shr.u64 	%rd15636, %rd15635, 32;
	add.s64 	%rd15637, %rd15632, %rd15628;
	add.s64 	%rd15638, %rd15637, %rd15636;
	mul.wide.u32 	%rd15639, %r2818, %r12507;
	shr.u64 	%rd15640, %rd15639, 32;
	and.b64  	%rd15641, %rd36042, 4294967295;
	and.b64  	%rd15642, %rd15639, 4294967295;
	add.s64 	%rd15643, %rd15642, %rd15641;
	shr.u64 	%rd15644, %rd15643, 32;
	and.b64  	%rd15645, %rd15643, 4294967295;
	and.b64  	%rd15646, %rd15638, 4294967295;
	add.s64 	%rd15647, %rd15645, %rd15646;
	shr.u64 	%rd15648, %rd15647, 32;
	add.s64 	%rd15649, %rd15644, %rd15640;
	add.s64 	%rd15650, %rd15649, %rd15648;
	mul.wide.u32 	%rd15651, %r2819, %r12507;
	shr.u64 	%rd15652, %rd15651, 32;
	and.b64  	%rd15653, %rd36041, 4294967295;
	and.b64  	%rd15654, %rd15651, 4294967295;
	add.s64 	%rd15655, %rd15654, %rd15653;
	shr.u64 	%rd15656, %rd15655, 32;
	and.b64  	%rd15657, %rd15655, 4294967295;
	and.b64  	%rd15658, %rd15650, 4294967295;
	add.s64 	%rd15659, %rd15657, %rd15658;
	shr.u64 	%rd15660, %rd15659, 32;
	add.s64 	%rd15661, %rd15656, %rd15652;
	add.s64 	%rd15662, %rd15661, %rd15660;
	mul.wide.u32 	%rd15663, %r2820, %r12507;
	shr.u64 	%rd15664, %rd15663, 32;
	and.b64  	%rd15665, %rd36040, 4294967295;
	and.b64  	%rd15666, %rd15663, 4294967295;
	add.s64 	%rd15667, %rd15666, %rd15665;
	shr.u64 	%rd15668, %rd15667, 32;
	and.b64  	%rd15669, %rd15667, 4294967295;
	and.b64  	%rd15670, %rd15662, 4294967295;
	add.s64 	%rd15671, %rd15669, %rd15670;
	shr.u64 	%rd15672, %rd15671, 32;
	add.s64 	%rd15673, %rd15668, %rd15664;
	add.s64 	%rd15674, %rd15673, %rd15672;
	mul.wide.u32 	%rd15675, %r2821, %r12507;
	shr.u64 	%rd15676, %rd15675, 32;
	and.b64  	%rd15677, %rd36039, 4294967295;
	and.b64  	%rd15678, %rd15675, 4294967295;
	add.s64 	%rd15679, %rd15678, %rd15677;
	shr.u64 	%rd15680, %rd15679, 32;
	and.b64  	%rd15681, %rd15679, 4294967295;
	and.b64  	%rd15682, %rd15674, 4294967295;
	add.s64 	%rd15683, %rd15681, %rd15682;
	shr.u64 	%rd15684, %rd15683, 32;
	add.s64 	%rd15685, %rd15680, %rd15676;
	add.s64 	%rd15686, %rd15685, %rd15684;
	mul.wide.u32 	%rd15687, %r16511, %r12507;
	{ .reg .b32 tmp; mov.b64 {tmp, %r12509}, %rd15687; }
	cvt.u64.u32 	%rd15688, %r16868;
	and.b64  	%rd15689, %rd15687, 4294967295;
	add.s64 	%rd15690, %rd15689, %rd15688;
	{ .reg .b32 tmp; mov.b64 {tmp, %r12510}, %rd15690; }
	and.b64  	%rd15691, %rd15690, 4294967295;
	and.b64  	%rd15692, %rd15686, 4294967295;
	add.s64 	%rd15693, %rd15691, %rd15692;
	{ .reg .b32 tmp; mov.b64 {tmp, %r12511}, %rd15693; }
	add.s32 	%r12512, %r12510, %r12509;
	add.s32 	%r12513, %r12512, %r12511;
	mul.lo.s32 	%r12514, %r28, %r12508;
	mul.wide.u32 	%rd15694, %r4, %r12514;
	shr.u64 	%rd15695, %rd15694, 32;
	and.b64  	%rd15696, %rd15612, 4294967295;
	and.b64  	%rd15697, %rd15694, 4294967295;
	add.s64 	%rd15698, %rd15697, %rd15696;
	shr.u64 	%rd15699, %rd15698, 32;
	add.s64 	%rd15700, %rd15699, %rd15695;
	mul.wide.u32 	%rd15701, %r5, %r12514;
	shr.u64 	%rd15702, %rd15701, 32;
	and.b64  	%rd15703, %rd15623, 4294967295;
	and.b64  	%rd15704, %rd15701, 4294967295;
	add.s64 	%rd15705, %rd15704, %rd15703;
	shr.u64 	%rd15706, %rd15705, 32;
	and.b64  	%rd15707, %rd15705, 4294967295;
	and.b64  	%rd15708, %rd15700, 4294967295;
	add.s64 	%rd36038, %rd15707, %rd15708;
	shr.u64 	%rd15709, %rd36038, 32;
	add.s64 	%rd15710, %rd15706, %rd15702;
	add.s64 	%rd15711, %rd15710, %rd15709;
	mul.wide.u32 	%rd15712, %r6, %r12514;
	shr.u64 	%rd15713, %rd15712, 32;
	and.b64  	%rd15714, %rd15635, 4294967295;
	and.b64  	%rd15715, %rd15712, 4294967295;
	add.s64 	%rd15716, %rd15715, %rd15714;
	shr.u64 	%rd15717, %rd15716, 32;
	and.b64  	%rd15718, %rd15716, 4294967295;
	and.b64  	%rd15719, %rd15711, 4294967295;
	add.s64 	%rd36044, %rd15718, %rd15719;
	shr.u64 	%rd15720, %rd36044, 32;
	add.s64 	%rd15721, %rd15717, %rd15713;
	add.s64 	%rd15722, %rd15721, %rd15720;
	mul.wide.u32 	%rd15723, %r7, %r12514;
	shr.u64 	%rd15724, %rd15723, 32;
	and.b64  	%rd15725, %rd15647, 4294967295;
	and.b64  	%rd15726, %rd15723, 4294967295;
	add.s64 	%rd15727, %rd15726, %rd15725;
	shr.u64 	%rd15728, %rd15727, 32;
	and.b64  	%rd15729, %rd15727, 4294967295;
	and.b64  	%rd15730, %rd15722, 4294967295;
	add.s64 	%rd36043, %rd15729, %rd15730;
	shr.u64 	%rd15731, %rd36043, 32;
	add.s64 	%rd15732, %rd15728, %rd15724;
	add.s64 	%rd15733, %rd15732, %rd15731;
	mul.wide.u32 	%rd15734, %r8, %r12514;
	shr.u64 	%rd15735, %rd15734, 32;
	and.b64  	%rd15736, %rd15659, 4294967295;
	and.b64  	%rd15737, %rd15734, 4294967295;
	add.s64 	%rd15738, %rd15737, %rd15736;
	shr.u64 	%rd15739, %rd15738, 32;
	and.b64  	%rd15740, %rd15738, 4294967295;
	and.b64  	%rd15741, %rd15733, 4294967295;
	add.s64 	%rd36042, %rd15740, %rd15741;
	shr.u64 	%rd15742, %rd36042, 32;
	add.s64 	%rd15743, %rd15739, %rd15735;
	add.s64 	%rd15744, %rd15743, %rd15742;
	mul.wide.u32 	%rd15745, %r9, %r12514;
	shr.u64 	%rd15746, %rd15745, 32;
	and.b64  	%rd15747, %rd15671, 4294967295;
	and.b64  	%rd15748, %rd15745, 4294967295;
	add.s64 	%rd15749, %rd15748, %rd15747;
	shr.u64 	%rd15750, %rd15749, 32;
	and.b64  	%rd15751, %rd15749, 4294967295;
	and.b64  	%rd15752, %rd15744, 4294967295;
	add.s64 	%rd36041, %rd15751, %rd15752;
	shr.u64 	%rd15753, %rd36041, 32;
	add.s64 	%rd15754, %rd15750, %rd15746;
	add.s64 	%rd15755, %rd15754, %rd15753;
	mul.wide.u32 	%rd15756, %r10, %r12514;
	shr.u64 	%rd15757, %rd15756, 32;
	and.b64  	%rd15758, %rd15683, 4294967295;
	and.b64  	%rd15759, %rd15756, 4294967295;
	add.s64 	%rd15760, %rd15759, %rd15758;
	shr.u64 	%rd15761, %rd15760, 32;
	and.b64  	%rd15762, %rd15760, 4294967295;
	and.b64  	%rd15763, %rd15755, 4294967295;
	add.s64 	%rd36040, %rd15762, %rd15763;
	shr.u64 	%rd15764, %rd36040, 32;
	add.s64 	%rd15765, %rd15761, %rd15757;
	add.s64 	%rd15766, %rd15765, %rd15764;
	mul.wide.u32 	%rd15767, %r11, %r12514;
	{ .reg .b32 tmp; mov.b64 {tmp, %r12515}, %rd15767; }
	and.b64  	%rd15768, %rd15693, 4294967295;
	and.b64  	%rd15769, %rd15767, 4294967295;
	add.s64 	%rd15770, %rd15769, %rd15768;
	{ .reg .b32 tmp; mov.b64 {tmp, %r12516}, %rd15770; }
	and.b64  	%rd15771, %rd15770, 4294967295;
	and.b64  	%rd15772, %rd15766, 4294967295;
	add.s64 	%rd36039, %rd15771, %rd15772;
	{ .reg .b32 tmp; mov.b64 {tmp, %r12517}, %rd36039; }
	add.s32 	%r12518, %r12516, %r12515;
	add.s32 	%r12519, %r12518, %r12517;
	add.s32 	%r16868, %r12513, %r12519;
	add.s32 	%r16867, %r16867, 1;
	add.s64 	%rd36031, %rd36031, 4;
	setp.ne.s32 	%p1423, %r16867, 8;
	@%p1423 bra 	$L__BB0_1303;
	cvt.u32.u64 	%r16869, %rd36038;
	setp.lt.u32 	%p1424, %r16868, %r11;
	@%p1424 bra 	$L__BB0_1319;
	setp.gt.u32 	%p1425, %r16868, %r11;
	@%p1425 bra 	$L__BB0_1318;
	cvt.u32.u64 	%r12520, %rd36039;
	setp.gt.u32 	%p1426, %r10, %r12520;
	@%p1426 bra 	$L__BB0_1319;
	cvt.u32.u64 	%r12521, %rd36039;
	setp.lt.u32 	%p1427, %r10, %r12521;
	@%p1427 bra 	$L__BB0_1318;
	cvt.u32.u64 	%r12522, %rd36040;
	setp.gt.u32 	%p1428, %r9, %r12522;
	@%p1428 bra 	$L__BB0_1319;
	cvt.u32.u64 	%r12523, %rd36040;
	setp.lt.u32 	%p1429, %r9, %r12523;
	@%p1429 bra 	$L__BB0_1318;
	cvt.u32.u64 	%r12524, %rd36041;
	setp.gt.u32 	%p1430, %r8, %r12524;
	@%p1430 bra 	$L__BB0_1319;
	cvt.u32.u64 	%r12525, %rd36041;
	setp.lt.u32 	%p1431, %r8, %r12525;
	@%p1431 bra 	$L__BB0_1318;
	cvt.u32.u64 	%r12526, %rd36042;
	setp.gt.u32 	%p1432, %r7, %r12526;
	@%p1432 bra 	$L__BB0_1319;
	cvt.u32.u64 	%r12527, %rd36042;
	setp.lt.u32 	%p1433, %r7, %r12527;
	@%p1433 bra 	$L__BB0_1318;
	cvt.u32.u64 	%r12528, %rd36043;
	setp.gt.u32 	%p1434, %r6, %r12528;
	@%p1434 bra 	$L__BB0_1319;
	cvt.u32.u64 	%r12529, %rd36043;
	setp.lt.u32 	%p1435, %r6, %r12529;
	@%p1435 bra 	$L__BB0_1318;
	cvt.u32.u64 	%r12530, %rd36044;
	setp.gt.u32 	%p1436, %r5, %r12530;
	@%p1436 bra 	$L__BB0_1319;
	cvt.u32.u64 	%r12531, %rd36044;
	setp.ge.u32 	%p1437, %r5, %r12531;
	cvt.u32.u64 	%r16869, %rd36038;
	setp.gt.u32 	%p1438, %r4, %r16869;
	and.pred  	%p1439, %p1437, %p1438;
	@%p1439 bra 	$L__BB0_1319;
$L__BB0_1318:
	and.b64  	%rd15774, %rd36038, 4294967295;
	cvt.u64.u32 	%rd15775, %r4;
	sub.s64 	%rd15776, %rd15774, %rd15775;
	cvt.u32.u64 	%r16869, %rd15776;
	shr.u64 	%rd15777, %rd15776, 32;
	and.b64  	%rd15778, %rd15777, 1;
	and.b64  	%rd15779, %rd36044, 4294967295;
	cvt.u64.u32 	%rd15780, %r5;
	add.s64 	%rd15781, %rd15778, %rd15780;
	sub.s64 	%rd36044, %rd15779, %rd15781;
	shr.u64 	%rd15782, %rd36044, 32;
	and.b64  	%rd15783, %rd15782, 1;
	and.b64  	%rd15784, %rd36043, 4294967295;
	cvt.u64.u32 	%rd15785, %r6;
	add.s64 	%rd15786, %rd15783, %rd15785;
	sub.s64 	%rd36043, %rd15784, %rd15786;
	shr.u64 	%rd15787, %rd36043, 32;
	and.b64  	%rd15788, %rd15787, 1;
	and.b64  	%rd15789, %rd36042, 4294967295;
	cvt.u64.u32 	%rd15790, %r7;
	add.s64 	%rd15791, %rd15788, %rd15790;
	sub.s64 	%rd36042, %rd15789, %rd15791;
	shr.u64 	%rd15792, %rd36042, 32;
	and.b64  	%rd15793, %rd15792, 1;
	and.b64  	%rd15794, %rd36041, 4294967295;
	cvt.u64.u32 	%rd15795, %r8;
	add.s64 	%rd15796, %rd15793, %rd15795;
	sub.s64 	%rd36041, %rd15794, %rd15796;
	shr.u64 	%rd15797, %rd36041, 32;
	and.b64  	%rd15798, %rd15797, 1;
	and.b64  	%rd15799, %rd36040, 4294967295;
	cvt.u64.u32 	%rd15800, %r9;
	add.s64 	%rd15801, %rd15798, %rd15800;
	sub.s64 	%rd36040, %rd15799, %rd15801;
	shr.u64 	%rd15802, %rd36040, 32;
	and.b64  	%rd15803, %rd15802, 1;
	and.b64  	%rd15804, %rd36039, 4294967295;
	cvt.u64.u32 	%rd15805, %r10;
	add.s64 	%rd15806, %rd15803, %rd15805;
	sub.s64 	%rd36039, %rd15804, %rd15806;
	{ .reg .b32 tmp; mov.b64 {tmp, %r12532}, %rd36039; }
	and.b32  	%r12533, %r12532, 1;
	add.s32 	%r12534, %r12533, %r11;
	sub.s32 	%r16868, %r16868, %r12534;
$L__BB0_1319:
	add.s32 	%r16871, %r16869, %r16521;
	setp.lt.u32 	%p1440, %r16871, %r16869;
	selp.u64 	%rd15807, 1, 0, %p1440;
	and.b64  	%rd15808, %rd36044, 4294967295;
	add.s64 	%rd15809, %rd15808, %rd15807;
	cvt.u64.u32 	%rd15810, %r16520;
	add.s64 	%rd36050, %rd15809, %rd15810;
	shr.u64 	%rd15811, %rd36050, 32;
	and.b64  	%rd15812, %rd36043, 4294967295;
	add.s64 	%rd15813, %rd15811, %rd15812;
	cvt.u64.u32 	%rd15814, %r16519;
	add.s64 	%rd36049, %rd15813, %rd15814;
	shr.u64 	%rd15815, %rd36049, 32;
	and.b64  	%rd15816, %rd36042, 4294967295;
	add.s64 	%rd15817, %rd15815, %rd15816;
	cvt.u64.u32 	%rd15818, %r16518;
	add.s64 	%rd36048, %rd15817, %rd15818;
	shr.u64 	%rd15819, %rd36048, 32;
	and.b64  	%rd15820, %rd36041, 4294967295;
	add.s64 	%rd15821, %rd15819, %rd15820;
	cvt.u64.u32 	%rd15822, %r16517;
	add.s64 	%rd36047, %rd15821, %rd15822;
	shr.u64 	%rd15823, %rd36047, 32;
	and.b64  	%rd15824, %rd36040, 4294967295;
	add.s64 	%rd15825, %rd15823, %rd15824;
	cvt.u64.u32 	%rd15826, %r16516;
	add.s64 	%rd36046, %rd15825, %rd15826;
	shr.u64 	%rd15827, %rd36046, 32;
	and.b64  	%rd15828, %rd36039, 4294967295;
	add.s64 	%rd15829, %rd15827, %rd15828;
	cvt.u64.u32 	%rd15830, %r16515;
	add.s64 	%rd36045, %rd15829, %rd15830;
	{ .reg .b32 tmp; mov.b64 {tmp, %r12535}, %rd36045; }
	add.s32 	%r12536, %r16868, %r12535;
	add.s32 	%r16870, %r12536, %r16514;
	setp.lt.u32 	%p1441, %r16870, %r11;
	@%p1441 bra 	$L__BB0_1334;
	setp.gt.u32 	%p1442, %r16870, %r11;
	@%p1442 bra 	$L__BB0_1333;
	cvt.u32.u64 	%r12537, %rd36045;
	setp.gt.u32 	%p1443, %r10, %r12537;
	@%p1443 bra 	$L__BB0_1334;
	cvt.u32.u64 	%r12538, %rd36045;
	setp.lt.u32 	%p1444, %r10, %r12538;
	@%p1444 bra 	$L__BB0_1333;
	cvt.u32.u64 	%r12539, %rd36046;
	setp.gt.u32 	%p1445, %r9, %r12539;
	@%p1445 bra 	$L__BB0_1334;
	cvt.u32.u64 	%r12540, %rd36046;
	setp.lt.u32 	%p1446, %r9, %r12540;
	@%p1446 bra 	$L__BB0_1333;
	cvt.u32.u64 	%r12541, %rd36047;
	setp.gt.u32 	%p1447, %r8, %r12541;
	@%p1447 bra 	$L__BB0_1334;
	cvt.u32.u64 	%r12542, %rd36047;
	setp.lt.u32 	%p1448, %r8, %r12542;
	@%p1448 bra 	$L__BB0_1333;
	cvt.u32.u64 	%r12543, %rd36048;
	setp.gt.u32 	%p1449, %r7, %r12543;
	@%p1449 bra 	$L__BB0_1334;
	cvt.u32.u64 	%r12544, %rd36048;
	setp.lt.u32 	%p1450, %r7, %r12544;
	@%p1450 bra 	$L__BB0_1333;
	cvt.u32.u64 	%r12545, %rd36049;
	setp.gt.u32 	%p1451, %r6, %r12545;
	@%p1451 bra 	$L__BB0_1334;
	cvt.u32.u64 	%r12546, %rd36049;
	setp.lt.u32 	%p1452, %r6, %r12546;
	@%p1452 bra 	$L__BB0_1333;
	cvt.u32.u64 	%r12547, %rd36050;
	setp.gt.u32 	%p1453, %r5, %r12547;
	@%p1453 bra 	$L__BB0_1334;
	cvt.u32.u64 	%r12548, %rd36050;
	setp.ge.u32 	%p1454, %r5, %r12548;
	setp.lt.u32 	%p1455, %r16871, %r4;
	and.pred  	%p1456, %p1454, %p1455;
	@%p1456 bra 	$L__BB0_1334;
$L__BB0_1333:
	cvt.u64.u32 	%rd15831, %r16871;
	cvt.u64.u32 	%rd15832, %r4;
	sub.s64 	%rd15833, %rd15831, %rd15832;
	cvt.u32.u64 	%r16871, %rd15833;
	shr.u64 	%rd15834, %rd15833, 32;
	and.b64  	%rd15835, %rd15834, 1;
	and.b64  	%rd15836, %rd36050, 4294967295;
	cvt.u64.u32 	%rd15837, %r5;
	add.s64 	%rd15838, %rd15835, %rd15837;
	sub.s64 	%rd36050, %rd15836, %rd15838;
	shr.u64 	%rd15839, %rd36050, 32;
	and.b64  	%rd15840, %rd15839, 1;
	and.b64  	%rd15841, %rd36049, 4294967295;
	cvt.u64.u32 	%rd15842, %r6;
	add.s64 	%rd15843, %rd15840, %rd15842;
	sub.s64 	%rd36049, %rd15841, %rd15843;
	shr.u64 	%rd15844, %rd36049, 32;
	and.b64  	%rd15845, %rd15844, 1;
	and.b64  	%rd15846, %rd36048, 4294967295;
	cvt.u64.u32 	%rd15847, %r7;
	add.s64 	%rd15848, %rd15845, %rd15847;
	sub.s64 	%rd36048, %rd15846, %rd15848;
	shr.u64 	%rd15849, %rd36048, 32;
	and.b64  	%rd15850, %rd15849, 1;
	and.b64  	%rd15851, %rd36047, 4294967295;
	cvt.u64.u32 	%rd15852, %r8;
	add.s64 	%rd15853, %rd15850, %rd15852;
	sub.s64 	%rd36047, %rd15851, %rd15853;
	shr.u64 	%rd15854, %rd36047, 32;
	and.b64  	%rd15855, %rd15854, 1;
	and.b64  	%rd15856, %rd36046, 4294967295;
	cvt.u64.u32 	%rd15857, %r9;
	add.s64 	%rd15858, %rd15855, %rd15857;
	sub.s64 	%rd36046, %rd15856, %rd15858;
	shr.u64 	%rd15859, %rd36046, 32;
	and.b64  	%rd15860, %rd15859, 1;
	and.b64  	%rd15861, %rd36045, 4294967295;
	cvt.u64.u32 	%rd15862, %r10;
	add.s64 	%rd15863, %rd15860, %rd15862;
	sub.s64 	%rd36045, %rd15861, %rd15863;
	{ .reg .b32 tmp; mov.b64 {tmp, %r12549}, %rd36045; }
	and.b32  	%r12550, %r12549, 1;
	add.s32 	%r12551, %r12550, %r11;
	sub.s32 	%r16870, %r16870, %r12551;
$L__BB0_1334:
	and.b64  	%rd1217, %rd36050, 4294967295;
	and.b64  	%rd1218, %rd36049, 4294967295;
	and.b64  	%rd1219, %rd36048, 4294967295;
	and.b64  	%rd1220, %rd36047, 4294967295;
	and.b64  	%rd1221, %rd36046, 4294967295;
	and.b64  	%rd1222, %rd36045, 4294967295;
	mov.b64 	%rd36052, 0;
	mov.b32 	%r16881, 0;
	mov.u64 	%rd36051, %rd36613;
	mov.u64 	%rd36053, %rd36052;
	mov.u64 	%rd36054, %rd36052;
	mov.u64 	%rd36055, %rd36052;
	mov.u64 	%rd36056, %rd36052;
	mov.u64 	%rd36057, %rd36052;
	mov.u64 	%rd36058, %rd36052;
	mov.u32 	%r16873, %r16881;
$L__BB0_1335:
	ld.local.u32 	%r12553, [%rd36051];
	cvt.u64.u32 	%rd15865, %r12553;
	mul.wide.u32 	%rd15866, %r16871, %r12553;
	shr.u64 	%rd15867, %rd15866, 32;
	and.b64  	%rd15868, %rd36058, 4294967295;
	and.b64  	%rd15869, %rd15866, 4294967295;
	add.s64 	%rd15870, %rd15869, %rd15868;
	shr.u64 	%rd15871, %rd15870, 32;
	cvt.u32.u64 	%r12554, %rd15870;
	add.s64 	%rd15872, %rd15871, %rd15867;
	mul.lo.s64 	%rd15873, %rd1217, %rd15865;
	shr.u64 	%rd15874, %rd15873, 32;
	and.b64  	%rd15875, %rd36057, 4294967295;
	and.b64  	%rd15876, %rd15873, 4294967295;
	add.s64 	%rd15877, %rd15876, %rd15875;
	shr.u64 	%rd15878, %rd15877, 32;
	and.b64  	%rd15879, %rd15877, 4294967295;
	and.b64  	%rd15880, %rd15872, 4294967295;
	add.s64 	%rd15881, %rd15879, %rd15880;
	shr.u64 	%rd15882, %rd15881, 32;
	add.s64 	%rd15883, %rd15878, %rd15874;
	add.s64 	%rd15884, %rd15883, %rd15882;
	mul.lo.s64 	%rd15885, %rd1218, %rd15865;
	shr.u64 	%rd15886, %rd15885, 32;
	and.b64  	%rd15887, %rd36056, 4294967295;
	and.b64  	%rd15888, %rd15885, 4294967295;
	add.s64 	%rd15889, %rd15888, %rd15887;
	shr.u64 	%rd15890, %rd15889, 32;
	and.b64  	%rd15891, %rd15889, 4294967295;
	and.b64  	%rd15892, %rd15884, 4294967295;
	add.s64 	%rd15893, %rd15891, %rd15892;
	shr.u64 	%rd15894, %rd15893, 32;
	add.s64 	%rd15895, %rd15890, %rd15886;
	add.s64 	%rd15896, %rd15895, %rd15894;
	mul.lo.s64 	%rd15897, %rd1219, %rd15865;
	shr.u64 	%rd15898, %rd15897, 32;
	and.b64  	%rd15899, %rd36055, 4294967295;
	and.b64  	%rd15900, %rd15897, 4294967295;
	add.s64 	%rd15901, %rd15900, %rd15899;
	shr.u64 	%rd15902, %rd15901, 32;
	and.b64  	%rd15903, %rd15901, 4294967295;
	and.b64  	%rd15904, %rd15896, 4294967295;
	add.s64 	%rd15905, %rd15903, %rd15904;
	shr.u64 	%rd15906, %rd15905, 32;
	add.s64 	%rd15907, %rd15902, %rd15898;
	add.s64 	%rd15908, %rd15907, %rd15906;
	mul.lo.s64 	%rd15909, %rd1220, %rd15865;
	shr.u64 	%rd15910, %rd15909, 32;
	and.b64  	%rd15911, %rd36054, 4294967295;
	and.b64  	%rd15912, %rd15909, 4294967295;
	add.s64 	%rd15913, %rd15912, %rd15911;
	shr.u64 	%rd15914, %rd15913, 32;
	and.b64  	%rd15915, %rd15913, 4294967295;
	and.b64  	%rd15916, %rd15908, 4294967295;
	add.s64 	%rd15917, %rd15915, %rd15916;
	shr.u64 	%rd15918, %rd15917, 32;
	add.s64 	%rd15919, %rd15914, %rd15910;
	add.s64 	%rd15920, %rd15919, %rd15918;
	mul.lo.s64 	%rd15921, %rd1221, %rd15865;
	shr.u64 	%rd15922, %rd15921, 32;
	and.b64  	%rd15923, %rd36053, 4294967295;
	and.b64  	%rd15924, %rd15921, 4294967295;
	add.s64 	%rd15925, %rd15924, %rd15923;
	shr.u64 	%rd15926, %rd15925, 32;
	and.b64  	%rd15927, %rd15925, 4294967295;
	and.b64  	%rd15928, %rd15920, 4294967295;
	add.s64 	%rd15929, %rd15927, %rd15928;
	shr.u64 	%rd15930, %rd15929, 32;
	add.s64 	%rd15931, %rd15926, %rd15922;
	add.s64 	%rd15932, %rd15931, %rd15930;
	mul.lo.s64 	%rd15933, %rd1222, %rd15865;
	shr.u64 	%rd15934, %rd15933, 32;
	and.b64  	%rd15935, %rd36052, 4294967295;
	and.b64  	%rd15936, %rd15933, 4294967295;
	add.s64 	%rd15937, %rd15936, %rd15935;
	shr.u64 	%rd15938, %rd15937, 32;
	and.b64  	%rd15939, %rd15937, 4294967295;
	and.b64  	%rd15940, %rd15932, 4294967295;
	add.s64 	%rd15941, %rd15939, %rd15940;
	shr.u64 	%rd15942, %rd15941, 32;
	add.s64 	%rd15943, %rd15938, %rd15934;
	add.s64 	%rd15944, %rd15943, %rd15942;
	mul.wide.u32 	%rd15945, %r16870, %r12553;
	{ .reg .b32 tmp; mov.b64 {tmp, %r12555}, %rd15945; }
	cvt.u64.u32 	%rd15946, %r16881;
	and.b64  	%rd15947, %rd15945, 4294967295;
	add.s64 	%rd15948, %rd15947, %rd15946;
	{ .reg .b32 tmp; mov.b64 {tmp, %r12556}, %rd15948; }
	and.b64  	%rd15949, %rd15948, 4294967295;
	and.b64  	%rd15950, %rd15944, 4294967295;
	add.s64 	%rd15951, %rd15949, %rd15950;
	{ .reg .b32 tmp; mov.b64 {tmp, %r12557}, %rd15951; }
	add.s32 	%r12558, %r12556, %r12555;
	add.s32 	%r12559, %r12558, %r12557;
	mul.lo.s32 	%r12560, %r28, %r12554;
	mul.wide.u32 	%rd15952, %r4, %r12560;
	shr.u64 	%rd15953, %rd15952, 32;
	and.b64  	%rd15954, %rd15870, 4294967295;
	and.b64  	%rd15955, %rd15952, 4294967295;
	add.s64 	%rd15956, %rd15955, %rd15954;
	shr.u64 	%rd15957, %rd15956, 32;
	add.s64 	%rd15958, %rd15957, %rd15953;
	mul.wide.u32 	%rd15959, %r5, %r12560;
	shr.u64 	%rd15960, %rd15959, 32;
	and.b64  	%rd15961, %rd15881, 4294967295;
	and.b64  	%rd15962, %rd15959, 4294967295;
	add.s64 	%rd15963, %rd15962, %rd15961;
	shr.u64 	%rd15964, %rd15963, 32;
	and.b64  	%rd15965, %rd15963, 4294967295;
	and.b64  	%rd15966, %rd15958, 4294967295;
	add.s64 	%rd36058, %rd15965, %rd15966;
	shr.u64 	%rd15967, %rd36058, 32;
	add.s64 	%rd15968, %rd15964, %rd15960;
	add.s64 	%rd15969, %rd15968, %rd15967;
	mul.wide.u32 	%rd15970, %r6, %r12560;
	shr.u64 	%rd15971, %rd15970, 32;
	and.b64  	%rd15972, %rd15893, 4294967295;
	and.b64  	%rd15973, %rd15970, 4294967295;
	add.s64 	%rd15974, %rd15973, %rd15972;
	shr.u64 	%rd15975, %rd15974, 32;
	and.b64  	%rd15976, %rd15974, 4294967295;
	and.b64  	%rd15977, %rd15969, 4294967295;
	add.s64 	%rd36057, %rd15976, %rd15977;
	shr.u64 	%rd15978, %rd36057, 32;
	add.s64 	%rd15979, %rd15975, %rd15971;
	add.s64 	%rd15980, %rd15979, %rd15978;
	mul.wide.u32 	%rd15981, %r7, %r12560;
	shr.u64 	%rd15982, %rd15981, 32;
	and.b64  	%rd15983, %rd15905, 4294967295;
	and.b64  	%rd15984, %rd15981, 4294967295;
	add.s64 	%rd15985, %rd15984, %rd15983;
	shr.u64 	%rd15986, %rd15985, 32;
	and.b64  	%rd15987, %rd15985, 4294967295;
	and.b64  	%rd15988, %rd15980, 4294967295;
	add.s64 	%rd36056, %rd15987, %rd15988;
	shr.u64 	%rd15989, %rd36056, 32;
	add.s64 	%rd15990, %rd15986, %rd15982;
	add.s64 	%rd15991, %rd15990, %rd15989;
	mul.wide.u32 	%rd15992, %r8, %r12560;
	shr.u64 	%rd15993, %rd15992, 32;
	and.b64  	%rd15994, %rd15917, 4294967295;
	and.b64  	%rd15995, %rd15992, 4294967295;
	add.s64 	%rd15996, %rd15995, %rd15994;
	shr.u64 	%rd15997, %rd15996, 32;
	and.b64  	%rd15998, %rd15996, 4294967295;
	and.b64  	%rd15999, %rd15991, 4294967295;
	add.s64 	%rd36055, %rd15998, %rd15999;
	shr.u64 	%rd16000, %rd36055, 32;
	add.s64 	%rd16001, %rd15997, %rd15993;
	add.s64 	%rd16002, %rd16001, %rd16000;
	mul.wide.u32 	%rd16003, %r9, %r12560;
	shr.u64 	%rd16004, %rd16003, 32;
	and.b64  	%rd16005, %rd15929, 4294967295;
	and.b64  	%rd16006, %rd16003, 4294967295;
	add.s64 	%rd16007, %rd16006, %rd16005;
	shr.u64 	%rd16008, %rd16007, 32;
	and.b64  	%rd16009, %rd16007, 4294967295;
	and.b64  	%rd16010, %rd16002, 4294967295;
	add.s64 	%rd36054, %rd16009, %rd16010;
	shr.u64 	%rd16011, %rd36054, 32;
	add.s64 	%rd16012, %rd16008, %rd16004;
	add.s64 	%rd16013, %rd16012, %rd16011;
	mul.wide.u32 	%rd16014, %r10, %r12560;
	shr.u64 	%rd16015, %rd16014, 32;
	and.b64  	%rd16016, %rd15941, 4294967295;
	and.b64  	%rd16017, %rd16014, 4294967295;
	add.s64 	%rd16018, %rd16017, %rd16016;
	shr.u64 	%rd16019, %rd16018, 32;
	and.b64  	%rd16020, %rd16018, 4294967295;
	and.b64  	%rd16021, %rd16013, 4294967295;
	add.s64 	%rd36053, %rd16020, %rd16021;
	shr.u64 	%rd16022, %rd36053, 32;
	add.s64 	%rd16023, %rd16019, %rd16015;
	add.s64 	%rd16024, %rd16023, %rd16022;
	mul.wide.u32 	%rd16025, %r11, %r12560;
	{ .reg .b32 tmp; mov.b64 {tmp, %r12561}, %rd16025; }
	and.b64  	%rd16026, %rd15951, 4294967295;
	and.b64  	%rd16027, %rd16025, 4294967295;
	add.s64 	%rd16028, %rd16027, %rd16026;
	{ .reg .b32 tmp; mov.b64 {tmp, %r12562}, %rd16028; }
	and.b64  	%rd16029, %rd16028, 4294967295;
	and.b64  	%rd16030, %rd16024, 4294967295;
	add.s64 	%rd36052, %rd16029, %rd16030;
	{ .reg .b32 tmp; mov.b64 {tmp, %r12563}, %rd36052; }
	add.s32 	%r12564, %r12562, %r12561;
	add.s32 	%r12565, %r12564, %r12563;
	add.s32 	%r16881, %r12559, %r12565;
	add.s32 	%r16873, %r16873, 1;
	add.s64 	%rd36051, %rd36051, 4;
	setp.ne.s32 	%p1457, %r16873, 8;
	@%p1457 bra 	$L__BB0_1335;
	cvt.u32.u64 	%r16874, %rd36058;
	cvt.u32.u64 	%r16875, %rd36057;
	cvt.u32.u64 	%r16876, %rd36056;
	cvt.u32.u64 	%r16877, %rd36055;
	cvt.u32.u64 	%r16878, %rd36054;
	cvt.u32.u64 	%r16879, %rd36053;
	cvt.u32.u64 	%r16880, %rd36052;
	setp.lt.u32 	%p1458, %r16881, %r11;
	@%p1458 bra 	$L__BB0_1351;
	setp.gt.u32 	%p1459, %r16881, %r11;
	@%p1459 bra 	$L__BB0_1350;
	cvt.u32.u64 	%r16880, %rd36052;
	setp.gt.u32 	%p1460, %r10, %r16880;
	@%p1460 bra 	$L__BB0_1351;
	cvt.u32.u64 	%r12566, %rd36052;
	setp.lt.u32 	%p1461, %r10, %r12566;
	@%p1461 bra 	$L__BB0_1350;
	cvt.u32.u64 	%r16880, %rd36052;
	cvt.u32.u64 	%r16879, %rd36053;
	setp.gt.u32 	%p1462, %r9, %r16879;
	@%p1462 bra 	$L__BB0_1351;
	cvt.u32.u64 	%r12567, %rd36053;
	setp.lt.u32 	%p1463, %r9, %r12567;
	@%p1463 bra 	$L__BB0_1350;
	cvt.u32.u64 	%r16879, %rd36053;
	cvt.u32.u64 	%r16878, %rd36054;
	setp.gt.u32 	%p1464, %r8, %r16878;
	@%p1464 bra 	$L__BB0_1351;
	cvt.u32.u64 	%r12568, %rd36054;
	setp.lt.u32 	%p1465, %r8, %r12568;
	@%p1465 bra 	$L__BB0_1350;
	cvt.u32.u64 	%r16878, %rd36054;
	cvt.u32.u64 	%r16877, %rd36055;
	setp.gt.u32 	%p1466, %r7, %r16877;
	@%p1466 bra 	$L__BB0_1351;
	cvt.u32.u64 	%r12569, %rd36055;
	setp.lt.u32 	%p1467, %r7, %r12569;
	@%p1467 bra 	$L__BB0_1350;
	cvt.u32.u64 	%r16877, %rd36055;
	cvt.u32.u64 	%r16876, %rd36056;
	setp.gt.u32 	%p1468, %r6, %r16876;
	@%p1468 bra 	$L__BB0_1351;
	cvt.u32.u64 	%r12570, %rd36056;
	setp.lt.u32 	%p1469, %r6, %r12570;
	@%p1469 bra 	$L__BB0_1350;
	cvt.u32.u64 	%r16876, %rd36056;
	cvt.u32.u64 	%r16875, %rd36057;
	setp.gt.u32 	%p1470, %r5, %r16875;
	@%p1470 bra 	$L__BB0_1351;
	cvt.u32.u64 	%r16875, %rd36057;
	setp.ge.u32 	%p1471, %r5, %r16875;
	cvt.u32.u64 	%r16874, %rd36058;
	setp.gt.u32 	%p1472, %r4, %r16874;
	and.pred  	%p1473, %p1471, %p1472;
	@%p1473 bra 	$L__BB0_1351;
$L__BB0_1350:
	and.b64  	%rd16032, %rd36058, 4294967295;
	cvt.u64.u32 	%rd16033, %r4;
	sub.s64 	%rd16034, %rd16032, %rd16033;
	cvt.u32.u64 	%r16874, %rd16034;
	shr.u64 	%rd16035, %rd16034, 32;
	and.b64  	%rd16036, %rd16035, 1;
	and.b64  	%rd16037, %rd36057, 4294967295;
	cvt.u64.u32 	%rd16038, %r5;
	add.s64 	%rd16039, %rd16036, %rd16038;
	sub.s64 	%rd16040, %rd16037, %rd16039;
	cvt.u32.u64 	%r16875, %rd16040;
	shr.u64 	%rd16041, %rd16040, 32;
	and.b64  	%rd16042, %rd16041, 1;
	and.b64  	%rd16043, %rd36056, 4294967295;
	cvt.u64.u32 	%rd16044, %r6;
	add.s64 	%rd16045, %rd16042, %rd16044;
	sub.s64 	%rd16046, %rd16043, %rd16045;
	cvt.u32.u64 	%r16876, %rd16046;
	shr.u64 	%rd16047, %rd16046, 32;
	and.b64  	%rd16048, %rd16047, 1;
	and.b64  	%rd16049, %rd36055, 4294967295;
	cvt.u64.u32 	%rd16050, %r7;
	add.s64 	%rd16051, %rd16048, %rd16050;
	sub.s64 	%rd16052, %rd16049, %rd16051;
	cvt.u32.u64 	%r16877, %rd16052;
	shr.u64 	%rd16053, %rd16052, 32;
	and.b64  	%rd16054, %rd16053, 1;
	and.b64  	%rd16055, %rd36054, 4294967295;
	cvt.u64.u32 	%rd16056, %r8;
	add.s64 	%rd16057, %rd16054, %rd16056;
	sub.s64 	%rd16058, %rd16055, %rd16057;
	cvt.u32.u64 	%r16878, %rd16058;
	shr.u64 	%rd16059, %rd16058, 32;
	and.b64  	%rd16060, %rd16059, 1;
	and.b64  	%rd16061, %rd36053, 4294967295;
	cvt.u64.u32 	%rd16062, %r9;
	add.s64 	%rd16063, %rd16060, %rd16062;
	sub.s64 	%rd16064, %rd16061, %rd16063;
	cvt.u32.u64 	%r16879, %rd16064;
	shr.u64 	%rd16065, %rd16064, 32;
	and.b64  	%rd16066, %rd16065, 1;
	and.b64  	%rd16067, %rd36052, 4294967295;
	cvt.u64.u32 	%rd16068, %r10;
	add.s64 	%rd16069, %rd16066, %rd16068;
	sub.s64 	%rd16070, %rd16067, %rd16069;
	cvt.u32.u64 	%r16880, %rd16070;
	{ .reg .b32 tmp; mov.b64 {tmp, %r12571}, %rd16070; }
	and.b32  	%r12572, %r12571, 1;
	add.s32 	%r12573, %r12572, %r11;
	sub.s32 	%r16881, %r16881, %r12573;
$L__BB0_1351:
	st.local.u32 	[%rd26], %r16874;
	st.local.u32 	[%rd26+4], %r16875;
	st.local.u32 	[%rd26+8], %r16876;
	st.local.u32 	[%rd26+12], %r16877;
	st.local.u32 	[%rd26+16], %r16878;
	st.local.u32 	[%rd26+20], %r16879;
	st.local.u32 	[%rd26+24], %r16880;
	st.local.u32 	[%rd26+28], %r16881;
	mov.b64 	%rd36060, 0;
	mov.b32 	%r16891, 0;
	mov.u64 	%rd36059, %rd36621;
	mov.u64 	%rd36061, %rd36060;
	mov.u64 	%rd36062, %rd36060;
	mov.u64 	%rd36063, %rd36060;
	mov.u64 	%rd36064, %rd36060;
	mov.u64 	%rd36065, %rd36060;
	mov.u64 	%rd36066, %rd36060;
	mov.u32 	%r16883, %r16891;
$L__BB0_1352:
	ld.local.u32 	%r12575, [%rd36059];
	mul.wide.u32 	%rd16072, %r16652, %r12575;
	shr.u64 	%rd16073, %rd16072, 32;
	and.b64  	%rd16074, %rd36066, 4294967295;
	and.b64  	%rd16075, %rd16072, 4294967295;
	add.s64 	%rd16076, %rd16075, %rd16074;
	shr.u64 	%rd16077, %rd16076, 32;
	cvt.u32.u64 	%r12576, %rd16076;
	add.s64 	%rd16078, %rd16077, %rd16073;
	mul.wide.u32 	%rd16079, %r16651, %r12575;
	shr.u64 	%rd16080, %rd16079, 32;
	and.b64  	%rd16081, %rd36065, 4294967295;
	and.b64  	%rd16082, %rd16079, 4294967295;
	add.s64 	%rd16083, %rd16082, %rd16081;
	shr.u64 	%rd16084, %rd16083, 32;
	and.b64  	%rd16085, %rd16083, 4294967295;
	and.b64  	%rd16086, %rd16078, 4294967295;
	add.s64 	%rd16087, %rd16085, %rd16086;
	shr.u64 	%rd16088, %rd16087, 32;
	add.s64 	%rd16089, %rd16084, %rd16080;
	add.s64 	%rd16090, %rd16089, %rd16088;
	mul.wide.u32 	%rd16091, %r16650, %r12575;
	shr.u64 	%rd16092, %rd16091, 32;
	and.b64  	%rd16093, %rd36064, 4294967295;
	and.b64  	%rd16094, %rd16091, 4294967295;
	add.s64 	%rd16095, %rd16094, %rd16093;
	shr.u64 	%rd16096, %rd16095, 32;
	and.b64  	%rd16097, %rd16095, 4294967295;
	and.b64  	%rd16098, %rd16090, 4294967295;
	add.s64 	%rd16099, %rd16097, %rd16098;
	shr.u64 	%rd16100, %rd16099, 32;
	add.s64 	%rd16101, %rd16096, %rd16092;
	add.s64 	%rd16102, %rd16101, %rd16100;
	mul.wide.u32 	%rd16103, %r16649, %r12575;
	shr.u64 	%rd16104, %rd16103, 32;
	and.b64  	%rd16105, %rd36063, 4294967295;
	and.b64  	%rd16106, %rd16103, 4294967295;
	add.s64 	%rd16107, %rd16106, %rd16105;
	shr.u64 	%rd16108, %rd16107, 32;
	and.b64  	%rd16109, %rd16107, 4294967295;
	and.b64  	%rd16110, %rd16102, 4294967295;
	add.s64 	%rd16111, %rd16109, %rd16110;
	shr.u64 	%rd16112, %rd16111, 32;
	add.s64 	%rd16113, %rd16108, %rd16104;
	add.s64 	%rd16114, %rd16113, %rd16112;
	mul.wide.u32 	%rd16115, %r16648, %r12575;
	shr.u64 	%rd16116, %rd16115, 32;
	and.b64  	%rd16117, %rd36062, 4294967295;
	and.b64  	%rd16118, %rd16115, 4294967295;
	add.s64 	%rd16119, %rd16118, %rd16117;
	shr.u64 	%rd16120, %rd16119, 32;
	and.b64  	%rd16121, %rd16119, 4294967295;
	and.b64  	%rd16122, %rd16114, 4294967295;
	add.s64 	%rd16123, %rd16121, %rd16122;
	shr.u64 	%rd16124, %rd16123, 32;
	add.s64 	%rd16125, %rd16120, %rd16116;
	add.s64 	%rd16126, %rd16125, %rd16124;
	mul.wide.u32 	%rd16127, %r16647, %r12575;
	shr.u64 	%rd16128, %rd16127, 32;
	and.b64  	%rd16129, %rd36061, 4294967295;
	and.b64  	%rd16130, %rd16127, 4294967295;
	add.s64 	%rd16131, %rd16130, %rd16129;
	shr.u64 	%rd16132, %rd16131, 32;
	and.b64  	%rd16133, %rd16131, 4294967295;
	and.b64  	%rd16134, %rd16126, 4294967295;
	add.s64 	%rd16135, %rd16133, %rd16134;
	shr.u64 	%rd16136, %rd16135, 32;
	add.s64 	%rd16137, %rd16132, %rd16128;
	add.s64 	%rd16138, %rd16137, %rd16136;
	mul.wide.u32 	%rd16139, %r16646, %r12575;
	shr.u64 	%rd16140, %rd16139, 32;
	and.b64  	%rd16141, %rd36060, 4294967295;
	and.b64  	%rd16142, %rd16139, 4294967295;
	add.s64 	%rd16143, %rd16142, %rd16141;
	shr.u64 	%rd16144, %rd16143, 32;
	and.b64  	%rd16145, %rd16143, 4294967295;
	and.b64  	%rd16146, %rd16138, 4294967295;
	add.s64 	%rd16147, %rd16145, %rd16146;
	shr.u64 	%rd16148, %rd16147, 32;
	add.s64 	%rd16149, %rd16144, %rd16140;
	add.s64 	%rd16150, %rd16149, %rd16148;
	mul.wide.u32 	%rd16151, %r16645, %r12575;
	{ .reg .b32 tmp; mov.b64 {tmp, %r12577}, %rd16151; }
	cvt.u64.u32 	%rd16152, %r16891;
	and.b64  	%rd16153, %rd16151, 4294967295;
	add.s64 	%rd16154, %rd16153, %rd16152;
	{ .reg .b32 tmp; mov.b64 {tmp, %r12578}, %rd16154; }
	and.b64  	%rd16155, %rd16154, 4294967295;
	and.b64  	%rd16156, %rd16150, 4294967295;
	add.s64 	%rd16157, %rd16155, %rd16156;
	{ .reg .b32 tmp; mov.b64 {tmp, %r12579}, %rd16157; }
	add.s32 	%r12580, %r12578, %r12577;
	add.s32 	%r12581, %r12580, %r12579;
	mul.lo.s32 	%r12582, %r28, %r12576;
	mul.wide.u32 	%rd16158, %r4, %r12582;
	shr.u64 	%rd16159, %rd16158, 32;
	and.b64  	%rd16160, %rd16076, 4294967295;
	and.b64  	%rd16161, %rd16158, 4294967295;
	add.s64 	%rd16162, %rd16161, %rd16160;
	shr.u64 	%rd16163, %rd16162, 32;
	add.s64 	%rd16164, %rd16163, %rd16159;
	mul.wide.u32 	%rd16165, %r5, %r12582;
	shr.u64 	%rd16166, %rd16165, 32;
	and.b64  	%rd16167, %rd16087, 4294967295;
	and.b64  	%rd16168, %rd16165, 4294967295;
	add.s64 	%rd16169, %rd16168, %rd16167;
	shr.u64 	%rd16170, %rd16169, 32;
	and.b64  	%rd16171, %rd16169, 4294967295;
	and.b64  	%rd16172, %rd16164, 4294967295;
	add.s64 	%rd36066, %rd16171, %rd16172;
	shr.u64 	%rd16173, %rd36066, 32;
	add.s64 	%rd16174, %rd16170, %rd16166;
	add.s64 	%rd16175, %rd16174, %rd16173;
	mul.wide.u32 	%rd16176, %r6, %r12582;
	shr.u64 	%rd16177, %rd16176, 32;
	and.b64  	%rd16178, %rd16099, 4294967295;
	and.b64  	%rd16179, %rd16176, 4294967295;
	add.s64 	%rd16180, %rd16179, %rd16178;
	shr.u64 	%rd16181, %rd16180, 32;
	and.b64  	%rd16182, %rd16180, 4294967295;
	and.b64  	%rd16183, %rd16175, 4294967295;
	add.s64 	%rd36065, %rd16182, %rd16183;
	shr.u64 	%rd16184, %rd36065, 32;
	add.s64 	%rd16185, %rd16181, %rd16177;
	add.s64 	%rd16186, %rd16185, %rd16184;
	mul.wide.u32 	%rd16187, %r7, %r12582;
	shr.u64 	%rd16188, %rd16187, 32;
	and.b64  	%rd16189, %rd16111, 4294967295;
	and.b64  	%rd16190, %rd16187, 4294967295;
	add.s64 	%rd16191, %rd16190, %rd16189;
	shr.u64 	%rd16192, %rd16191, 32;
	and.b64  	%rd16193, %rd16191, 4294967295;
	and.b64  	%rd16194, %rd16186, 4294967295;
	add.s64 	%rd36064, %rd16193, %rd16194;
	shr.u64 	%rd16195, %rd36064, 32;
	add.s64 	%rd16196, %rd16192, %rd16188;
	add.s64 	%rd16197, %rd16196, %rd16195;
	mul.wide.u32 	%rd16198, %r8, %r12582;
	shr.u64 	%rd16199, %rd16198, 32;
	and.b64  	%rd16200, %rd16123, 4294967295;
	and.b64  	%rd16201, %rd16198, 4294967295;
	add.s64 	%rd16202, %rd16201, %rd16200;
	shr.u64 	%rd16203, %rd16202, 32;
	and.b64  	%rd16204, %rd16202, 4294967295;
	and.b64  	%rd16205, %rd16197, 4294967295;
	add.s64 	%rd36063, %rd16204, %rd16205;
	shr.u64 	%rd16206, %rd36063, 32;
	add.s64 	%rd16207, %rd16203, %rd16199;
	add.s64 	%rd16208, %rd16207, %rd16206;
	mul.wide.u32 	%rd16209, %r9, %r12582;
	shr.u64 	%rd16210, %rd16209, 32;
	and.b64  	%rd16211, %rd16135, 4294967295;
	and.b64  	%rd16212, %rd16209, 4294967295;
	add.s64 	%rd16213, %rd16212, %rd16211;
	shr.u64 	%rd16214, %rd16213, 32;
	and.b64  	%rd16215, %rd16213, 4294967295;
	and.b64  	%rd16216, %rd16208, 4294967295;
	add.s64 	%rd36062, %rd16215, %rd16216;
	shr.u64 	%rd16217, %rd36062, 32;
	add.s64 	%rd16218, %rd16214, %rd16210;
	add.s64 	%rd16219, %rd16218, %rd16217;
	mul.wide.u32 	%rd16220, %r10, %r12582;
	shr.u64 	%rd16221, %rd16220, 32;
	and.b64  	%rd16222, %rd16147, 4294967295;
	and.b64  	%rd16223, %rd16220, 4294967295;
	add.s64 	%rd16224, %rd16223, %rd16222;
	shr.u64 	%rd16225, %rd16224, 32;
	and.b64  	%rd16226, %rd16224, 4294967295;
	and.b64  	%rd16227, %rd16219, 4294967295;
	add.s64 	%rd36061, %rd16226, %rd16227;
	shr.u64 	%rd16228, %rd36061, 32;
	add.s64 	%rd16229, %rd16225, %rd16221;
	add.s64 	%rd16230, %rd16229, %rd16228;
	mul.wide.u32 	%rd16231, %r11, %r12582;
	{ .reg .b32 tmp; mov.b64 {tmp, %r12583}, %rd16231; }
	and.b64  	%rd16232, %rd16157, 4294967295;
	and.b64  	%rd16233, %rd16231, 4294967295;
	add.s64 	%rd16234, %rd16233, %rd16232;
	{ .reg .b32 tmp; mov.b64 {tmp, %r12584}, %rd16234; }
	and.b64  	%rd16235, %rd16234, 4294967295;
	and.b64  	%rd16236, %rd16230, 4294967295;
	add.s64 	%rd36060, %rd16235, %rd16236;
	{ .reg .b32 tmp; mov.b64 {tmp, %r12585}, %rd36060; }
	add.s32 	%r12586, %r12584, %r12583;
	add.s32 	%r12587, %r12586, %r12585;
	add.s32 	%r16891, %r12581, %r12587;
	add.s32 	%r16883, %r16883, 1;
	add.s64 	%rd36059, %rd36059, 4;
	setp.ne.s32 	%p1474, %r16883, 8;
	@%p1474 bra 	$L__BB0_1352;
	cvt.u32.u64 	%r16884, %rd36066;
	cvt.u32.u64 	%r16885, %rd36065;
	cvt.u32.u64 	%r16886, %rd36064;
	cvt.u32.u64 	%r16887, %rd36063;
	cvt.u32.u64 	%r16888, %rd36062;
	cvt.u32.u64 	%r16889, %rd36061;
	cvt.u32.u64 	%r16890, %rd36060;
	setp.lt.u32 	%p1475, %r16891, %r11;
	@%p1475 bra 	$L__BB0_1368;
	setp.gt.u32 	%p1476, %r16891, %r11;
	@%p1476 bra 	$L__BB0_1367;
	cvt.u32.u64 	%r16890, %rd36060;
	setp.gt.u32 	%p1477, %r10, %r16890;
	@%p1477 bra 	$L__BB0_1368;
	cvt.u32.u64 	%r12588, %rd36060;
	setp.lt.u32 	%p1478, %r10, %r12588;
	@%p1478 bra 	$L__BB0_1367;
	cvt.u32.u64 	%r16890, %rd36060;
	cvt.u32.u64 	%r16889, %rd36061;
	setp.gt.u32 	%p1479, %r9, %r16889;
	@%p1479 bra 	$L__BB0_1368;
	cvt.u32.u64 	%r12589, %rd36061;
	setp.lt.u32 	%p1480, %r9, %r12589;
	@%p1480 bra 	$L__BB0_1367;
	cvt.u32.u64 	%r16889, %rd36061;
	cvt.u32.u64 	%r16888, %rd36062;
	setp.gt.u32 	%p1481, %r8, %r16888;
	@%p1481 bra 	$L__BB0_1368;
	cvt.u32.u64 	%r12590, %rd36062;
	setp.lt.u32 	%p1482, %r8, %r12590;
	@%p1482 bra 	$L__BB0_1367;
	cvt.u32.u64 	%r16888, %rd36062;
	cvt.u32.u64 	%r16887, %rd36063;
	setp.gt.u32 	%p1483, %r7, %r16887;
	@%p1483 bra 	$L__BB0_1368;
	cvt.u32.u64 	%r12591, %rd36063;
	setp.lt.u32 	%p1484, %r7, %r12591;
	@%p1484 bra 	$L__BB0_1367;
	cvt.u32.u64 	%r16887, %rd36063;
	cvt.u32.u64 	%r16886, %rd36064;
	setp.gt.u32 	%p1485, %r6, %r16886;
	@%p1485 bra 	$L__BB0_1368;
	cvt.u32.u64 	%r12592, %rd36064;
	setp.lt.u32 	%p1486, %r6, %r12592;
	@%p1486 bra 	$L__BB0_1367;
	cvt.u32.u64 	%r16886, %rd36064;
	cvt.u32.u64 	%r16885, %rd36065;
	setp.gt.u32 	%p1487, %r5, %r16885;
	@%p1487 bra 	$L__BB0_1368;
	cvt.u32.u64 	%r16885, %rd36065;
	setp.ge.u32 	%p1488, %r5, %r16885;
	cvt.u32.u64 	%r16884, %rd36066;
	setp.gt.u32 	%p1489, %r4, %r16884;
	and.pred  	%p1490, %p1488, %p1489;
	@%p1490 bra 	$L__BB0_1368;
$L__BB0_1367:
	and.b64  	%rd16238, %rd36066, 4294967295;
	cvt.u64.u32 	%rd16239, %r4;
	sub.s64 	%rd16240, %rd16238, %rd16239;
	cvt.u32.u64 	%r16884, %rd16240;
	shr.u64 	%rd16241, %rd16240, 32;
	and.b64  	%rd16242, %rd16241, 1;
	and.b64  	%rd16243, %rd36065, 4294967295;
	cvt.u64.u32 	%rd16244, %r5;
	add.s64 	%rd16245, %rd16242, %rd16244;
	sub.s64 	%rd16246, %rd16243, %rd16245;
	cvt.u32.u64 	%r16885, %rd16246;
	shr.u64 	%rd16247, %rd16246, 32;
	and.b64  	%rd16248, %rd16247, 1;
	and.b64  	%rd16249, %rd36064, 4294967295;
	cvt.u64.u32 	%rd16250, %r6;
	add.s64 	%rd16251, %rd16248, %rd16250;
	sub.s64 	%rd16252, %rd16249, %rd16251;
	cvt.u32.u64 	%r16886, %rd16252;
	shr.u64 	%rd16253, %rd16252, 32;
	and.b64  	%rd16254, %rd16253, 1;
	and.b64  	%rd16255, %rd36063, 4294967295;
	cvt.u64.u32 	%rd16256, %r7;
	add.s64 	%rd16257, %rd16254, %rd16256;
	sub.s64 	%rd16258, %rd16255, %rd16257;
	cvt.u32.u64 	%r16887, %rd16258;
	shr.u64 	%rd16259, %rd16258, 32;
	and.b64  	%rd16260, %rd16259, 1;
	and.b64  	%rd16261, %rd36062, 4294967295;
	cvt.u64.u32 	%rd16262, %r8;
	add.s64 	%rd16263, %rd16260, %rd16262;
	sub.s64 	%rd16264, %rd16261, %rd16263;
	cvt.u32.u64 	%r16888, %rd16264;
	shr.u64 	%rd16265, %rd16264, 32;
	and.b64  	%rd16266, %rd16265, 1;
	and.b64  	%rd16267, %rd36061, 4294967295;
	cvt.u64.u32 	%rd16268, %r9;
	add.s64 	%rd16269, %rd16266, %rd16268;
	sub.s64 	%rd16270, %rd16267, %rd16269;
	cvt.u32.u64 	%r16889, %rd16270;
	shr.u64 	%rd16271, %rd16270, 32;
	and.b64  	%rd16272, %rd16271, 1;
	and.b64  	%rd16273, %rd36060, 4294967295;
	cvt.u64.u32 	%rd16274, %r10;
	add.s64 	%rd16275, %rd16272, %rd16274;
	sub.s64 	%rd16276, %rd16273, %rd16275;
	cvt.u32.u64 	%r16890, %rd16276;
	{ .reg .b32 tmp; mov.b64 {tmp, %r12593}, %rd16276; }
	and.b32  	%r12594, %r12593, 1;
	add.s32 	%r12595, %r12594, %r11;
	sub.s32 	%r16891, %r16891, %r12595;
$L__BB0_1368:
	st.local.u32 	[%rd36629], %r16884;
	st.local.u32 	[%rd36629+4], %r16885;
	st.local.u32 	[%rd36629+8], %r16886;
	st.local.u32 	[%rd36629+12], %r16887;
	st.local.u32 	[%rd36629+16], %r16888;
	st.local.u32 	[%rd36629+20], %r16889;
	st.local.u32 	[%rd36629+24], %r16890;
	st.local.u32 	[%rd36629+28], %r16891;
	mov.b64 	%rd36068, 0;
	mov.b32 	%r16902, 0;
	mov.u64 	%rd36067, %rd36629;
	mov.u64 	%rd36069, %rd36068;
	mov.u64 	%rd36070, %rd36068;
	mov.u64 	%rd36071, %rd36068;
	mov.u64 	%rd36072, %rd36068;
	mov.u64 	%rd36073, %rd36068;
	mov.u64 	%rd36074, %rd36068;
	mov.u32 	%r16893, %r16902;
$L__BB0_1369:
	ld.local.u32 	%rd16278, [%rd36067];
	and.b64  	%rd16279, %rd36074, 4294967295;
	add.s64 	%rd16280, %rd16279, %rd16278;
	shr.u64 	%rd16281, %rd16280, 32;
	cvt.u32.u64 	%r12597, %rd16280;
	and.b64  	%rd16282, %rd36073, 4294967295;
	add.s64 	%rd16283, %rd16282, %rd16281;
	shr.u64 	%rd16284, %rd16283, 32;
	and.b64  	%rd16285, %rd36072, 4294967295;
	add.s64 	%rd16286, %rd16285, %rd16284;
	shr.u64 	%rd16287, %rd16286, 32;
	and.b64  	%rd16288, %rd36071, 4294967295;
	add.s64 	%rd16289, %rd16288, %rd16287;
	shr.u64 	%rd16290, %rd16289, 32;
	and.b64  	%rd16291, %rd36070, 4294967295;
	add.s64 	%rd16292, %rd16291, %rd16290;
	shr.u64 	%rd16293, %rd16292, 32;
	and.b64  	%rd16294, %rd36069, 4294967295;
	add.s64 	%rd16295, %rd16294, %rd16293;
	shr.u64 	%rd16296, %rd16295, 32;
	and.b64  	%rd16297, %rd36068, 4294967295;
	add.s64 	%rd16298, %rd16297, %rd16296;
	shr.u64 	%rd16299, %rd16298, 32;
	cvt.u64.u32 	%rd16300, %r16902;
	add.s64 	%rd16301, %rd16299, %rd16300;
	{ .reg .b32 tmp; mov.b64 {tmp, %r12598}, %rd16301; }
	mul.lo.s32 	%r12599, %r28, %r12597;
	mul.wide.u32 	%rd16302, %r4, %r12599;
	shr.u64 	%rd16303, %rd16302, 32;
	and.b64  	%rd16304, %rd16280, 4294967295;
	and.b64  	%rd16305, %rd16302, 4294967295;
	add.s64 	%rd16306, %rd16305, %rd16304;
	shr.u64 	%rd16307, %rd16306, 32;
	add.s64 	%rd16308, %rd16307, %rd16303;
	mul.wide.u32 	%rd16309, %r5, %r12599;
	shr.u64 	%rd16310, %rd16309, 32;
	and.b64  	%rd16311, %rd16283, 4294967295;
	and.b64  	%rd16312, %rd16309, 4294967295;
	add.s64 	%rd16313, %rd16312, %rd16311;
	shr.u64 	%rd16314, %rd16313, 32;
	and.b64  	%rd16315, %rd16313, 4294967295;
	and.b64  	%rd16316, %rd16308, 4294967295;
	add.s64 	%rd36074, %rd16315, %rd16316;
	shr.u64 	%rd16317, %rd36074, 32;
	add.s64 	%rd16318, %rd16314, %rd16310;
	add.s64 	%rd16319, %rd16318, %rd16317;
	mul.wide.u32 	%rd16320, %r6, %r12599;
	shr.u64 	%rd16321, %rd16320, 32;
	and.b64  	%rd16322, %rd16286, 4294967295;
	and.b64  	%rd16323, %rd16320, 4294967295;
	add.s64 	%rd16324, %rd16323, %rd16322;
	shr.u64 	%rd16325, %rd16324, 32;
	and.b64  	%rd16326, %rd16324, 4294967295;
	and.b64  	%rd16327, %rd16319, 4294967295;
	add.s64 	%rd36073, %rd16326, %rd16327;
	shr.u64 	%rd16328, %rd36073, 32;
	add.s64 	%rd16329, %rd16325, %rd16321;
	add.s64 	%rd16330, %rd16329, %rd16328;
	mul.wide.u32 	%rd16331, %r7, %r12599;
	shr.u64 	%rd16332, %rd16331, 32;
	and.b64  	%rd16333, %rd16289, 4294967295;
	and.b64  	%rd16334, %rd16331, 4294967295;
	add.s64 	%rd16335, %rd16334, %rd16333;
	shr.u64 	%rd16336, %rd16335, 32;
	and.b64  	%rd16337, %rd16335, 4294967295;
	and.b64  	%rd16338, %rd16330, 4294967295;
	add.s64 	%rd36072, %rd16337, %rd16338;
	shr.u64 	%rd16339, %rd36072, 32;
	add.s64 	%rd16340, %rd16336, %rd16332;
	add.s64 	%rd16341, %rd16340, %rd16339;
	mul.wide.u32 	%rd16342, %r8, %r12599;
	shr.u64 	%rd16343, %rd16342, 32;
	and.b64  	%rd16344, %rd16292, 4294967295;
	and.b64  	%rd16345, %rd16342, 4294967295;
	add.s64 	%rd16346, %rd16345, %rd16344;
	shr.u64 	%rd16347, %rd16346, 32;
	and.b64  	%rd16348, %rd16346, 4294967295;
	and.b64  	%rd16349, %rd16341, 4294967295;
	add.s64 	%rd36071, %rd16348, %rd16349;
	shr.u64 	%rd16350, %rd36071, 32;
	add.s64 	%rd16351, %rd16347, %rd16343;
	add.s64 	%rd16352, %rd16351, %rd16350;
	mul.wide.u32 	%rd16353, %r9, %r12599;
	shr.u64 	%rd16354, %rd16353, 32;
	and.b64  	%rd16355, %rd16295, 4294967295;
	and.b64  	%rd16356, %rd16353, 4294967295;
	add.s64 	%rd16357, %rd16356, %rd16355;
	shr.u64 	%rd16358, %rd16357, 32;
	and.b64  	%rd16359, %rd16357, 4294967295;
	and.b64  	%rd16360, %rd16352, 4294967295;
	add.s64 	%rd36070, %rd16359, %rd16360;
	shr.u64 	%rd16361, %rd36070, 32;
	add.s64 	%rd16362, %rd16358, %rd16354;
	add.s64 	%rd16363, %rd16362, %rd16361;
	mul.wide.u32 	%rd16364, %r10, %r12599;
	shr.u64 	%rd16365, %rd16364, 32;
	and.b64  	%rd16366, %rd16298, 4294967295;
	and.b64  	%rd16367, %rd16364, 4294967295;
	add.s64 	%rd16368, %rd16367, %rd16366;
	shr.u64 	%rd16369, %rd16368, 32;
	and.b64  	%rd16370, %rd16368, 4294967295;
	and.b64  	%rd16371, %rd16363, 4294967295;
	add.s64 	%rd36069, %rd16370, %rd16371;
	shr.u64 	%rd16372, %rd36069, 32;
	add.s64 	%rd16373, %rd16369, %rd16365;
	add.s64 	%rd16374, %rd16373, %rd16372;
	mul.wide.u32 	%rd16375, %r11, %r12599;
	{ .reg .b32 tmp; mov.b64 {tmp, %r12600}, %rd16375; }
	and.b64  	%rd16376, %rd16301, 4294967295;
	and.b64  	%rd16377, %rd16375, 4294967295;
	add.s64 	%rd16378, %rd16377, %rd16376;
	{ .reg .b32 tmp; mov.b64 {tmp, %r12601}, %rd16378; }
	and.b64  	%rd16379, %rd16378, 4294967295;
	and.b64  	%rd16380, %rd16374, 4294967295;
	add.s64 	%rd36068, %rd16379, %rd16380;
	{ .reg .b32 tmp; mov.b64 {tmp, %r12602}, %rd36068; }
	add.s32 	%r12603, %r12601, %r12600;
	add.s32 	%r12604, %r12603, %r12602;
	add.s32 	%r16902, %r12604, %r12598;
	add.s32 	%r16893, %r16893, 1;
	add.s64 	%rd36067, %rd36067, 4;
	setp.ne.s32 	%p1491, %r16893, 8;
	@%p1491 bra 	$L__BB0_1369;
	cvt.u32.u64 	%r16894, %rd36074;
	cvt.u32.u64 	%r16895, %rd36073;
	cvt.u32.u64 	%r16896, %rd36072;
	cvt.u32.u64 	%r16897, %rd36071;
	cvt.u32.u64 	%r16898, %rd36070;
	cvt.u32.u64 	%r16904, %rd36069;
	cvt.u32.u64 	%r16900, %rd36068;
	setp.lt.u32 	%p1492, %r16902, %r11;
	@%p1492 bra 	$L__BB0_1385;
	setp.gt.u32 	%p1493, %r16902, %r11;
	@%p1493 bra 	$L__BB0_1384;
	cvt.u32.u64 	%r16900, %rd36068;
	setp.gt.u32 	%p1494, %r10, %r16900;
	@%p1494 bra 	$L__BB0_1385;
	cvt.u32.u64 	%r12605, %rd36068;
	setp.lt.u32 	%p1495, %r10, %r12605;
	@%p1495 bra 	$L__BB0_1384;
	cvt.u32.u64 	%r16900, %rd36068;
	cvt.u32.u64 	%r16904, %rd36069;
	setp.gt.u32 	%p1496, %r9, %r16904;
	@%p1496 bra 	$L__BB0_1385;
	cvt.u32.u64 	%r12606, %rd36069;
	setp.lt.u32 	%p1497, %r9, %r12606;
	@%p1497 bra 	$L__BB0_1384;
	cvt.u32.u64 	%r16904, %rd36069;
	cvt.u32.u64 	%r16898, %rd36070;
	setp.gt.u32 	%p1498, %r8, %r16898;
	@%p1498 bra 	$L__BB0_1385;
	cvt.u32.u64 	%r12607, %rd36070;
	setp.lt.u32 	%p1499, %r8, %r12607;
	@%p1499 bra 	$L__BB0_1384;
	cvt.u32.u64 	%r16898, %rd36070;
	cvt.u32.u64 	%r16897, %rd36071;
	setp.gt.u32 	%p1500, %r7, %r16897;
	@%p1500 bra 	$L__BB0_1385;
	cvt.u32.u64 	%r12608, %rd36071;
	setp.lt.u32 	%p1501, %r7, %r12608;
	@%p1501 bra 	$L__BB0_1384;
	cvt.u32.u64 	%r16897, %rd36071;
	cvt.u32.u64 	%r16896, %rd36072;
	setp.gt.u32 	%p1502, %r6, %r16896;
	@%p1502 bra 	$L__BB0_1385;
	cvt.u32.u64 	%r12609, %rd36072;
	setp.lt.u32 	%p1503, %r6, %r12609;
	@%p1503 bra 	$L__BB0_1384;
	cvt.u32.u64 	%r16896, %rd36072;
	cvt.u32.u64 	%r16895, %rd36073;
	setp.gt.u32 	%p1504, %r5, %r16895;
	@%p1504 bra 	$L__BB0_1385;
	cvt.u32.u64 	%r16895, %rd36073;
	setp.ge.u32 	%p1505, %r5, %r16895;
	cvt.u32.u64 	%r16894, %rd36074;
	setp.gt.u32 	%p1506, %r4, %r16894;
	and.pred  	%p1507, %p1505, %p1506;
	@%p1507 bra 	$L__BB0_1385;
$L__BB0_1384:
	and.b64  	%rd16382, %rd36074, 4294967295;
	cvt.u64.u32 	%rd16383, %r4;
	sub.s64 	%rd16384, %rd16382, %rd16383;
	cvt.u32.u64 	%r16894, %rd16384;
	shr.u64 	%rd16385, %rd16384, 32;
	and.b64  	%rd16386, %rd16385, 1;
	and.b64  	%rd16387, %rd36073, 4294967295;
	cvt.u64.u32 	%rd16388, %r5;
	add.s64 	%rd16389, %rd16386, %rd16388;
	sub.s64 	%rd16390, %rd16387, %rd16389;
	cvt.u32.u64 	%r16895, %rd16390;
	shr.u64 	%rd16391, %rd16390, 32;
	and.b64  	%rd16392, %rd16391, 1;
	and.b64  	%rd16393, %rd36072, 4294967295;
	cvt.u64.u32 	%rd16394, %r6;
	add.s64 	%rd16395, %rd16392, %rd16394;
	sub.s64 	%rd16396, %rd16393, %rd16395;
	cvt.u32.u64 	%r16896, %rd16396;
	shr.u64 	%rd16397, %rd16396, 32;
	and.b64  	%rd16398, %rd16397, 1;
	and.b64  	%rd16399, %rd36071, 4294967295;
	cvt.u64.u32 	%rd16400, %r7;
	add.s64 	%rd16401, %rd16398, %rd16400;
	sub.s64 	%rd16402, %rd16399, %rd16401;
	cvt.u32.u64 	%r16897, %rd16402;
	shr.u64 	%rd16403, %rd16402, 32;
	and.b64  	%rd16404, %rd16403, 1;
	and.b64  	%rd16405, %rd36070, 4294967295;
	cvt.u64.u32 	%rd16406, %r8;
	add.s64 	%rd16407, %rd16404, %rd16406;
	sub.s64 	%rd16408, %rd16405, %rd16407;
	cvt.u32.u64 	%r16898, %rd16408;
	shr.u64 	%rd16409, %rd16408, 32;
	and.b64  	%rd16410, %rd16409, 1;
	and.b64  	%rd16411, %rd36069, 4294967295;
	cvt.u64.u32 	%rd16412, %r9;
	add.s64 	%rd16413, %rd16410, %rd16412;
	sub.s64 	%rd16414, %rd16411, %rd16413;
	cvt.u32.u64 	%r16904, %rd16414;
	shr.u64 	%rd16415, %rd16414, 32;
	and.b64  	%rd16416, %rd16415, 1;
	and.b64  	%rd16417, %rd36068, 4294967295;
	cvt.u64.u32 	%rd16418, %r10;
	add.s64 	%rd16419, %rd16416, %rd16418;
	sub.s64 	%rd16420, %rd16417, %rd16419;
	cvt.u32.u64 	%r16900, %rd16420;
	{ .reg .b32 tmp; mov.b64 {tmp, %r12610}, %rd16420; }
	and.b32  	%r12611, %r12610, 1;
	add.s32 	%r12612, %r12611, %r11;
	sub.s32 	%r16902, %r16902, %r12612;
$L__BB0_1385:
	or.b32  	%r12614, %r16895, %r16894;
	or.b32  	%r12615, %r16896, %r12614;
	or.b32  	%r12616, %r16897, %r12615;
	or.b32  	%r12617, %r16898, %r12616;
	or.b32  	%r12618, %r16904, %r12617;
	or.b32  	%r12619, %r16900, %r12618;
	or.b32  	%r12620, %r16902, %r12619;
	setp.eq.s32 	%p1509, %r12620, 0;
	mov.b32 	%r17057, 0;
	mov.b16 	%rs32, 0;
	mov.pred 	%p1508, -1;
	mov.pred 	%p3748, %p1508;
	mov.u16 	%rs74, %rs32;
	mov.u32 	%r17058, %r17057;
	mov.u32 	%r17059, %r17057;
	mov.u32 	%r17060, %r17057;
	mov.u32 	%r17061, %r17057;
	mov.u32 	%r17062, %r17057;
	mov.u32 	%r17063, %r17057;
	mov.u32 	%r17064, %r17057;
	@%p1509 bra 	$L__BB0_1482;
	setp.lt.u32 	%p1510, %r16902, %r11;
	mov.u32 	%r16903, %r16900;
	mov.u32 	%r16905, %r16898;
	mov.u32 	%r16906, %r16897;
	mov.u32 	%r16907, %r16896;
	mov.u32 	%r16908, %r16895;
	mov.u32 	%r16909, %r16894;
	@%p1510 bra 	$L__BB0_1415;
	setp.gt.u32 	%p1511, %r16902, %r11;
	@%p1511 bra 	$L__BB0_1400;
	setp.lt.u32 	%p1512, %r16900, %r10;
	mov.u32 	%r16903, %r16900;
	mov.u32 	%r16905, %r16898;
	mov.u32 	%r16906, %r16897;
	mov.u32 	%r16907, %r16896;
	mov.u32 	%r16908, %r16895;
	mov.u32 	%r16909, %r16894;
	@%p1512 bra 	$L__BB0_1415;
	setp.gt.u32 	%p1513, %r16900, %r10;
	@%p1513 bra 	$L__BB0_1400;
	setp.lt.u32 	%p1514, %r16904, %r9;
	mov.u32 	%r16903, %r16900;
	mov.u32 	%r16905, %r16898;
	mov.u32 	%r16906, %r16897;
	mov.u32 	%r16907, %r16896;
	mov.u32 	%r16908, %r16895;
	mov.u32 	%r16909, %r16894;
	@%p1514 bra 	$L__BB0_1415;
	setp.gt.u32 	%p1515, %r16904, %r9;
	@%p1515 bra 	$L__BB0_1400;
	setp.lt.u32 	%p1516, %r16898, %r8;
	mov.u32 	%r16903, %r16900;
	mov.u32 	%r16905, %r16898;
	mov.u32 	%r16906, %r16897;
	mov.u32 	%r16907, %r16896;
	mov.u32 	%r16908, %r16895;
	mov.u32 	%r16909, %r16894;
	@%p1516 bra 	$L__BB0_1415;
	setp.gt.u32 	%p1517, %r16898, %r8;
	@%p1517 bra 	$L__BB0_1400;
	setp.lt.u32 	%p1518, %r16897, %r7;
	mov.u32 	%r16903, %r16900;
	mov.u32 	%r16905, %r16898;
	mov.u32 	%r16906, %r16897;
	mov.u32 	%r16907, %r16896;
	mov.u32 	%r16908, %r16895;
	mov.u32 	%r16909, %r16894;
	@%p1518 bra 	$L__BB0_1415;
	setp.gt.u32 	%p1519, %r16897, %r7;
	@%p1519 bra 	$L__BB0_1400;
	setp.lt.u32 	%p1520, %r16896, %r6;
	mov.u32 	%r16903, %r16900;
	mov.u32 	%r16905, %r16898;
	mov.u32 	%r16906, %r16897;
	mov.u32 	%r16907, %r16896;
	mov.u32 	%r16908, %r16895;
	mov.u32 	%r16909, %r16894;
	@%p1520 bra 	$L__BB0_1415;
	setp.gt.u32 	%p1521, %r16896, %r6;
	@%p1521 bra 	$L__BB0_1400;
	setp.lt.u32 	%p1522, %r16895, %r5;
	mov.u32 	%r16903, %r16900;
	mov.u32 	%r16905, %r16898;
	mov.u32 	%r16906, %r16897;
	mov.u32 	%r16907, %r16896;
	mov.u32 	%r16908, %r16895;
	mov.u32 	%r16909, %r16894;
	@%p1522 bra 	$L__BB0_1415;
	setp.le.u32 	%p1523, %r16895, %r5;
	setp.lt.u32 	%p1524, %r16894, %r4;
	and.pred  	%p1525, %p1523, %p1524;
	mov.u32 	%r16903, %r16900;
	mov.u32 	%r16905, %r16898;
	mov.u32 	%r16906, %r16897;
	mov.u32 	%r16907, %r16896;
	mov.u32 	%r16908, %r16895;
	mov.u32 	%r16909, %r16894;
	@%p1525 bra 	$L__BB0_1415;
$L__BB0_1400:
	cvt.u64.u32 	%rd16421, %r16894;
	cvt.u64.u32 	%rd16422, %r4;
	sub.s64 	%rd16423, %rd16421, %rd16422;
	cvt.u32.u64 	%r16909, %rd16423;
	shr.u64 	%rd16424, %rd16423, 32;
	and.b64  	%rd16425, %rd16424, 1;
	cvt.u64.u32 	%rd16426, %r16895;
	cvt.u64.u32 	%rd16427, %r5;
	add.s64 	%rd16428, %rd16425, %rd16427;
	sub.s64 	%rd16429, %rd16426, %rd16428;
	cvt.u32.u64 	%r16908, %rd16429;
	shr.u64 	%rd16430, %rd16429, 32;
	and.b64  	%rd16431, %rd16430, 1;
	cvt.u64.u32 	%rd16432, %r16896;
	cvt.u64.u32 	%rd16433, %r6;
	add.s64 	%rd16434, %rd16431, %rd16433;
	sub.s64 	%rd16435, %rd16432, %rd16434;
	cvt.u32.u64 	%r16907, %rd16435;
	shr.u64 	%rd16436, %rd16435, 32;
	and.b64  	%rd16437, %rd16436, 1;
	cvt.u64.u32 	%rd16438, %r16897;
	cvt.u64.u32 	%rd16439, %r7;
	add.s64 	%rd16440, %rd16437, %rd16439;
	sub.s64 	%rd16441, %rd16438, %rd16440;
	cvt.u32.u64 	%r16906, %rd16441;
	shr.u64 	%rd16442, %rd16441, 32;
	and.b64  	%rd16443, %rd16442, 1;
	cvt.u64.u32 	%rd16444, %r16898;
	cvt.u64.u32 	%rd16445, %r8;
	add.s64 	%rd16446, %rd16443, %rd16445;
	sub.s64 	%rd16447, %rd16444, %rd16446;
	cvt.u32.u64 	%r16905, %rd16447;
	shr.u64 	%rd16448, %rd16447, 32;
	and.b64  	%rd16449, %rd16448, 1;
	cvt.u64.u32 	%rd16450, %r16904;
	cvt.u64.u32 	%rd16451, %r9;
	add.s64 	%rd16452, %rd16449, %rd16451;
	sub.s64 	%rd1271, %rd16450, %rd16452;
	cvt.u32.u64 	%r16904, %rd1271;
	shr.u64 	%rd16453, %rd1271, 32;
	and.b64  	%rd16454, %rd16453, 1;
	cvt.u64.u32 	%rd16455, %r16900;
	cvt.u64.u32 	%rd16456, %r10;
	add.s64 	%rd16457, %rd16454, %rd16456;
	sub.s64 	%rd16458, %rd16455, %rd16457;
	cvt.u32.u64 	%r16903, %rd16458;
	{ .reg .b32 tmp; mov.b64 {tmp, %r12621}, %rd16458; }
	and.b32  	%r12622, %r12621, 1;
	add.s32 	%r12623, %r12622, %r11;
	sub.s32 	%r16902, %r16902, %r12623;
	setp.lt.u32 	%p1526, %r16902, %r11;
	@%p1526 bra 	$L__BB0_1415;
	setp.gt.u32 	%p1527, %r16902, %r11;
	@%p1527 bra 	$L__BB0_1414;
	cvt.u64.u32 	%rd16459, %r16897;
	cvt.u64.u32 	%rd16460, %r16896;
	cvt.u64.u32 	%rd16461, %r16895;
	cvt.u64.u32 	%rd16462, %r16894;
	cvt.u64.u32 	%rd16463, %r4;
	sub.s64 	%rd16464, %rd16462, %rd16463;
	shr.u64 	%rd16465, %rd16464, 32;
	and.b64  	%rd16466, %rd16465, 1;
	cvt.u64.u32 	%rd16467, %r5;
	add.s64 	%rd16468, %rd16466, %rd16467;
	sub.s64 	%rd16469, %rd16461, %rd16468;
	shr.u64 	%rd16470, %rd16469, 32;
	and.b64  	%rd16471, %rd16470, 1;
	cvt.u64.u32 	%rd16472, %r6;
	add.s64 	%rd16473, %rd16471, %rd16472;
	sub.s64 	%rd16474, %rd16460, %rd16473;
	shr.u64 	%rd16475, %rd16474, 32;
	and.b64  	%rd16476, %rd16475, 1;
	cvt.u64.u32 	%rd16477, %r7;
	add.s64 	%rd16478, %rd16476, %rd16477;
	sub.s64 	%rd16479, %rd16459, %rd16478;
	cvt.u32.u64 	%r16906, %rd16479;
	cvt.u64.u32 	%rd16480, %r16898;
	shr.u64 	%rd16481, %rd16479, 32;
	cvt.u64.u32 	%rd16482, %r8;
	cvt.u32.u64 	%r12624, %rd16481;
	mov.b64 	%rd16483, 1;
	cvt.u32.u64 	%r12625, %rd16483;
	and.b32  	%r12626, %r12624, %r12625;
	cvt.u32.u64 	%r12627, %rd16482;
	add.s32 	%r12628, %r12626, %r12627;
	cvt.u32.u64 	%r12629, %rd16480;
	sub.s32 	%r16905, %r12629, %r12628;
	cvt.u32.u64 	%r16907, %rd16474;
	cvt.u32.u64 	%r16908, %rd16469;
	cvt.u32.u64 	%r16909, %rd16464;
	cvt.u64.u32 	%rd16484, %r16900;
	shr.u64 	%rd16485, %rd1271, 32;
	cvt.u64.u32 	%rd16486, %r10;
	cvt.u32.u64 	%r12630, %rd16485;
	and.b32  	%r12631, %r12630, %r12625;
	cvt.u32.u64 	%r12632, %rd16486;
	add.s32 	%r12633, %r12631, %r12632;
	cvt.u32.u64 	%r12634, %rd16484;
	sub.s32 	%r16903, %r12634, %r12633;
	setp.gt.u32 	%p1528, %r10, %r16903;
	@%p1528 bra 	$L__BB0_1415;
	cvt.u64.u32 	%rd16487, %r16900;
	shr.u64 	%rd16488, %rd1271, 32;
	cvt.u64.u32 	%rd16489, %r10;
	mov.b64 	%rd16490, 1;
	cvt.u32.u64 	%r12635, %rd16490;
	cvt.u32.u64 	%r12636, %rd16488;
	and.b32  	%r12637, %r12636, %r12635;
	cvt.u32.u64 	%r12638, %rd16489;
	add.s32 	%r12639, %r12637, %r12638;
	cvt.u32.u64 	%r12640, %rd16487;
	sub.s32 	%r12641, %r12640, %r12639;
	setp.lt.u32 	%p1529, %r10, %r12641;
	@%p1529 bra 	$L__BB0_1414;
	cvt.u64.u32 	%rd16491, %r16900;
	shr.u64 	%rd16492, %rd1271, 32;
	cvt.u64.u32 	%rd16493, %r10;
	mov.b64 	%rd16494, 1;
	cvt.u32.u64 	%r12642, %rd16494;
	cvt.u32.u64 	%r12643, %rd16492;
	and.b32  	%r12644, %r12643, %r12642;
	cvt.u32.u64 	%r12645, %rd16493;
	add.s32 	%r12646, %r12644, %r12645;
	cvt.u32.u64 	%r12647, %rd16491;
	sub.s32 	%r16903, %r12647, %r12646;
	cvt.u64.u32 	%rd16495, %r16897;
	cvt.u64.u32 	%rd16496, %r16896;
	cvt.u64.u32 	%rd16497, %r16895;
	cvt.u64.u32 	%rd16498, %r16894;
	cvt.u64.u32 	%rd16499, %r4;
	sub.s64 	%rd16500, %rd16498, %rd16499;
	shr.u64 	%rd16501, %rd16500, 32;
	and.b64  	%rd16502, %rd16501, 1;
	cvt.u64.u32 	%rd16503, %r5;
	add.s64 	%rd16504, %rd16502, %rd16503;
	sub.s64 	%rd16505, %rd16497, %rd16504;
	shr.u64 	%rd16506, %rd16505, 32;
	and.b64  	%rd16507, %rd16506, 1;
	cvt.u64.u32 	%rd16508, %r6;
	add.s64 	%rd16509, %rd16507, %rd16508;
	sub.s64 	%rd16510, %rd16496, %rd16509;
	shr.u64 	%rd16511, %rd16510, 32;
	and.b64  	%rd16512, %rd16511, 1;
	cvt.u64.u32 	%rd16513, %r7;
	add.s64 	%rd16514, %rd16512, %rd16513;
	sub.s64 	%rd16515, %rd16495, %rd16514;
	cvt.u32.u64 	%r16906, %rd16515;
	cvt.u64.u32 	%rd16516, %r16898;
	shr.u64 	%rd16517, %rd16515, 32;
	cvt.u64.u32 	%rd16518, %r8;
	cvt.u32.u64 	%r12648, %rd16517;
	and.b32  	%r12649, %r12648, %r12642;
	cvt.u32.u64 	%r12650, %rd16518;
	add.s32 	%r12651, %r12649, %r12650;
	cvt.u32.u64 	%r12652, %rd16516;
	sub.s32 	%r16905, %r12652, %r12651;
	cvt.u32.u64 	%r16907, %rd16510;
	cvt.u32.u64 	%r16908, %rd16505;
	cvt.u32.u64 	%r16909, %rd16500;
	cvt.u32.u64 	%r16904, %rd1271;
	setp.gt.u32 	%p1530, %r9, %r16904;
	@%p1530 bra 	$L__BB0_1415;
	cvt.u32.u64 	%r12653, %rd1271;
	setp.lt.u32 	%p1531, %r9, %r12653;
	@%p1531 bra 	$L__BB0_1414;
	cvt.u64.u32 	%rd16519, %r16900;
	shr.u64 	%rd16520, %rd1271, 32;
	cvt.u64.u32 	%rd16521, %r10;
	mov.b64 	%rd16522, 1;
	cvt.u32.u64 	%r12654, %rd16522;
	cvt.u32.u64 	%r12655, %rd16520;
	and.b32  	%r12656, %r12655, %r12654;
	cvt.u32.u64 	%r12657, %rd16521;
	add.s32 	%r12658, %r12656, %r12657;
	cvt.u32.u64 	%r12659, %rd16519;
	sub.s32 	%r16903, %r12659, %r12658;
	cvt.u64.u32 	%rd16523, %r16897;
	cvt.u64.u32 	%rd16524, %r16896;
	cvt.u64.u32 	%rd16525, %r16895;
	cvt.u64.u32 	%rd16526, %r16894;
	cvt.u64.u32 	%rd16527, %r4;
	sub.s64 	%rd16528, %rd16526, %rd16527;
	shr.u64 	%rd16529, %rd16528, 32;
	and.b64  	%rd16530, %rd16529, 1;
	cvt.u64.u32 	%rd16531, %r5;
	add.s64 	%rd16532, %rd16530, %rd16531;
	sub.s64 	%rd16533, %rd16525, %rd16532;
	shr.u64 	%rd16534, %rd16533, 32;
	and.b64  	%rd16535, %rd16534, 1;
	cvt.u64.u32 	%rd16536, %r6;
	add.s64 	%rd16537, %rd16535, %rd16536;
	sub.s64 	%rd16538, %rd16524, %rd16537;
	shr.u64 	%rd16539, %rd16538, 32;
	and.b64  	%rd16540, %rd16539, 1;
	cvt.u64.u32 	%rd16541, %r7;
	add.s64 	%rd16542, %rd16540, %rd16541;
	sub.s64 	%rd16543, %rd16523, %rd16542;
	cvt.u32.u64 	%r16906, %rd16543;
	cvt.u32.u64 	%r16904, %rd1271;
	cvt.u32.u64 	%r16907, %rd16538;
	cvt.u32.u64 	%r16908, %rd16533;
	cvt.u32.u64 	%r16909, %rd16528;
	cvt.u64.u32 	%rd16544, %r16898;
	shr.u64 	%rd16545, %rd16543, 32;
	cvt.u64.u32 	%rd16546, %r8;
	cvt.u32.u64 	%r12660, %rd16545;
	and.b32  	%r12661, %r12660, %r12654;
	cvt.u32.u64 	%r12662, %rd16546;
	add.s32 	%r12663, %r12661, %r12662;
	cvt.u32.u64 	%r12664, %rd16544;
	sub.s32 	%r16905, %r12664, %r12663;
	setp.gt.u32 	%p1532, %r8, %r16905;
	@%p1532 bra 	$L__BB0_1415;
	cvt.u64.u32 	%rd16547, %r16898;
	cvt.u64.u32 	%rd16548, %r16897;
	cvt.u64.u32 	%rd16549, %r16896;
	cvt.u64.u32 	%rd16550, %r16895;
	cvt.u64.u32 	%rd16551, %r16894;
	cvt.u64.u32 	%rd16552, %r4;
	sub.s64 	%rd16553, %rd16551, %rd16552;
	shr.u64 	%rd16554, %rd16553, 32;
	and.b64  	%rd16555, %rd16554, 1;
	cvt.u64.u32 	%rd16556, %r5;
	add.s64 	%rd16557, %rd16555, %rd16556;
	sub.s64 	%rd16558, %rd16550, %rd16557;
	shr.u64 	%rd16559, %rd16558, 32;
	and.b64  	%rd16560, %rd16559, 1;
	cvt.u64.u32 	%rd16561, %r6;
	add.s64 	%rd16562, %rd16560, %rd16561;
	sub.s64 	%rd16563, %rd16549, %rd16562;
	shr.u64 	%rd16564, %rd16563, 32;
	and.b64  	%rd16565, %rd16564, 1;
	cvt.u64.u32 	%rd16566, %r7;
	add.s64 	%rd16567, %rd16565, %rd16566;
	sub.s64 	%rd16568, %rd16548, %rd16567;
	shr.u64 	%rd16569, %rd16568, 32;
	cvt.u64.u32 	%rd16570, %r8;
	cvt.u32.u64 	%r12665, %rd16569;
	mov.b64 	%rd16571, 1;
	cvt.u32.u64 	%r12666, %rd16571;
	and.b32  	%r12667, %r12665, %r12666;
	cvt.u32.u64 	%r12668, %rd16570;
	add.s32 	%r12669, %r12667, %r12668;
	cvt.u32.u64 	%r12670, %rd16547;
	sub.s32 	%r12671, %r12670, %r12669;
	setp.lt.u32 	%p1533, %r8, %r12671;
	@%p1533 bra 	$L__BB0_1414;
	cvt.u64.u32 	%rd16572, %r16900;
	shr.u64 	%rd16573, %rd1271, 32;
	cvt.u64.u32 	%rd16574, %r10;
	mov.b64 	%rd16575, 1;
	cvt.u32.u64 	%r12672, %rd16575;
	cvt.u32.u64 	%r12673, %rd16573;
	and.b32  	%r12674, %r12673, %r12672;
	cvt.u32.u64 	%r12675, %rd16574;
	add.s32 	%r12676, %r12674, %r12675;
	cvt.u32.u64 	%r12677, %rd16572;
	sub.s32 	%r16903, %r12677, %r12676;
	cvt.u64.u32 	%rd16576, %r16898;
	cvt.u64.u32 	%rd16577, %r16897;
	cvt.u64.u32 	%rd16578, %r16896;
	cvt.u64.u32 	%rd16579, %r16895;
	cvt.u64.u32 	%rd16580, %r16894;
	cvt.u64.u32 	%rd16581, %r4;
	sub.s64 	%rd16582, %rd16580, %rd16581;
	shr.u64 	%rd16583, %rd16582, 32;
	and.b64  	%rd16584, %rd16583, 1;
	cvt.u64.u32 	%rd16585, %r5;
	add.s64 	%rd16586, %rd16584, %rd16585;
	sub.s64 	%rd16587, %rd16579, %rd16586;
	shr.u64 	%rd16588, %rd16587, 32;
	and.b64  	%rd16589, %rd16588, 1;
	cvt.u64.u32 	%rd16590, %r6;
	add.s64 	%rd16591, %rd16589, %rd16590;
	sub.s64 	%rd16592, %rd16578, %rd16591;
	shr.u64 	%rd16593, %rd16592, 32;
	and.b64  	%rd16594, %rd16593, 1;
	cvt.u64.u32 	%rd16595, %r7;
	add.s64 	%rd16596, %rd16594, %rd16595;
	sub.s64 	%rd16597, %rd16577, %rd16596;
	shr.u64 	%rd16598, %rd16597, 32;
	cvt.u64.u32 	%rd16599, %r8;
	cvt.u32.u64 	%r12678, %rd16598;
	and.b32  	%r12679, %r12678, %r12672;
	cvt.u32.u64 	%r12680, %rd16599;
	add.s32 	%r12681, %r12679, %r12680;
	cvt.u32.u64 	%r12682, %rd16576;
	sub.s32 	%r16905, %r12682, %r12681;
	cvt.u32.u64 	%r16907, %rd16592;
	cvt.u32.u64 	%r16908, %rd16587;
	cvt.u32.u64 	%r16909, %rd16582;
	cvt.u32.u64 	%r16906, %rd16597;
	setp.gt.u32 	%p1534, %r7, %r16906;
	@%p1534 bra 	$L__BB0_1415;
	cvt.u64.u32 	%rd16600, %r16897;
	cvt.u64.u32 	%rd16601, %r16896;
	cvt.u64.u32 	%rd16602, %r16895;
	cvt.u64.u32 	%rd16603, %r16894;
	cvt.u64.u32 	%rd16604, %r4;
	sub.s64 	%rd16605, %rd16603, %rd16604;
	shr.u64 	%rd16606, %rd16605, 32;
	and.b64  	%rd16607, %rd16606, 1;
	cvt.u64.u32 	%rd16608, %r5;
	add.s64 	%rd16609, %rd16607, %rd16608;
	sub.s64 	%rd16610, %rd16602, %rd16609;
	shr.u64 	%rd16611, %rd16610, 32;
	and.b64  	%rd16612, %rd16611, 1;
	cvt.u64.u32 	%rd16613, %r6;
	add.s64 	%rd16614, %rd16612, %rd16613;
	sub.s64 	%rd16615, %rd16601, %rd16614;
	shr.u64 	%rd16616, %rd16615, 32;
	cvt.u64.u32 	%rd16617, %r7;
	cvt.u32.u64 	%r12683, %rd16616;
	mov.b64 	%rd16618, 1;
	cvt.u32.u64 	%r12684, %rd16618;
	and.b32  	%r12685, %r12683, %r12684;
	cvt.u32.u64 	%r12686, %rd16617;
	add.s32 	%r12687, %r12685, %r12686;
	cvt.u32.u64 	%r12688, %rd16600;
	sub.s32 	%r12689, %r12688, %r12687;
	setp.lt.u32 	%p1535, %r7, %r12689;
	@%p1535 bra 	$L__BB0_1414;
	cvt.u64.u32 	%rd16619, %r16900;
	shr.u64 	%rd16620, %rd1271, 32;
	cvt.u64.u32 	%rd16621, %r10;
	mov.b64 	%rd16622, 1;
	cvt.u32.u64 	%r12690, %rd16622;
	cvt.u32.u64 	%r12691, %rd16620;
	and.b32  	%r12692, %r12691, %r12690;
	cvt.u32.u64 	%r12693, %rd16621;
	add.s32 	%r12694, %r12692, %r12693;
	cvt.u32.u64 	%r12695, %rd16619;
	sub.s32 	%r16903, %r12695, %r12694;
	cvt.u64.u32 	%rd16623, %r16897;
	cvt.u64.u32 	%rd16624, %r16896;
	cvt.u64.u32 	%rd16625, %r16895;
	cvt.u64.u32 	%rd16626, %r16894;
	cvt.u64.u32 	%rd16627, %r4;
	sub.s64 	%rd16628, %rd16626, %rd16627;
	shr.u64 	%rd16629, %rd16628, 32;
	and.b64  	%rd16630, %rd16629, 1;
	cvt.u64.u32 	%rd16631, %r5;
	add.s64 	%rd16632, %rd16630, %rd16631;
	sub.s64 	%rd16633, %rd16625, %rd16632;
	shr.u64 	%rd16634, %rd16633, 32;
	and.b64  	%rd16635, %rd16634, 1;
	cvt.u64.u32 	%rd16636, %r6;
	add.s64 	%rd16637, %rd16635, %rd16636;
	sub.s64 	%rd16638, %rd16624, %rd16637;
	shr.u64 	%rd16639, %rd16638, 32;
	and.b64  	%rd16640, %rd16639, 1;
	cvt.u64.u32 	%rd16641, %r7;
	add.s64 	%rd16642, %rd16640, %rd16641;
	sub.s64 	%rd16643, %rd16623, %rd16642;
	cvt.u32.u64 	%r16906, %rd16643;
	cvt.u64.u32 	%rd16644, %r16898;
	shr.u64 	%rd16645, %rd16643, 32;
	cvt.u64.u32 	%rd16646, %r8;
	cvt.u32.u64 	%r12696, %rd16645;
	and.b32  	%r12697, %r12696, %r12690;
	cvt.u32.u64 	%r12698, %rd16646;
	add.s32 	%r12699, %r12697, %r12698;
	cvt.u32.u64 	%r12700, %rd16644;
	sub.s32 	%r16905, %r12700, %r12699;
	cvt.u32.u64 	%r16908, %rd16633;
	cvt.u32.u64 	%r16909, %rd16628;
	cvt.u32.u64 	%r16907, %rd16638;
	setp.gt.u32 	%p1536, %r6, %r16907;
	@%p1536 bra 	$L__BB0_1415;
	cvt.u64.u32 	%rd16647, %r16896;
	cvt.u64.u32 	%rd16648, %r16895;
	cvt.u64.u32 	%rd16649, %r16894;
	cvt.u64.u32 	%rd16650, %r4;
	sub.s64 	%rd16651, %rd16649, %rd16650;
	shr.u64 	%rd16652, %rd16651, 32;
	and.b64  	%rd16653, %rd16652, 1;
	cvt.u64.u32 	%rd16654, %r5;
	add.s64 	%rd16655, %rd16653, %rd16654;
	sub.s64 	%rd16656, %rd16648, %rd16655;
	shr.u64 	%rd16657, %rd16656, 32;
	cvt.u64.u32 	%rd16658, %r6;
	cvt.u32.u64 	%r12701, %rd16657;
	mov.b64 	%rd16659, 1;
	cvt.u32.u64 	%r12702, %rd16659;
	and.b32  	%r12703, %r12701, %r12702;
	cvt.u32.u64 	%r12704, %rd16658;
	add.s32 	%r12705, %r12703, %r12704;
	cvt.u32.u64 	%r12706, %rd16647;
	sub.s32 	%r12707, %r12706, %r12705;
	setp.lt.u32 	%p1537, %r6, %r12707;
	@%p1537 bra 	$L__BB0_1414;
	cvt.u64.u32 	%rd16660, %r16900;
	shr.u64 	%rd16661, %rd1271, 32;
	cvt.u64.u32 	%rd16662, %r10;
	mov.b64 	%rd16663, 1;
	cvt.u32.u64 	%r12708, %rd16663;
	cvt.u32.u64 	%r12709, %rd16661;
	and.b32  	%r12710, %r12709, %r12708;
	cvt.u32.u64 	%r12711, %rd16662;
	add.s32 	%r12712, %r12710, %r12711;
	cvt.u32.u64 	%r12713, %rd16660;
	sub.s32 	%r16903, %r12713, %r12712;
	cvt.u64.u32 	%rd16664, %r16897;
	cvt.u64.u32 	%rd16665, %r16896;
	cvt.u64.u32 	%rd16666, %r16895;
	cvt.u64.u32 	%rd16667, %r16894;
	cvt.u64.u32 	%rd16668, %r4;
	sub.s64 	%rd16669, %rd16667, %rd16668;
	shr.u64 	%rd16670, %rd16669, 32;
	and.b64  	%rd16671, %rd16670, 1;
	cvt.u64.u32 	%rd16672, %r5;
	add.s64 	%rd16673, %rd16671, %rd16672;
	sub.s64 	%rd16674, %rd16666, %rd16673;
	shr.u64 	%rd16675, %rd16674, 32;
	and.b64  	%rd16676, %rd16675, 1;
	cvt.u64.u32 	%rd16677, %r6;
	add.s64 	%rd16678, %rd16676, %rd16677;
	sub.s64 	%rd16679, %rd16665, %rd16678;
	shr.u64 	%rd16680, %rd16679, 32;
	and.b64  	%rd16681, %rd16680, 1;
	cvt.u64.u32 	%rd16682, %r7;
	add.s64 	%rd16683, %rd16681, %rd16682;
	sub.s64 	%rd16684, %rd16664, %rd16683;
	cvt.u32.u64 	%r16906, %rd16684;
	cvt.u64.u32 	%rd16685, %r16898;
	shr.u64 	%rd16686, %rd16684, 32;
	cvt.u64.u32 	%rd16687, %r8;
	cvt.u32.u64 	%r12714, %rd16686;
	and.b32  	%r12715, %r12714, %r12708;
	cvt.u32.u64 	%r12716, %rd16687;
	add.s32 	%r12717, %r12715, %r12716;
	cvt.u32.u64 	%r12718, %rd16685;
	sub.s32 	%r16905, %r12718, %r12717;
	cvt.u32.u64 	%r16907, %rd16679;
	cvt.u32.u64 	%r16909, %rd16669;
	cvt.u32.u64 	%r16908, %rd16674;
	setp.gt.u32 	%p1538, %r5, %r16908;
	@%p1538 bra 	$L__BB0_1415;
	cvt.u64.u32 	%rd16688, %r16900;
	shr.u64 	%rd16689, %rd1271, 32;
	cvt.u64.u32 	%rd16690, %r10;
	mov.b64 	%rd16691, 1;
	cvt.u32.u64 	%r12719, %rd16691;
	cvt.u32.u64 	%r12720, %rd16689;
	and.b32  	%r12721, %r12720, %r12719;
	cvt.u32.u64 	%r12722, %rd16690;
	add.s32 	%r12723, %r12721, %r12722;
	cvt.u32.u64 	%r12724, %rd16688;
	sub.s32 	%r16903, %r12724, %r12723;
	cvt.u64.u32 	%rd16692, %r16897;
	cvt.u64.u32 	%rd16693, %r16896;
	cvt.u64.u32 	%rd16694, %r16895;
	cvt.u64.u32 	%rd16695, %r16894;
	cvt.u64.u32 	%rd16696, %r4;
	sub.s64 	%rd16697, %rd16695, %rd16696;
	shr.u64 	%rd16698, %rd16697, 32;
	and.b64  	%rd16699, %rd16698, 1;
	cvt.u64.u32 	%rd16700, %r5;
	add.s64 	%rd16701, %rd16699, %rd16700;
	sub.s64 	%rd16702, %rd16694, %rd16701;
	shr.u64 	%rd16703, %rd16702, 32;
	and.b64  	%rd16704, %rd16703, 1;
	cvt.u64.u32 	%rd16705, %r6;
	add.s64 	%rd16706, %rd16704, %rd16705;
	sub.s64 	%rd16707, %rd16693, %rd16706;
	shr.u64 	%rd16708, %rd16707, 32;
	and.b64  	%rd16709, %rd16708, 1;
	cvt.u64.u32 	%rd16710, %r7;
	add.s64 	%rd16711, %rd16709, %rd16710;
	sub.s64 	%rd16712, %rd16692, %rd16711;
	cvt.u32.u64 	%r16906, %rd16712;
	cvt.u64.u32 	%rd16713, %r16898;
	shr.u64 	%rd16714, %rd16712, 32;
	cvt.u64.u32 	%rd16715, %r8;
	cvt.u32.u64 	%r12725, %rd16714;
	and.b32  	%r12726, %r12725, %r12719;
	cvt.u32.u64 	%r12727, %rd16715;
	add.s32 	%r12728, %r12726, %r12727;
	cvt.u32.u64 	%r12729, %rd16713;
	sub.s32 	%r16905, %r12729, %r12728;
	cvt.u32.u64 	%r16907, %rd16707;
	cvt.u32.u64 	%r16908, %rd16702;
	setp.ge.u32 	%p1539, %r5, %r16908;
	cvt.u32.u64 	%r16909, %rd16697;
	setp.gt.u32 	%p1540, %r4, %r16909;
	and.pred  	%p1541, %p1539, %p1540;
	@%p1541 bra 	$L__BB0_1415;
$L__BB0_1414:
	cvt.u64.u32 	%rd16716, %r16894;
	cvt.u64.u32 	%rd16717, %r4;
	sub.s64 	%rd16718, %rd16716, %rd16717;
	and.b64  	%rd16719, %rd16718, 4294967295;
	sub.s64 	%rd16720, %rd16719, %rd16717;
	cvt.u32.u64 	%r16909, %rd16720;
	shr.u64 	%rd16721, %rd16720, 32;
	and.b64  	%rd16722, %rd16721, 1;
	cvt.u64.u32 	%rd16723, %r16895;
	shr.u64 	%rd16724, %rd16718, 32;
	and.b64  	%rd16725, %rd16724, 1;
	cvt.u64.u32 	%rd16726, %r5;
	add.s64 	%rd16727, %rd16725, %rd16726;
	sub.s64 	%rd16728, %rd16723, %rd16727;
	and.b64  	%rd16729, %rd16728, 4294967295;
	add.s64 	%rd16730, %rd16722, %rd16726;
	sub.s64 	%rd16731, %rd16729, %rd16730;
	cvt.u32.u64 	%r16908, %rd16731;
	shr.u64 	%rd16732, %rd16731, 32;
	and.b64  	%rd16733, %rd16732, 1;
	cvt.u64.u32 	%rd16734, %r16896;
	shr.u64 	%rd16735, %rd16728, 32;
	and.b64  	%rd16736, %rd16735, 1;
	cvt.u64.u32 	%rd16737, %r6;
	add.s64 	%rd16738, %rd16736, %rd16737;
	sub.s64 	%rd16739, %rd16734, %rd16738;
	and.b64  	%rd16740, %rd16739, 4294967295;
	add.s64 	%rd16741, %rd16733, %rd16737;
	sub.s64 	%rd16742, %rd16740, %rd16741;
	cvt.u32.u64 	%r16907, %rd16742;
	shr.u64 	%rd16743, %rd16742, 32;
	and.b64  	%rd16744, %rd16743, 1;
	cvt.u64.u32 	%rd16745, %r16897;
	shr.u64 	%rd16746, %rd16739, 32;
	and.b64  	%rd16747, %rd16746, 1;
	cvt.u64.u32 	%rd16748, %r7;
	add.s64 	%rd16749, %rd16747, %rd16748;
	sub.s64 	%rd16750, %rd16745, %rd16749;
	and.b64  	%rd16751, %rd16750, 4294967295;
	add.s64 	%rd16752, %rd16744, %rd16748;
	sub.s64 	%rd16753, %rd16751, %rd16752;
	cvt.u32.u64 	%r16906, %rd16753;
	shr.u64 	%rd16754, %rd16753, 32;
	and.b64  	%rd16755, %rd16754, 1;
	cvt.u64.u32 	%rd16756, %r16898;
	shr.u64 	%rd16757, %rd16750, 32;
	and.b64  	%rd16758, %rd16757, 1;
	cvt.u64.u32 	%rd16759, %r8;
	add.s64 	%rd16760, %rd16758, %rd16759;
	sub.s64 	%rd16761, %rd16756, %rd16760;
	and.b64  	%rd16762, %rd16761, 4294967295;
	add.s64 	%rd16763, %rd16755, %rd16759;
	sub.s64 	%rd16764, %rd16762, %rd16763;
	cvt.u32.u64 	%r16905, %rd16764;
	shr.u64 	%rd16765, %rd16764, 32;
	and.b64  	%rd16766, %rd16765, 1;
	and.b64  	%rd16767, %rd1271, 4294967295;
	cvt.u64.u32 	%rd16768, %r9;
	add.s64 	%rd16769, %rd16766, %rd16768;
	sub.s64 	%rd16770, %rd16767, %rd16769;
	cvt.u32.u64 	%r16904, %rd16770;
	shr.u64 	%rd16771, %rd16770, 32;
	and.b64  	%rd16772, %rd16771, 1;
	cvt.u64.u32 	%rd16773, %r16900;
	shr.u64 	%rd16774, %rd1271, 32;
	and.b64  	%rd16775, %rd16774, 1;
	cvt.u64.u32 	%rd16776, %r10;
	add.s64 	%rd16777, %rd16775, %rd16776;
	sub.s64 	%rd16778, %rd16773, %rd16777;
	and.b64  	%rd16779, %rd16778, 4294967295;
	add.s64 	%rd16780, %rd16772, %rd16776;
	sub.s64 	%rd16781, %rd16779, %rd16780;
	cvt.u32.u64 	%r16903, %rd16781;
	{ .reg .b32 tmp; mov.b64 {tmp, %r12730}, %rd16781; }
	and.b32  	%r12731, %r12730, 1;
	add.s32 	%r12732, %r12731, %r11;
	sub.s32 	%r16902, %r16902, %r12732;
$L__BB0_1415:
	or.b32  	%r12734, %r16908, %r16909;
	or.b32  	%r12735, %r16907, %r12734;
	or.b32  	%r12736, %r16906, %r12735;
	or.b32  	%r12737, %r16905, %r12736;
	or.b32  	%r12738, %r16904, %r12737;
	or.b32  	%r12739, %r16903, %r12738;
	or.b32  	%r12740, %r16902, %r12739;
	setp.eq.s32 	%p1543, %r12740, 0;
	mov.pred 	%p3748, %p1508;
	mov.u16 	%rs74, %rs32;
	mov.u32 	%r17058, %r17057;
	mov.u32 	%r17059, %r17057;
	mov.u32 	%r17060, %r17057;
	mov.u32 	%r17061, %r17057;
	mov.u32 	%r17062, %r17057;
	mov.u32 	%r17063, %r17057;
	mov.u32 	%r17064, %r17057;
	@%p1543 bra 	$L__BB0_1482;
	mov.b32 	%r16958, 1;
	mov.b32 	%r16951, 0;
	cvt.u64.u32 	%rd16785, %r5;
	cvt.u64.u32 	%rd16790, %r6;
	cvt.u64.u32 	%rd16795, %r7;
	cvt.u64.u32 	%rd16800, %r8;
	cvt.u64.u32 	%rd16805, %r9;
	cvt.u64.u32 	%rd16810, %r10;
	mov.u32 	%r17007, %r11;
	mov.u32 	%r17008, %r10;
	mov.u32 	%r17009, %r9;
	mov.u32 	%r17010, %r8;
	mov.u32 	%r17011, %r7;
	mov.u32 	%r17012, %r6;
	mov.u32 	%r17013, %r5;
	mov.u32 	%r17014, %r4;
	mov.u32 	%r16952, %r16951;
	mov.u32 	%r16953, %r16951;
	mov.u32 	%r16954, %r16951;
	mov.u32 	%r16955, %r16951;
	mov.u32 	%r16956, %r16951;
	mov.u32 	%r16957, %r16951;
	mov.u32 	%r16991, %r16951;
	mov.u32 	%r16992, %r16951;
	mov.u32 	%r16993, %r16951;
	mov.u32 	%r16994, %r16951;
	mov.u32 	%r16995, %r16951;
	mov.u32 	%r16996, %r16951;
	mov.u32 	%r16997, %r16951;
	mov.u32 	%r16998, %r16951;
	mov.u32 	%r16942, %r16951;
$L__BB0_1417:
	or.b32  	%r12743, %r16902, %r16903;
	or.b32  	%r12744, %r12743, %r16904;
	or.b32  	%r12745, %r12744, %r16905;
	or.b32  	%r12746, %r12745, %r16906;
	or.b32  	%r12747, %r12746, %r16907;
	or.b32  	%r12748, %r12747, %r16908;
	setp.eq.s32 	%p1545, %r12748, 0;
	setp.eq.s32 	%p1546, %r16909, 1;
	and.pred  	%p1547, %p1545, %p1546;
	mov.b16 	%rs74, 1;
	mov.pred 	%p3748, 0;
	mov.u32 	%r17057, %r16958;
	mov.u32 	%r17058, %r16957;
	mov.u32 	%r17059, %r16956;
	mov.u32 	%r17060, %r16955;
	mov.u32 	%r17061, %r16954;
	mov.u32 	%r17062, %r16953;
	mov.u32 	%r17063, %r16952;
	mov.u32 	%r17064, %r16951;
	@%p1547 bra 	$L__BB0_1482;
	or.b32  	%r12749, %r17007, %r17008;
	or.b32  	%r12750, %r12749, %r17009;
	or.b32  	%r12751, %r12750, %r17010;
	or.b32  	%r12752, %r12751, %r17011;
	or.b32  	%r12753, %r12752, %r17012;
	or.b32  	%r12754, %r12753, %r17013;
	setp.eq.s32 	%p1549, %r12754, 0;
	setp.eq.s32 	%p1550, %r17014, 1;
	and.pred  	%p1551, %p1549, %p1550;
	mov.u32 	%r17057, %r16998;
	mov.u32 	%r17058, %r16997;
	mov.u32 	%r17059, %r16996;
	mov.u32 	%r17060, %r16995;
	mov.u32 	%r17061, %r16994;
	mov.u32 	%r17062, %r16993;
	mov.u32 	%r17063, %r16992;
	mov.u32 	%r17064, %r16991;
	@%p1551 bra 	$L__BB0_1482;
	or.b32  	%r12756, %r16908, %r16909;
	or.b32  	%r12757, %r16907, %r12756;
	or.b32  	%r12758, %r16906, %r12757;
	or.b32  	%r12759, %r16905, %r12758;
	or.b32  	%r12760, %r16904, %r12759;
	or.b32  	%r12761, %r16903, %r12760;
	or.b32  	%r12762, %r16902, %r12761;
	setp.eq.s32 	%p1553, %r12762, 0;
	mov.b32 	%r17057, 0;
	mov.pred 	%p3748, %p1508;
	mov.u16 	%rs74, %rs32;
	mov.u32 	%r17058, %r17057;
	mov.u32 	%r17059, %r17057;
	mov.u32 	%r17060, %r17057;
	mov.u32 	%r17061, %r17057;
	mov.u32 	%r17062, %r17057;
	mov.u32 	%r17063, %r17057;
	mov.u32 	%r17064, %r17057;
	@%p1553 bra 	$L__BB0_1482;
	or.b32  	%r12764, %r17013, %r17014;
	or.b32  	%r12765, %r17012, %r12764;
	or.b32  	%r12766, %r17011, %r12765;
	or.b32  	%r12767, %r17010, %r12766;
	or.b32  	%r12768, %r17009, %r12767;
	or.b32  	%r12769, %r17008, %r12768;
	or.b32  	%r12770, %r17007, %r12769;
	setp.eq.s32 	%p1555, %r12770, 0;
	mov.pred 	%p3748, %p1508;
	mov.u16 	%rs74, %rs32;
	@%p1555 bra 	$L__BB0_1482;
	and.b32  	%r12771, %r16909, 1;
	setp.eq.b32 	%p1556, %r12771, 1;
	@%p1556 bra 	$L__BB0_1427;
	mov.u32 	%r16943, %r16902;
	mov.u32 	%r16944, %r16903;
	mov.u32 	%r16945, %r16904;
	mov.u32 	%r16946, %r16905;
	mov.u32 	%r16947, %r16906;
	mov.u32 	%r16948, %r16907;
	mov.u32 	%r16949, %r16908;
$L__BB0_1423:
	shr.u32 	%r16902, %r16943, 1;
	shf.l.wrap.b32 	%r16903, %r16944, %r16943, 31;
	shf.l.wrap.b32 	%r16904, %r16945, %r16944, 31;
	shf.l.wrap.b32 	%r16905, %r16946, %r16945, 31;
	shf.l.wrap.b32 	%r16906, %r16947, %r16946, 31;
	shf.l.wrap.b32 	%r16907, %r16948, %r16947, 31;
	shf.l.wrap.b32 	%r16908, %r16949, %r16948, 31;
	shf.l.wrap.b32 	%r16909, %r16909, %r16949, 31;
	and.b32  	%r12772, %r16958, 1;
	setp.eq.b32 	%p1557, %r12772, 1;
	not.pred 	%p1558, %p1557;
	@%p1558 bra 	$L__BB0_1425;
	add.s32 	%r12773, %r16958, %r4;
	setp.lt.u32 	%p1559, %r12773, %r16958;
	selp.u64 	%rd16782, 1, 0, %p1559;
	cvt.u64.u32 	%rd16783, %r16957;
	add.s64 	%rd16784, %rd16782, %rd16783;
	add.s64 	%rd16786, %rd16784, %rd16785;
	cvt.u32.u64 	%r12774, %rd16786;
	shr.u64 	%rd16787, %rd16786, 32;
	cvt.u64.u32 	%rd16788, %r16956;
	add.s64 	%rd16789, %rd16787, %rd16788;
	add.s64 	%rd16791, %rd16789, %rd16790;
	cvt.u32.u64 	%r12775, %rd16791;
	shr.u64 	%rd16792, %rd16791, 32;
	cvt.u64.u32 	%rd16793, %r16955;
	add.s64 	%rd16794, %rd16792, %rd16793;
	add.s64 	%rd16796, %rd16794, %rd16795;
	cvt.u32.u64 	%r12776, %rd16796;
	shr.u64 	%rd16797, %rd16796, 32;
	cvt.u64.u32 	%rd16798, %r16954;
	add.s64 	%rd16799, %rd16797, %rd16798;
	add.s64 	%rd16801, %rd16799, %rd16800;
	cvt.u32.u64 	%r12777, %rd16801;
	shr.u64 	%rd16802, %rd16801, 32;
	cvt.u64.u32 	%rd16803, %r16953;
	add.s64 	%rd16804, %rd16802, %rd16803;
	add.s64 	%rd16806, %rd16804, %rd16805;
	cvt.u32.u64 	%r12778, %rd16806;
	shr.u64 	%rd16807, %rd16806, 32;
	cvt.u64.u32 	%rd16808, %r16952;
	add.s64 	%rd16809, %rd16807, %rd16808;
	add.s64 	%rd16811, %rd16809, %rd16810;
	cvt.u32.u64 	%r12779, %rd16811;
	{ .reg .b32 tmp; mov.b64 {tmp, %r12780}, %rd16811; }
	add.s32 	%r12781, %r16951, %r12780;
	add.s32 	%r16951, %r12781, %r11;
	shf.l.wrap.b32 	%r16952, %r12779, %r16951, 31;
	shf.l.wrap.b32 	%r16953, %r12778, %r12779, 31;
	shf.l.wrap.b32 	%r16954, %r12777, %r12778, 31;
	shf.l.wrap.b32 	%r16955, %r12776, %r12777, 31;
	shf.l.wrap.b32 	%r16956, %r12775, %r12776, 31;
	shf.l.wrap.b32 	%r16957, %r12774, %r12775, 31;
	shf.l.wrap.b32 	%r16958, %r12773, %r12774, 31;
	bra.uni 	$L__BB0_1426;
$L__BB0_1425:
	shf.l.wrap.b32 	%r4375, %r16952, %r16951, 31;
	shf.l.wrap.b32 	%r4376, %r16953, %r16952, 31;
	shf.l.wrap.b32 	%r4377, %r16954, %r16953, 31;
	shf.l.wrap.b32 	%r4378, %r16955, %r16954, 31;
	shf.l.wrap.b32 	%r4379, %r16956, %r16955, 31;
	shf.l.wrap.b32 	%r4380, %r16957, %r16956, 31;
	shf.l.wrap.b32 	%r16958, %r16958, %r16957, 31;
	mov.u32 	%r16957, %r4380;
	mov.u32 	%r16956, %r4379;
	mov.u32 	%r16955, %r4378;
	mov.u32 	%r16954, %r4377;
	mov.u32 	%r16953, %r4376;
	mov.u32 	%r16952, %r4375;
$L__BB0_1426:
	shr.u32 	%r16951, %r16951, 1;
	and.b32  	%r12782, %r16909, 1;
	setp.eq.b32 	%p1560, %r12782, 1;
	not.pred 	%p1561, %p1560;
	mov.u32 	%r16943, %r16902;
	mov.u32 	%r16944, %r16903;
	mov.u32 	%r16945, %r16904;
	mov.u32 	%r16946, %r16905;
	mov.u32 	%r16947, %r16906;
	mov.u32 	%r16948, %r16907;
	mov.u32 	%r16949, %r16908;
	@%p1561 bra 	$L__BB0_1423;
$L__BB0_1427:
	and.b32  	%r12783, %r17014, 1;
	setp.eq.b32 	%p1562, %r12783, 1;
	@%p1562 bra 	$L__BB0_1433;
	mov.u32 	%r16983, %r17007;
	mov.u32 	%r16984, %r17008;
	mov.u32 	%r16985, %r17009;
	mov.u32 	%r16986, %r17010;
	mov.u32 	%r16987, %r17011;
	mov.u32 	%r16988, %r17012;
	mov.u32 	%r16989, %r17013;
$L__BB0_1429:
	shr.u32 	%r17007, %r16983, 1;
	shf.l.wrap.b32 	%r17008, %r16984, %r16983, 31;
	shf.l.wrap.b32 	%r17009, %r16985, %r16984, 31;
	shf.l.wrap.b32 	%r17010, %r16986, %r16985, 31;
	shf.l.wrap.b32 	%r17011, %r16987, %r16986, 31;
	shf.l.wrap.b32 	%r17012, %r16988, %r16987, 31;
	shf.l.wrap.b32 	%r17013, %r16989, %r16988, 31;
	shf.l.wrap.b32 	%r17014, %r17014, %r16989, 31;
	and.b32  	%r12784, %r16998, 1;
	setp.eq.b32 	%p1563, %r12784, 1;
	not.pred 	%p1564, %p1563;
	@%p1564 bra 	$L__BB0_1431;
	add.s32 	%r12785, %r16998, %r4;
	setp.lt.u32 	%p1565, %r12785, %r16998;
	selp.u64 	%rd16812, 1, 0, %p1565;
	cvt.u64.u32 	%rd16813, %r16997;
	add.s64 	%rd16814, %rd16812, %rd16813;
	cvt.u64.u32 	%rd16815, %r5;
	add.s64 	%rd16816, %rd16814, %rd16815;
	cvt.u32.u64 	%r12786, %rd16816;
	shr.u64 	%rd16817, %rd16816, 32;
	cvt.u64.u32 	%rd16818, %r16996;
	add.s64 	%rd16819, %rd16817, %rd16818;
	cvt.u64.u32 	%rd16820, %r6;
	add.s64 	%rd16821, %rd16819, %rd16820;
	cvt.u32.u64 	%r12787, %rd16821;
	shr.u64 	%rd16822, %rd16821, 32;
	cvt.u64.u32 	%rd16823, %r16995;
	add.s64 	%rd16824, %rd16822, %rd16823;
	cvt.u64.u32 	%rd16825, %r7;
	add.s64 	%rd16826, %rd16824, %rd16825;
	cvt.u32.u64 	%r12788, %rd16826;
	shr.u64 	%rd16827, %rd16826, 32;
	cvt.u64.u32 	%rd16828, %r16994;
	add.s64 	%rd16829, %rd16827, %rd16828;
	cvt.u64.u32 	%rd16830, %r8;
	add.s64 	%rd16831, %rd16829, %rd16830;
	cvt.u32.u64 	%r12789, %rd16831;
	shr.u64 	%rd16832, %rd16831, 32;
	cvt.u64.u32 	%rd16833, %r16993;
	add.s64 	%rd16834, %rd16832, %rd16833;
	cvt.u64.u32 	%rd16835, %r9;
	add.s64 	%rd16836, %rd16834, %rd16835;
	cvt.u32.u64 	%r12790, %rd16836;
	shr.u64 	%rd16837, %rd16836, 32;
	cvt.u64.u32 	%rd16838, %r16992;
	add.s64 	%rd16839, %rd16837, %rd16838;
	cvt.u64.u32 	%rd16840, %r10;
	add.s64 	%rd16841, %rd16839, %rd16840;
	cvt.u32.u64 	%r12791, %rd16841;
	{ .reg .b32 tmp; mov.b64 {tmp, %r12792}, %rd16841; }
	add.s32 	%r12793, %r16991, %r12792;
	add.s32 	%r16991, %r12793, %r11;
	shf.l.wrap.b32 	%r16992, %r12791, %r16991, 31;
	shf.l.wrap.b32 	%r16993, %r12790, %r12791, 31;
	shf.l.wrap.b32 	%r16994, %r12789, %r12790, 31;
	shf.l.wrap.b32 	%r16995, %r12788, %r12789, 31;
	shf.l.wrap.b32 	%r16996, %r12787, %r12788, 31;
	shf.l.wrap.b32 	%r16997, %r12786, %r12787, 31;
	shf.l.wrap.b32 	%r16998, %r12785, %r12786, 31;
	bra.uni 	$L__BB0_1432;
$L__BB0_1431:
	shf.l.wrap.b32 	%r4439, %r16992, %r16991, 31;
	shf.l.wrap.b32 	%r4440, %r16993, %r16992, 31;
	shf.l.wrap.b32 	%r4441, %r16994, %r16993, 31;
	shf.l.wrap.b32 	%r4442, %r16995, %r16994, 31;
	shf.l.wrap.b32 	%r4443, %r16996, %r16995, 31;
	shf.l.wrap.b32 	%r4444, %r16997, %r16996, 31;
	shf.l.wrap.b32 	%r16998, %r16998, %r16997, 31;
	mov.u32 	%r16997, %r4444;
	mov.u32 	%r16996, %r4443;
	mov.u32 	%r16995, %r4442;
	mov.u32 	%r16994, %r4441;
	mov.u32 	%r16993, %r4440;
	mov.u32 	%r16992, %r4439;
$L__BB0_1432:
	shr.u32 	%r16991, %r16991, 1;
	and.b32  	%r12794, %r17014, 1;
	setp.eq.b32 	%p1566, %r12794, 1;
	not.pred 	%p1567, %p1566;
	mov.u32 	%r16983, %r17007;
	mov.u32 	%r16984, %r17008;
	mov.u32 	%r16985, %r17009;
	mov.u32 	%r16986, %r17010;
	mov.u32 	%r16987, %r17011;
	mov.u32 	%r16988, %r17012;
	mov.u32 	%r16989, %r17013;
	@%p1567 bra 	$L__BB0_1429;
$L__BB0_1433:
	setp.lt.u32 	%p1568, %r16902, %r17007;
	@%p1568 bra 	$L__BB0_1464;
	setp.gt.u32 	%p1569, %r16902, %r17007;
	@%p1569 bra 	$L__BB0_1447;
	setp.lt.u32 	%p1570, %r16903, %r17008;
	@%p1570 bra 	$L__BB0_1464;
	setp.gt.u32 	%p1571, %r16903, %r17008;
	@%p1571 bra 	$L__BB0_1447;
	setp.lt.u32 	%p1572, %r16904, %r17009;
	@%p1572 bra 	$L__BB0_1464;
	setp.gt.u32 	%p1573, %r16904, %r17009;
	@%p1573 bra 	$L__BB0_1447;
	setp.lt.u32 	%p1574, %r16905, %r17010;
	@%p1574 bra 	$L__BB0_1464;
	setp.gt.u32 	%p1575, %r16905, %r17010;
	@%p1575 bra 	$L__BB0_1447;
	setp.lt.u32 	%p1576, %r16906, %r17011;
	@%p1576 bra 	$L__BB0_1464;
	setp.gt.u32 	%p1577, %r16906, %r17011;
	@%p1577 bra 	$L__BB0_1447;
	setp.lt.u32 	%p1578, %r16907, %r17012;
	@%p1578 bra 	$L__BB0_1464;
	setp.gt.u32 	%p1579, %r16907, %r17012;
	@%p1579 bra 	$L__BB0_1447;
	setp.lt.u32 	%p1580, %r16908, %r17013;
	@%p1580 bra 	$L__BB0_1464;
	setp.le.u32 	%p1581, %r16908, %r17013;
	setp.lt.u32 	%p1582, %r16909, %r17014;
	and.pred  	%p1583, %p1581, %p1582;
	@%p1583 bra 	$L__BB0_1464;
$L__BB0_1447:
	setp.lt.u32 	%p1584, %r16951, %r16991;
	@%p1584 bra 	$L__BB0_1462;
	setp.gt.u32 	%p1585, %r16951, %r16991;
	@%p1585 bra 	$L__BB0_1461;
	setp.lt.u32 	%p1586, %r16952, %r16992;
	@%p1586 bra 	$L__BB0_1462;
	setp.gt.u32 	%p1587, %r16952, %r16992;
	@%p1587 bra 	$L__BB0_1461;
	setp.lt.u32 	%p1588, %r16953, %r16993;
	@%p1588 bra 	$L__BB0_1462;
	setp.gt.u32 	%p1589, %r16953, %r16993;
	@%p1589 bra 	$L__BB0_1461;
	setp.lt.u32 	%p1590, %r16954, %r16994;
	@%p1590 bra 	$L__BB0_1462;
	setp.gt.u32 	%p1591, %r16954, %r16994;
	@%p1591 bra 	$L__BB0_1461;
	setp.lt.u32 	%p1592, %r16955, %r16995;
	@%p1592 bra 	$L__BB0_1462;
	setp.gt.u32 	%p1593, %r16955, %r16995;
	@%p1593 bra 	$L__BB0_1461;
	setp.lt.u32 	%p1594, %r16956, %r16996;
	@%p1594 bra 	$L__BB0_1462;
	setp.gt.u32 	%p1595, %r16956, %r16996;
	@%p1595 bra 	$L__BB0_1461;
	setp.lt.u32 	%p1596, %r16957, %r16997;
	@%p1596 bra 	$L__BB0_1462;
	setp.le.u32 	%p1597, %r16957, %r16997;
	setp.lt.u32 	%p1598, %r16958, %r16998;
	and.pred  	%p1599, %p1597, %p1598;
	@%p1599 bra 	$L__BB0_1462;
$L__BB0_1461:
	cvt.u64.u32 	%rd16842, %r16958;
	cvt.u64.u32 	%rd16843, %r16998;
	sub.s64 	%rd36075, %rd16842, %rd16843;
	shr.u64 	%rd16844, %rd36075, 32;
	and.b64  	%rd16845, %rd16844, 1;
	cvt.u64.u32 	%rd16846, %r16957;
	cvt.u64.u32 	%rd16847, %r16997;
	add.s64 	%rd16848, %rd16845, %rd16847;
	sub.s64 	%rd36076, %rd16846, %rd16848;
	shr.u64 	%rd16849, %rd36076, 32;
	and.b64  	%rd16850, %rd16849, 1;
	cvt.u64.u32 	%rd16851, %r16956;
	cvt.u64.u32 	%rd16852, %r16996;
	add.s64 	%rd16853, %rd16850, %rd16852;
	sub.s64 	%rd36077, %rd16851, %rd16853;
	shr.u64 	%rd16854, %rd36077, 32;
	and.b64  	%rd16855, %rd16854, 1;
	cvt.u64.u32 	%rd16856, %r16955;
	cvt.u64.u32 	%rd16857, %r16995;
	add.s64 	%rd16858, %rd16855, %rd16857;
	sub.s64 	%rd36078, %rd16856, %rd16858;
	shr.u64 	%rd16859, %rd36078, 32;
	and.b64  	%rd16860, %rd16859, 1;
	cvt.u64.u32 	%rd16861, %r16954;
	cvt.u64.u32 	%rd16862, %r16994;
	add.s64 	%rd16863, %rd16860, %rd16862;
	sub.s64 	%rd36079, %rd16861, %rd16863;
	shr.u64 	%rd16864, %rd36079, 32;
	and.b64  	%rd16865, %rd16864, 1;
	cvt.u64.u32 	%rd16866, %r16953;
	cvt.u64.u32 	%rd16867, %r16993;
	add.s64 	%rd16868, %rd16865, %rd16867;
	sub.s64 	%rd36080, %rd16866, %rd16868;
	shr.u64 	%rd16869, %rd36080, 32;
	and.b64  	%rd16870, %rd16869, 1;
	cvt.u64.u32 	%rd16871, %r16952;
	cvt.u64.u32 	%rd16872, %r16992;
	add.s64 	%rd16873, %rd16870, %rd16872;
	sub.s64 	%rd36081, %rd16871, %rd16873;
	{ .reg .b32 tmp; mov.b64 {tmp, %r12795}, %rd36081; }
	and.b32  	%r12796, %r12795, 1;
	add.s32 	%r12797, %r12796, %r16991;
	sub.s32 	%r16951, %r16951, %r12797;
	bra.uni 	$L__BB0_1463;
$L__BB0_1462:
	cvt.u64.u32 	%rd16874, %r16998;
	cvt.u64.u32 	%rd16875, %r16958;
	sub.s64 	%rd16876, %rd16874, %rd16875;
	shr.u64 	%rd16877, %rd16876, 32;
	and.b64  	%rd16878, %rd16877, 1;
	cvt.u64.u32 	%rd16879, %r16997;
	cvt.u64.u32 	%rd16880, %r16957;
	add.s64 	%rd16881, %rd16878, %rd16880;
	sub.s64 	%rd16882, %rd16879, %rd16881;
	shr.u64 	%rd16883, %rd16882, 32;
	and.b64  	%rd16884, %rd16883, 1;
	cvt.u64.u32 	%rd16885, %r16996;
	cvt.u64.u32 	%rd16886, %r16956;
	add.s64 	%rd16887, %rd16884, %rd16886;
	sub.s64 	%rd16888, %rd16885, %rd16887;
	shr.u64 	%rd16889, %rd16888, 32;
	and.b64  	%rd16890, %rd16889, 1;
	cvt.u64.u32 	%rd16891, %r16995;
	cvt.u64.u32 	%rd16892, %r16955;
	add.s64 	%rd16893, %rd16890, %rd16892;
	sub.s64 	%rd16894, %rd16891, %rd16893;
	shr.u64 	%rd16895, %rd16894, 32;
	and.b64  	%rd16896, %rd16895, 1;
	cvt.u64.u32 	%rd16897, %r16994;
	cvt.u64.u32 	%rd16898, %r16954;
	add.s64 	%rd16899, %rd16896, %rd16898;
	sub.s64 	%rd16900, %rd16897, %rd16899;
	shr.u64 	%rd16901, %rd16900, 32;
	and.b64  	%rd16902, %rd16901, 1;
	cvt.u64.u32 	%rd16903, %r16993;
	cvt.u64.u32 	%rd16904, %r16953;
	add.s64 	%rd16905, %rd16902, %rd16904;
	sub.s64 	%rd16906, %rd16903, %rd16905;
	shr.u64 	%rd16907, %rd16906, 32;
	and.b64  	%rd16908, %rd16907, 1;
	cvt.u64.u32 	%rd16909, %r16992;
	cvt.u64.u32 	%rd16910, %r16952;
	add.s64 	%rd16911, %rd16908, %rd16910;
	sub.s64 	%rd16912, %rd16909, %rd16911;
	{ .reg .b32 tmp; mov.b64 {tmp, %r12798}, %rd16912; }
	and.b32  	%r12799, %r12798, 1;
	add.s32 	%r12800, %r12799, %r16951;
	sub.s32 	%r12801, %r12800, %r16991;
	and.b64  	%rd16913, %rd16876, 4294967295;
	cvt.u64.u32 	%rd16914, %r4;
	sub.s64 	%rd36075, %rd16914, %rd16913;
	shr.u64 	%rd16915, %rd36075, 32;
	and.b64  	%rd16916, %rd16915, 1;
	and.b64  	%rd16917, %rd16882, 4294967295;
	add.s64 	%rd16918, %rd16916, %rd16917;
	cvt.u64.u32 	%rd16919, %r5;
	sub.s64 	%rd36076, %rd16919, %rd16918;
	shr.u64 	%rd16920, %rd36076, 32;
	and.b64  	%rd16921, %rd16920, 1;
	and.b64  	%rd16922, %rd16888, 4294967295;
	add.s64 	%rd16923, %rd16921, %rd16922;
	cvt.u64.u32 	%rd16924, %r6;
	sub.s64 	%rd36077, %rd16924, %rd16923;
	shr.u64 	%rd16925, %rd36077, 32;
	and.b64  	%rd16926, %rd16925, 1;
	and.b64  	%rd16927, %rd16894, 4294967295;
	add.s64 	%rd16928, %rd16926, %rd16927;
	cvt.u64.u32 	%rd16929, %r7;
	sub.s64 	%rd36078, %rd16929, %rd16928;
	shr.u64 	%rd16930, %rd36078, 32;
	and.b64  	%rd16931, %rd16930, 1;
	and.b64  	%rd16932, %rd16900, 4294967295;
	add.s64 	%rd16933, %rd16931, %rd16932;
	cvt.u64.u32 	%rd16934, %r8;
	sub.s64 	%rd36079, %rd16934, %rd16933;
	shr.u64 	%rd16935, %rd36079, 32;
	and.b64  	%rd16936, %rd16935, 1;
	and.b64  	%rd16937, %rd16906, 4294967295;
	add.s64 	%rd16938, %rd16936, %rd16937;
	cvt.u64.u32 	%rd16939, %r9;
	sub.s64 	%rd36080, %rd16939, %rd16938;
	shr.u64 	%rd16940, %rd36080, 32;
	and.b64  	%rd16941, %rd16940, 1;
	and.b64  	%rd16942, %rd16912, 4294967295;
	add.s64 	%rd16943, %rd16941, %rd16942;
	cvt.u64.u32 	%rd16944, %r10;
	sub.s64 	%rd36081, %rd16944, %rd16943;
	{ .reg .b32 tmp; mov.b64 {tmp, %r12802}, %rd36081; }
	add.s32 	%r12803, %r12801, %r12802;
	add.s32 	%r16951, %r12803, %r11;
$L__BB0_1463:
	cvt.u64.u32 	%rd16945, %r17014;
	cvt.u64.u32 	%rd16946, %r16909;
	sub.s64 	%rd16947, %rd16946, %rd16945;
	cvt.u64.u32 	%rd16948, %r17013;
	shr.u64 	%rd16949, %rd16947, 32;
	and.b64  	%rd16950, %rd16949, 1;
	add.s64 	%rd16951, %rd16950, %rd16948;
	cvt.u64.u32 	%rd16952, %r16908;
	sub.s64 	%rd16953, %rd16952, %rd16951;
	cvt.u64.u32 	%rd16954, %r17012;
	shr.u64 	%rd16955, %rd16953, 32;
	and.b64  	%rd16956, %rd16955, 1;
	add.s64 	%rd16957, %rd16956, %rd16954;
	cvt.u64.u32 	%rd16958, %r16907;
	sub.s64 	%rd16959, %rd16958, %rd16957;
	cvt.u64.u32 	%rd16960, %r17011;
	shr.u64 	%rd16961, %rd16959, 32;
	and.b64  	%rd16962, %rd16961, 1;
	add.s64 	%rd16963, %rd16962, %rd16960;
	cvt.u64.u32 	%rd16964, %r16906;
	sub.s64 	%rd16965, %rd16964, %rd16963;
	cvt.u64.u32 	%rd16966, %r17010;
	shr.u64 	%rd16967, %rd16965, 32;
	and.b64  	%rd16968, %rd16967, 1;
	add.s64 	%rd16969, %rd16968, %rd16966;
	cvt.u64.u32 	%rd16970, %r16905;
	sub.s64 	%rd16971, %rd16970, %rd16969;
	cvt.u64.u32 	%rd16972, %r17009;
	shr.u64 	%rd16973, %rd16971, 32;
	and.b64  	%rd16974, %rd16973, 1;
	add.s64 	%rd16975, %rd16974, %rd16972;
	cvt.u64.u32 	%rd16976, %r16904;
	sub.s64 	%rd16977, %rd16976, %rd16975;
	cvt.u64.u32 	%rd16978, %r17008;
	shr.u64 	%rd16979, %rd16977, 32;
	and.b64  	%rd16980, %rd16979, 1;
	add.s64 	%rd16981, %rd16980, %rd16978;
	cvt.u64.u32 	%rd16982, %r16903;
	sub.s64 	%rd16983, %rd16982, %rd16981;
	cvt.u32.u64 	%r16952, %rd36081;
	cvt.u32.u64 	%r16953, %rd36080;
	cvt.u32.u64 	%r16954, %rd36079;
	cvt.u32.u64 	%r16955, %rd36078;
	cvt.u32.u64 	%r16956, %rd36077;
	cvt.u32.u64 	%r16957, %rd36076;
	cvt.u32.u64 	%r16958, %rd36075;
	{ .reg .b32 tmp; mov.b64 {tmp, %r12804}, %rd16983; }
	and.b32  	%r12805, %r12804, 1;
	add.s32 	%r12806, %r12805, %r17007;
	sub.s32 	%r16902, %r16902, %r12806;
	cvt.u32.u64 	%r16903, %rd16983;
	cvt.u32.u64 	%r16904, %rd16977;
	cvt.u32.u64 	%r16905, %rd16971;
	cvt.u32.u64 	%r16906, %rd16965;
	cvt.u32.u64 	%r16907, %rd16959;
	cvt.u32.u64 	%r16908, %rd16953;
	cvt.u32.u64 	%r16909, %rd16947;
	bra.uni 	$L__BB0_1481;
$L__BB0_1464:
	setp.lt.u32 	%p1600, %r16991, %r16951;
	@%p1600 bra 	$L__BB0_1479;
	setp.gt.u32 	%p1601, %r16991, %r16951;
	@%p1601 bra 	$L__BB0_1478;
	setp.lt.u32 	%p1602, %r16992, %r16952;
	@%p1602 bra 	$L__BB0_1479;
	setp.gt.u32 	%p1603, %r16992, %r16952;
	@%p1603 bra 	$L__BB0_1478;
	setp.lt.u32 	%p1604, %r16993, %r16953;
	@%p1604 bra 	$L__BB0_1479;
	setp.gt.u32 	%p1605, %r16993, %r16953;
	@%p1605 bra 	$L__BB0_1478;
	setp.lt.u32 	%p1606, %r16994, %r16954;
	@%p1606 bra 	$L__BB0_1479;
	setp.gt.u32 	%p1607, %r16994, %r16954;
	@%p1607 bra 	$L__BB0_1478;
	setp.lt.u32 	%p1608, %r16995, %r16955;
	@%p1608 bra 	$L__BB0_1479;
	setp.gt.u32 	%p1609, %r16995, %r16955;
	@%p1609 bra 	$L__BB0_1478;
	setp.lt.u32 	%p1610, %r16996, %r16956;
	@%p1610 bra 	$L__BB0_1479;
	setp.gt.u32 	%p1611, %r16996, %r16956;
	@%p1611 bra 	$L__BB0_1478;
	setp.lt.u32 	%p1612, %r16997, %r16957;
	@%p1612 bra 	$L__BB0_1479;
	setp.le.u32 	%p1613, %r16997, %r16957;
	setp.lt.u32 	%p1614, %r16998, %r16958;
	and.pred  	%p1615, %p1613, %p1614;
	@%p1615 bra 	$L__BB0_1479;
$L__BB0_1478:
	cvt.u64.u32 	%rd16984, %r16998;
	cvt.u64.u32 	%rd16985, %r16958;
	sub.s64 	%rd36082, %rd16984, %rd16985;
	shr.u64 	%rd16986, %rd36082, 32;
	and.b64  	%rd16987, %rd16986, 1;
	cvt.u64.u32 	%rd16988, %r16997;
	cvt.u64.u32 	%rd16989, %r16957;
	add.s64 	%rd16990, %rd16987, %rd16989;
	sub.s64 	%rd36083, %rd16988, %rd16990;
	shr.u64 	%rd16991, %rd36083, 32;
	and.b64  	%rd16992, %rd16991, 1;
	cvt.u64.u32 	%rd16993, %r16996;
	cvt.u64.u32 	%rd16994, %r16956;
	add.s64 	%rd16995, %rd16992, %rd16994;
	sub.s64 	%rd36084, %rd16993, %rd16995;
	shr.u64 	%rd16996, %rd36084, 32;
	and.b64  	%rd16997, %rd16996, 1;
	cvt.u64.u32 	%rd16998, %r16995;
	cvt.u64.u32 	%rd16999, %r16955;
	add.s64 	%rd17000, %rd16997, %rd16999;
	sub.s64 	%rd36085, %rd16998, %rd17000;
	shr.u64 	%rd17001, %rd36085, 32;
	and.b64  	%rd17002, %rd17001, 1;
	cvt.u64.u32 	%rd17003, %r16994;
	cvt.u64.u32 	%rd17004, %r16954;
	add.s64 	%rd17005, %rd17002, %rd17004;
	sub.s64 	%rd36086, %rd17003, %rd17005;
	shr.u64 	%rd17006, %rd36086, 32;
	and.b64  	%rd17007, %rd17006, 1;
	cvt.u64.u32 	%rd17008, %r16993;
	cvt.u64.u32 	%rd17009, %r16953;
	add.s64 	%rd17010, %rd17007, %rd17009;
	sub.s64 	%rd36087, %rd17008, %rd17010;
	shr.u64 	%rd17011, %rd36087, 32;
	and.b64  	%rd17012, %rd17011, 1;
	cvt.u64.u32 	%rd17013, %r16992;
	cvt.u64.u32 	%rd17014, %r16952;
	add.s64 	%rd17015, %rd17012, %rd17014;
	sub.s64 	%rd36088, %rd17013, %rd17015;
	{ .reg .b32 tmp; mov.b64 {tmp, %r12807}, %rd36088; }
	and.b32  	%r12808, %r12807, 1;
	add.s32 	%r12809, %r12808, %r16951;
	sub.s32 	%r16991, %r16991, %r12809;
	bra.uni 	$L__BB0_1480;
$L__BB0_1479:
	cvt.u64.u32 	%rd17016, %r16958;
	cvt.u64.u32 	%rd17017, %r16998;
	sub.s64 	%rd17018, %rd17016, %rd17017;
	shr.u64 	%rd17019, %rd17018, 32;
	and.b64  	%rd17020, %rd17019, 1;
	cvt.u64.u32 	%rd17021, %r16957;
	cvt.u64.u32 	%rd17022, %r16997;
	add.s64 	%rd17023, %rd17020, %rd17022;
	sub.s64 	%rd17024, %rd17021, %rd17023;
	shr.u64 	%rd17025, %rd17024, 32;
	and.b64  	%rd17026, %rd17025, 1;
	cvt.u64.u32 	%rd17027, %r16956;
	cvt.u64.u32 	%rd17028, %r16996;
	add.s64 	%rd17029, %rd17026, %rd17028;
	sub.s64 	%rd17030, %rd17027, %rd17029;
	shr.u64 	%rd17031, %rd17030, 32;
	and.b64  	%rd17032, %rd17031, 1;
	cvt.u64.u32 	%rd17033, %r16955;
	cvt.u64.u32 	%rd17034, %r16995;
	add.s64 	%rd17035, %rd17032, %rd17034;
	sub.s64 	%rd17036, %rd17033, %rd17035;
	shr.u64 	%rd17037, %rd17036, 32;
	and.b64  	%rd17038, %rd17037, 1;
	cvt.u64.u32 	%rd17039, %r16954;
	cvt.u64.u32 	%rd17040, %r16994;
	add.s64 	%rd17041, %rd17038, %rd17040;
	sub.s64 	%rd17042, %rd17039, %rd17041;
	shr.u64 	%rd17043, %rd17042, 32;
	and.b64  	%rd17044, %rd17043, 1;
	cvt.u64.u32 	%rd17045, %r16953;
	cvt.u64.u32 	%rd17046, %r16993;
	add.s64 	%rd17047, %rd17044, %rd17046;
	sub.s64 	%rd17048, %rd17045, %rd17047;
	shr.u64 	%rd17049, %rd17048, 32;
	and.b64  	%rd17050, %rd17049, 1;
	cvt.u64.u32 	%rd17051, %r16952;
	cvt.u64.u32 	%rd17052, %r16992;
	add.s64 	%rd17053, %rd17050, %rd17052;
	sub.s64 	%rd17054, %rd17051, %rd17053;
	{ .reg .b32 tmp; mov.b64 {tmp, %r12810}, %rd17054; }
	and.b32  	%r12811, %r12810, 1;
	add.s32 	%r12812, %r12811, %r16991;
	sub.s32 	%r12813, %r12812, %r16951;
	and.b64  	%rd17055, %rd17018, 4294967295;
	cvt.u64.u32 	%rd17056, %r4;
	sub.s64 	%rd36082, %rd17056, %rd17055;
	shr.u64 	%rd17057, %rd36082, 32;
	and.b64  	%rd17058, %rd17057, 1;
	and.b64  	%rd17059, %rd17024, 4294967295;
	add.s64 	%rd17060, %rd17058, %rd17059;
	cvt.u64.u32 	%rd17061, %r5;
	sub.s64 	%rd36083, %rd17061, %rd17060;
	shr.u64 	%rd17062, %rd36083, 32;
	and.b64  	%rd17063, %rd17062, 1;
	and.b64  	%rd17064, %rd17030, 4294967295;
	add.s64 	%rd17065, %rd17063, %rd17064;
	cvt.u64.u32 	%rd17066, %r6;
	sub.s64 	%rd36084, %rd17066, %rd17065;
	shr.u64 	%rd17067, %rd36084, 32;
	and.b64  	%rd17068, %rd17067, 1;
	and.b64  	%rd17069, %rd17036, 4294967295;
	add.s64 	%rd17070, %rd17068, %rd17069;
	cvt.u64.u32 	%rd17071, %r7;
	sub.s64 	%rd36085, %rd17071, %rd17070;
	shr.u64 	%rd17072, %rd36085, 32;
	and.b64  	%rd17073, %rd17072, 1;
	and.b64  	%rd17074, %rd17042, 4294967295;
	add.s64 	%rd17075, %rd17073, %rd17074;
	cvt.u64.u32 	%rd17076, %r8;
	sub.s64 	%rd36086, %rd17076, %rd17075;
	shr.u64 	%rd17077, %rd36086, 32;
	and.b64  	%rd17078, %rd17077, 1;
	and.b64  	%rd17079, %rd17048, 4294967295;
	add.s64 	%rd17080, %rd17078, %rd17079;
	cvt.u64.u32 	%rd17081, %r9;
	sub.s64 	%rd36087, %rd17081, %rd17080;
	shr.u64 	%rd17082, %rd36087, 32;
	and.b64  	%rd17083, %rd17082, 1;
	and.b64  	%rd17084, %rd17054, 4294967295;
	add.s64 	%rd17085, %rd17083, %rd17084;
	cvt.u64.u32 	%rd17086, %r10;
	sub.s64 	%rd36088, %rd17086, %rd17085;
	{ .reg .b32 tmp; mov.b64 {tmp, %r12814}, %rd36088; }
	add.s32 	%r12815, %r12813, %r12814;
	add.s32 	%r16991, %r12815, %r11;
$L__BB0_1480:
	cvt.u64.u32 	%rd17087, %r16909;
	cvt.u64.u32 	%rd17088, %r17014;
	sub.s64 	%rd17089, %rd17088, %rd17087;
	cvt.u64.u32 	%rd17090, %r16908;
	shr.u64 	%rd17091, %rd17089, 32;
	and.b64  	%rd17092, %rd17091, 1;
	add.s64 	%rd17093, %rd17092, %rd17090;
	cvt.u64.u32 	%rd17094, %r17013;
	sub.s64 	%rd17095, %rd17094, %rd17093;
	cvt.u64.u32 	%rd17096, %r16907;
	shr.u64 	%rd17097, %rd17095, 32;
	and.b64  	%rd17098, %rd17097, 1;
	add.s64 	%rd17099, %rd17098, %rd17096;
	cvt.u64.u32 	%rd17100, %r17012;
	sub.s64 	%rd17101, %rd17100, %rd17099;
	cvt.u64.u32 	%rd17102, %r16906;
	shr.u64 	%rd17103, %rd17101, 32;
	and.b64  	%rd17104, %rd17103, 1;
	add.s64 	%rd17105, %rd17104, %rd17102;
	cvt.u64.u32 	%rd17106, %r17011;
	sub.s64 	%rd17107, %rd17106, %rd17105;
	cvt.u64.u32 	%rd17108, %r16905;
	shr.u64 	%rd17109, %rd17107, 32;
	and.b64  	%rd17110, %rd17109, 1;
	add.s64 	%rd17111, %rd17110, %rd17108;
	cvt.u64.u32 	%rd17112, %r17010;
	sub.s64 	%rd17113, %rd17112, %rd17111;
	cvt.u64.u32 	%rd17114, %r16904;
	shr.u64 	%rd17115, %rd17113, 32;
	and.b64  	%rd17116, %rd17115, 1;
	add.s64 	%rd17117, %rd17116, %rd17114;
	cvt.u64.u32 	%rd17118, %r17009;
	sub.s64 	%rd17119, %rd17118, %rd17117;
	cvt.u64.u32 	%rd17120, %r16903;
	shr.u64 	%rd17121, %rd17119, 32;
	and.b64  	%rd17122, %rd17121, 1;
	add.s64 	%rd17123, %rd17122, %rd17120;
	cvt.u64.u32 	%rd17124, %r17008;
	sub.s64 	%rd17125, %rd17124, %rd17123;
	cvt.u32.u64 	%r16992, %rd36088;
	cvt.u32.u64 	%r16993, %rd36087;
	cvt.u32.u64 	%r16994, %rd36086;
	cvt.u32.u64 	%r16995, %rd36085;
	cvt.u32.u64 	%r16996, %rd36084;
	cvt.u32.u64 	%r16997, %rd36083;
	cvt.u32.u64 	%r16998, %rd36082;
	{ .reg .b32 tmp; mov.b64 {tmp, %r12816}, %rd17125; }
	and.b32  	%r12817, %r12816, 1;
	add.s32 	%r12818, %r12817, %r16902;
	sub.s32 	%r17007, %r17007, %r12818;
	cvt.u32.u64 	%r17008, %rd17125;
	cvt.u32.u64 	%r17009, %rd17119;
	cvt.u32.u64 	%r17010, %rd17113;
	cvt.u32.u64 	%r17011, %rd17107;
	cvt.u32.u64 	%r17012, %rd17101;
	cvt.u32.u64 	%r17013, %rd17095;
	cvt.u32.u64 	%r17014, %rd17089;
$L__BB0_1481:
	add.s32 	%r16942, %r16942, 1;
	setp.ne.s32 	%p1617, %r16942, 20000;
	mov.pred 	%p3748, %p1508;
	mov.u16 	%rs74, %rs32;
	mov.u32 	%r17058, %r17057;
	mov.u32 	%r17059, %r17057;
	mov.u32 	%r17060, %r17057;
	mov.u32 	%r17061, %r17057;
	mov.u32 	%r17062, %r17057;
	mov.u32 	%r17063, %r17057;
	mov.u32 	%r17064, %r17057;
	@%p1617 bra 	$L__BB0_1417;
$L__BB0_1482:
	st.local.u8 	[%rd28], %rs74;
	st.local.u32 	[%rd28+4], %r17057;
	st.local.u32 	[%rd28+8], %r17058;
	st.local.u32 	[%rd28+12], %r17059;
	st.local.u32 	[%rd28+16], %r17060;
	st.local.u32 	[%rd28+20], %r17061;
	st.local.u32 	[%rd28+24], %r17062;
	st.local.u32 	[%rd28+28], %r17063;
	st.local.u32 	[%rd28+32], %r17064;
	@%p3748 bra 	$L__BB0_1543;
	mov.b64 	%rd36103, 0;
	mov.b32 	%r17067, 0;
	mov.u64 	%rd36089, %rd36651;
	mov.u64 	%rd36102, %rd36103;
	mov.u64 	%rd36101, %rd36103;
	mov.u64 	%rd36100, %rd36103;
	mov.u64 	%rd36099, %rd36103;
	mov.u64 	%rd36098, %rd36103;
	mov.u64 	%rd36097, %rd36103;
	mov.u32 	%r17066, %r17067;
$L__BB0_1484:
	ld.local.u32 	%r12821, [%rd36089];
	mul.wide.u32 	%rd17127, %r12, %r12821;
	shr.u64 	%rd17128, %rd17127, 32;
	and.b64  	%rd17129, %rd36097, 4294967295;
	and.b64  	%rd17130, %rd17127, 4294967295;
	add.s64 	%rd17131, %rd17130, %rd17129;
	shr.u64 	%rd17132, %rd17131, 32;
	cvt.u32.u64 	%r12822, %rd17131;
	add.s64 	%rd17133, %rd17132, %rd17128;
	mul.wide.u32 	%rd17134, %r13, %r12821;
	shr.u64 	%rd17135, %rd17134, 32;
	and.b64  	%rd17136, %rd36098, 4294967295;
	and.b64  	%rd17137, %rd17134, 4294967295;
	add.s64 	%rd17138, %rd17137, %rd17136;
	shr.u64 	%rd17139, %rd17138, 32;
	and.b64  	%rd17140, %rd17138, 4294967295;
	and.b64  	%rd17141, %rd17133, 4294967295;
	add.s64 	%rd17142, %rd17140, %rd17141;
	shr.u64 	%rd17143, %rd17142, 32;
	add.s64 	%rd17144, %rd17139, %rd17135;
	add.s64 	%rd17145, %rd17144, %rd17143;
	mul.wide.u32 	%rd17146, %r14, %r12821;
	shr.u64 	%rd17147, %rd17146, 32;
	and.b64  	%rd17148, %rd36099, 4294967295;
	and.b64  	%rd17149, %rd17146, 4294967295;
	add.s64 	%rd17150, %rd17149, %rd17148;
	shr.u64 	%rd17151, %rd17150, 32;
	and.b64  	%rd17152, %rd17150, 4294967295;
	and.b64  	%rd17153, %rd17145, 4294967295;
	add.s64 	%rd17154, %rd17152, %rd17153;
	shr.u64 	%rd17155, %rd17154, 32;
	add.s64 	%rd17156, %rd17151, %rd17147;
	add.s64 	%rd17157, %rd17156, %rd17155;
	mul.wide.u32 	%rd17158, %r15, %r12821;
	shr.u64 	%rd17159, %rd17158, 32;
	and.b64  	%rd17160, %rd36100, 4294967295;
	and.b64  	%rd17161, %rd17158, 4294967295;
	add.s64 	%rd17162, %rd17161, %rd17160;
	shr.u64 	%rd17163, %rd17162, 32;
	and.b64  	%rd17164, %rd17162, 4294967295;
	and.b64  	%rd17165, %rd17157, 4294967295;
	add.s64 	%rd17166, %rd17164, %rd17165;
	shr.u64 	%rd17167, %rd17166, 32;
	add.s64 	%rd17168, %rd17163, %rd17159;
	add.s64 	%rd17169, %rd17168, %rd17167;
	mul.wide.u32 	%rd17170, %r16, %r12821;
	shr.u64 	%rd17171, %rd17170, 32;
	and.b64  	%rd17172, %rd36101, 4294967295;
	and.b64  	%rd17173, %rd17170, 4294967295;
	add.s64 	%rd17174, %rd17173, %rd17172;
	shr.u64 	%rd17175, %rd17174, 32;
	and.b64  	%rd17176, %rd17174, 4294967295;
	and.b64  	%rd17177, %rd17169, 4294967295;
	add.s64 	%rd17178, %rd17176, %rd17177;
	shr.u64 	%rd17179, %rd17178, 32;
	add.s64 	%rd17180, %rd17175, %rd17171;
	add.s64 	%rd17181, %rd17180, %rd17179;
	mul.wide.u32 	%rd17182, %r17, %r12821;
	shr.u64 	%rd17183, %rd17182, 32;
	and.b64  	%rd17184, %rd36102, 4294967295;
	and.b64  	%rd17185, %rd17182, 4294967295;
	add.s64 	%rd17186, %rd17185, %rd17184;
	shr.u64 	%rd17187, %rd17186, 32;
	and.b64  	%rd17188, %rd17186, 4294967295;
	and.b64  	%rd17189, %rd17181, 4294967295;
	add.s64 	%rd17190, %rd17188, %rd17189;
	shr.u64 	%rd17191, %rd17190, 32;
	add.s64 	%rd17192, %rd17187, %rd17183;
	add.s64 	%rd17193, %rd17192, %rd17191;
	mul.wide.u32 	%rd17194, %r18, %r12821;
	shr.u64 	%rd17195, %rd17194, 32;
	and.b64  	%rd17196, %rd36103, 4294967295;
	and.b64  	%rd17197, %rd17194, 4294967295;
	add.s64 	%rd17198, %rd17197, %rd17196;
	shr.u64 	%rd17199, %rd17198, 32;
	and.b64  	%rd17200, %rd17198, 4294967295;
	and.b64  	%rd17201, %rd17193, 4294967295;
	add.s64 	%rd17202, %rd17200, %rd17201;
	shr.u64 	%rd17203, %rd17202, 32;
	add.s64 	%rd17204, %rd17199, %rd17195;
	add.s64 	%rd17205, %rd17204, %rd17203;
	mul.wide.u32 	%rd17206, %r19, %r12821;
	{ .reg .b32 tmp; mov.b64 {tmp, %r12823}, %rd17206; }
	cvt.u64.u32 	%rd17207, %r17067;
	and.b64  	%rd17208, %rd17206, 4294967295;
	add.s64 	%rd17209, %rd17208, %rd17207;
	{ .reg .b32 tmp; mov.b64 {tmp, %r12824}, %rd17209; }
	and.b64  	%rd17210, %rd17209, 4294967295;
	and.b64  	%rd17211, %rd17205, 4294967295;
	add.s64 	%rd17212, %rd17210, %rd17211;
	{ .reg .b32 tmp; mov.b64 {tmp, %r12825}, %rd17212; }
	add.s32 	%r12826, %r12824, %r12823;
	add.s32 	%r12827, %r12826, %r12825;
	mul.lo.s32 	%r12828, %r28, %r12822;
	mul.wide.u32 	%rd17213, %r4, %r12828;
	shr.u64 	%rd17214, %rd17213, 32;
	and.b64  	%rd17215, %rd17131, 4294967295;
	and.b64  	%rd17216, %rd17213, 4294967295;
	add.s64 	%rd17217, %rd17216, %rd17215;
	shr.u64 	%rd17218, %rd17217, 32;
	add.s64 	%rd17219, %rd17218, %rd17214;
	mul.wide.u32 	%rd17220, %r5, %r12828;
	shr.u64 	%rd17221, %rd17220, 32;
	and.b64  	%rd17222, %rd17142, 4294967295;
	and.b64  	%rd17223, %rd17220, 4294967295;
	add.s64 	%rd17224, %rd17223, %rd17222;
	shr.u64 	%rd17225, %rd17224, 32;
	and.b64  	%rd17226, %rd17224, 4294967295;
	and.b64  	%rd17227, %rd17219, 4294967295;
	add.s64 	%rd36097, %rd17226, %rd17227;
	shr.u64 	%rd17228, %rd36097, 32;
	add.s64 	%rd17229, %rd17225, %rd17221;
	add.s64 	%rd17230, %rd17229, %rd17228;
	mul.wide.u32 	%rd17231, %r6, %r12828;
	shr.u64 	%rd17232, %rd17231, 32;
	and.b64  	%rd17233, %rd17154, 4294967295;
	and.b64  	%rd17234, %rd17231, 4294967295;
	add.s64 	%rd17235, %rd17234, %rd17233;
	shr.u64 	%rd17236, %rd17235, 32;
	and.b64  	%rd17237, %rd17235, 4294967295;
	and.b64  	%rd17238, %rd17230, 4294967295;
	add.s64 	%rd36098, %rd17237, %rd17238;
	shr.u64 	%rd17239, %rd36098, 32;
	add.s64 	%rd17240, %rd17236, %rd17232;
	add.s64 	%rd17241, %rd17240, %rd17239;
	mul.wide.u32 	%rd17242, %r7, %r12828;
	shr.u64 	%rd17243, %rd17242, 32;
	and.b64  	%rd17244, %rd17166, 4294967295;
	and.b64  	%rd17245, %rd17242, 4294967295;
	add.s64 	%rd17246, %rd17245, %rd17244;
	shr.u64 	%rd17247, %rd17246, 32;
	and.b64  	%rd17248, %rd17246, 4294967295;
	and.b64  	%rd17249, %rd17241, 4294967295;
	add.s64 	%rd36099, %rd17248, %rd17249;
	shr.u64 	%rd17250, %rd36099, 32;
	add.s64 	%rd17251, %rd17247, %rd17243;
	add.s64 	%rd17252, %rd17251, %rd17250;
	mul.wide.u32 	%rd17253, %r8, %r12828;
	shr.u64 	%rd17254, %rd17253, 32;
	and.b64  	%rd17255, %rd17178, 4294967295;
	and.b64  	%rd17256, %rd17253, 4294967295;
	add.s64 	%rd17257, %rd17256, %rd17255;
	shr.u64 	%rd17258, %rd17257, 32;
	and.b64  	%rd17259, %rd17257, 4294967295;
	and.b64  	%rd17260, %rd17252, 4294967295;
	add.s64 	%rd36100, %rd17259, %rd17260;
	shr.u64 	%rd17261, %rd36100, 32;
	add.s64 	%rd17262, %rd17258, %rd17254;
	add.s64 	%rd17263, %rd17262, %rd17261;
	mul.wide.u32 	%rd17264, %r9, %r12828;
	shr.u64 	%rd17265, %rd17264, 32;
	and.b64  	%rd17266, %rd17190, 4294967295;
	and.b64  	%rd17267, %rd17264, 4294967295;
	add.s64 	%rd17268, %rd17267, %rd17266;
	shr.u64 	%rd17269, %rd17268, 32;
	and.b64  	%rd17270, %rd17268, 4294967295;
	and.b64  	%rd17271, %rd17263, 4294967295;
	add.s64 	%rd36101, %rd17270, %rd17271;
	shr.u64 	%rd17272, %rd36101, 32;
	add.s64 	%rd17273, %rd17269, %rd17265;
	add.s64 	%rd17274, %rd17273, %rd17272;
	mul.wide.u32 	%rd17275, %r10, %r12828;
	shr.u64 	%rd17276, %rd17275, 32;
	and.b64  	%rd17277, %rd17202, 4294967295;
	and.b64  	%rd17278, %rd17275, 4294967295;
	add.s64 	%rd17279, %rd17278, %rd17277;
	shr.u64 	%rd17280, %rd17279, 32;
	and.b64  	%rd17281, %rd17279, 4294967295;
	and.b64  	%rd17282, %rd17274, 4294967295;
	add.s64 	%rd36102, %rd17281, %rd17282;
	shr.u64 	%rd17283, %rd36102, 32;
	add.s64 	%rd17284, %rd17280, %rd17276;
	add.s64 	%rd17285, %rd17284, %rd17283;
	mul.wide.u32 	%rd17286, %r11, %r12828;
	{ .reg .b32 tmp; mov.b64 {tmp, %r12829}, %rd17286; }
	and.b64  	%rd17287, %rd17212, 4294967295;
	and.b64  	%rd17288, %rd17286, 4294967295;
	add.s64 	%rd17289, %rd17288, %rd17287;
	{ .reg .b32 tmp; mov.b64 {tmp, %r12830}, %rd17289; }
	and.b64  	%rd17290, %rd17289, 4294967295;
	and.b64  	%rd17291, %rd17285, 4294967295;
	add.s64 	%rd36103, %rd17290, %rd17291;
	{ .reg .b32 tmp; mov.b64 {tmp, %r12831}, %rd36103; }
	add.s32 	%r12832, %r12830, %r12829;
	add.s32 	%r12833, %r12832, %r12831;
	add.s32 	%r17067, %r12827, %r12833;
	add.s32 	%r17066, %r17066, 1;
	add.s64 	%rd36089, %rd36089, 4;
	setp.ne.s32 	%p1618, %r17066, 8;
	@%p1618 bra 	$L__BB0_1484;
	setp.lt.u32 	%p1619, %r17067, %r11;
	@%p1619 bra 	$L__BB0_1500;
	setp.gt.u32 	%p1620, %r17067, %r11;
	@%p1620 bra 	$L__BB0_1499;
	cvt.u32.u64 	%r12834, %rd36103;
	setp.gt.u32 	%p1621, %r10, %r12834;
	@%p1621 bra 	$L__BB0_1500;
	setp.lt.u32 	%p1622, %r10, %r12834;
	@%p1622 bra 	$L__BB0_1499;
	cvt.u32.u64 	%r12836, %rd36102;
	setp.gt.u32 	%p1623, %r9, %r12836;
	@%p1623 bra 	$L__BB0_1500;
	setp.lt.u32 	%p1624, %r9, %r12836;
	@%p1624 bra 	$L__BB0_1499;
	cvt.u32.u64 	%r12838, %rd36101;
	setp.gt.u32 	%p1625, %r8, %r12838;
	@%p1625 bra 	$L__BB0_1500;
	setp.lt.u32 	%p1626, %r8, %r12838;
	@%p1626 bra 	$L__BB0_1499;
	cvt.u32.u64 	%r12840, %rd36100;
	setp.gt.u32 	%p1627, %r7, %r12840;
	@%p1627 bra 	$L__BB0_1500;
	setp.lt.u32 	%p1628, %r7, %r12840;
	@%p1628 bra 	$L__BB0_1499;
	cvt.u32.u64 	%r12842, %rd36099;
	setp.gt.u32 	%p1629, %r6, %r12842;
	@%p1629 bra 	$L__BB0_1500;
	setp.lt.u32 	%p1630, %r6, %r12842;
	@%p1630 bra 	$L__BB0_1499;
	cvt.u32.u64 	%r12844, %rd36098;
	setp.gt.u32 	%p1631, %r5, %r12844;
	@%p1631 bra 	$L__BB0_1500;
	setp.ge.u32 	%p1632, %r5, %r12844;
	cvt.u32.u64 	%r12846, %rd36097;
	setp.gt.u32 	%p1633, %r4, %r12846;
	and.pred  	%p1634, %p1632, %p1633;
	@%p1634 bra 	$L__BB0_1500;
$L__BB0_1499:
	and.b64  	%rd17293, %rd36097, 4294967295;
	cvt.u64.u32 	%rd17294, %r4;
	sub.s64 	%rd36097, %rd17293, %rd17294;
	shr.u64 	%rd17295, %rd36097, 32;
	and.b64  	%rd17296, %rd17295, 1;
	and.b64  	%rd17297, %rd36098, 4294967295;
	cvt.u64.u32 	%rd17298, %r5;
	add.s64 	%rd17299, %rd17296, %rd17298;
	sub.s64 	%rd36098, %rd17297, %rd17299;
	shr.u64 	%rd17300, %rd36098, 32;
	and.b64  	%rd17301, %rd17300, 1;
	and.b64  	%rd17302, %rd36099, 4294967295;
	cvt.u64.u32 	%rd17303, %r6;
	add.s64 	%rd17304, %rd17301, %rd17303;
	sub.s64 	%rd36099, %rd17302, %rd17304;
	shr.u64 	%rd17305, %rd36099, 32;
	and.b64  	%rd17306, %rd17305, 1;
	and.b64  	%rd17307, %rd36100, 4294967295;
	cvt.u64.u32 	%rd17308, %r7;
	add.s64 	%rd17309, %rd17306, %rd17308;
	sub.s64 	%rd36100, %rd17307, %rd17309;
	shr.u64 	%rd17310, %rd36100, 32;
	and.b64  	%rd17311, %rd17310, 1;
	and.b64  	%rd17312, %rd36101, 4294967295;
	cvt.u64.u32 	%rd17313, %r8;
	add.s64 	%rd17314, %rd17311, %rd17313;
	sub.s64 	%rd36101, %rd17312, %rd17314;
	shr.u64 	%rd17315, %rd36101, 32;
	and.b64  	%rd17316, %rd17315, 1;
	and.b64  	%rd17317, %rd36102, 4294967295;
	cvt.u64.u32 	%rd17318, %r9;
	add.s64 	%rd17319, %rd17316, %rd17318;
	sub.s64 	%rd36102, %rd17317, %rd17319;
	shr.u64 	%rd17320, %rd36102, 32;
	and.b64  	%rd17321, %rd17320, 1;
	and.b64  	%rd17322, %rd36103, 4294967295;
	cvt.u64.u32 	%rd17323, %r10;
	add.s64 	%rd17324, %rd17321, %rd17323;
	sub.s64 	%rd36103, %rd17322, %rd17324;
	{ .reg .b32 tmp; mov.b64 {tmp, %r12847}, %rd36103; }
	and.b32  	%r12848, %r12847, 1;
	add.s32 	%r12849, %r12848, %r11;
	sub.s32 	%r17067, %r17067, %r12849;
$L__BB0_1500:
	and.b64  	%rd1344, %rd36097, 4294967295;
	and.b64  	%rd1345, %rd36098, 4294967295;
	and.b64  	%rd1346, %rd36099, 4294967295;
	and.b64  	%rd1347, %rd36100, 4294967295;
	and.b64  	%rd1348, %rd36101, 4294967295;
	and.b64  	%rd1349, %rd36102, 4294967295;
	and.b64  	%rd1350, %rd36103, 4294967295;
	mov.b64 	%rd36105, 0;
	mov.b32 	%r17077, 0;
	mov.u64 	%rd36104, %rd26;
	mov.u64 	%rd36106, %rd36105;
	mov.u64 	%rd36107, %rd36105;
	mov.u64 	%rd36108, %rd36105;
	mov.u64 	%rd36109, %rd36105;
	mov.u64 	%rd36110, %rd36105;
	mov.u64 	%rd36111, %rd36105;
	mov.u32 	%r17069, %r17077;
$L__BB0_1501:
	ld.local.u32 	%r12851, [%rd36104];
	cvt.u64.u32 	%rd17326, %r12851;
	mul.lo.s64 	%rd17327, %rd1344, %rd17326;
	shr.u64 	%rd17328, %rd17327, 32;
	and.b64  	%rd17329, %rd36111, 4294967295;
	and.b64  	%rd17330, %rd17327, 4294967295;
	add.s64 	%rd17331, %rd17330, %rd17329;
	shr.u64 	%rd17332, %rd17331, 32;
	cvt.u32.u64 	%r12852, %rd17331;
	add.s64 	%rd17333, %rd17332, %rd17328;
	mul.lo.s64 	%rd17334, %rd1345, %rd17326;
	shr.u64 	%rd17335, %rd17334, 32;
	and.b64  	%rd17336, %rd36110, 4294967295;
	and.b64  	%rd17337, %rd17334, 4294967295;
	add.s64 	%rd17338, %rd17337, %rd17336;
	shr.u64 	%rd17339, %rd17338, 32;
	and.b64  	%rd17340, %rd17338, 4294967295;
	and.b64  	%rd17341, %rd17333, 4294967295;
	add.s64 	%rd17342, %rd17340, %rd17341;
	shr.u64 	%rd17343, %rd17342, 32;
	add.s64 	%rd17344, %rd17339, %rd17335;
	add.s64 	%rd17345, %rd17344, %rd17343;
	mul.lo.s64 	%rd17346, %rd1346, %rd17326;
	shr.u64 	%rd17347, %rd17346, 32;
	and.b64  	%rd17348, %rd36109, 4294967295;
	and.b64  	%rd17349, %rd17346, 4294967295;
	add.s64 	%rd17350, %rd17349, %rd17348;
	shr.u64 	%rd17351, %rd17350, 32;
	and.b64  	%rd17352, %rd17350, 4294967295;
	and.b64  	%rd17353, %rd17345, 4294967295;
	add.s64 	%rd17354, %rd17352, %rd17353;
	shr.u64 	%rd17355, %rd17354, 32;
	add.s64 	%rd17356, %rd17351, %rd17347;
	add.s64 	%rd17357, %rd17356, %rd17355;
	mul.lo.s64 	%rd17358, %rd1347, %rd17326;
	shr.u64 	%rd17359, %rd17358, 32;
	and.b64  	%rd17360, %rd36108, 4294967295;
	and.b64  	%rd17361, %rd17358, 4294967295;
	add.s64 	%rd17362, %rd17361, %rd17360;
	shr.u64 	%rd17363, %rd17362, 32;
	and.b64  	%rd17364, %rd17362, 4294967295;
	and.b64  	%rd17365, %rd17357, 4294967295;
	add.s64 	%rd17366, %rd17364, %rd17365;
	shr.u64 	%rd17367, %rd17366, 32;
	add.s64 	%rd17368, %rd17363, %rd17359;
	add.s64 	%rd17369, %rd17368, %rd17367;
	mul.lo.s64 	%rd17370, %rd1348, %rd17326;
	shr.u64 	%rd17371, %rd17370, 32;
	and.b64  	%rd17372, %rd36107, 4294967295;
	and.b64  	%rd17373, %rd17370, 4294967295;
	add.s64 	%rd17374, %rd17373, %rd17372;
	shr.u64 	%rd17375, %rd17374, 32;
	and.b64  	%rd17376, %rd17374, 4294967295;
	and.b64  	%rd17377, %rd17369, 4294967295;
	add.s64 	%rd17378, %rd17376, %rd17377;
	shr.u64 	%rd17379, %rd17378, 32;
	add.s64 	%rd17380, %rd17375, %rd17371;
	add.s64 	%rd17381, %rd17380, %rd17379;
	mul.lo.s64 	%rd17382, %rd1349, %rd17326;
	shr.u64 	%rd17383, %rd17382, 32;
	and.b64  	%rd17384, %rd36106, 4294967295;
	and.b64  	%rd17385, %rd17382, 4294967295;
	add.s64 	%rd17386, %rd17385, %rd17384;
	shr.u64 	%rd17387, %rd17386, 32;
	and.b64  	%rd17388, %rd17386, 4294967295;
	and.b64  	%rd17389, %rd17381, 4294967295;
	add.s64 	%rd17390, %rd17388, %rd17389;
	shr.u64 	%rd17391, %rd17390, 32;
	add.s64 	%rd17392, %rd17387, %rd17383;
	add.s64 	%rd17393, %rd17392, %rd17391;
	mul.lo.s64 	%rd17394, %rd1350, %rd17326;
	shr.u64 	%rd17395, %rd17394, 32;
	and.b64  	%rd17396, %rd36105, 4294967295;
	and.b64  	%rd17397, %rd17394, 4294967295;
	add.s64 	%rd17398, %rd17397, %rd17396;
	shr.u64 	%rd17399, %rd17398, 32;
	and.b64  	%rd17400, %rd17398, 4294967295;
	and.b64  	%rd17401, %rd17393, 4294967295;
	add.s64 	%rd17402, %rd17400, %rd17401;
	shr.u64 	%rd17403, %rd17402, 32;
	add.s64 	%rd17404, %rd17399, %rd17395;
	add.s64 	%rd17405, %rd17404, %rd17403;
	mul.wide.u32 	%rd17406, %r17067, %r12851;
	{ .reg .b32 tmp; mov.b64 {tmp, %r12853}, %rd17406; }
	cvt.u64.u32 	%rd17407, %r17077;
	and.b64  	%rd17408, %rd17406, 4294967295;
	add.s64 	%rd17409, %rd17408, %rd17407;
	{ .reg .b32 tmp; mov.b64 {tmp, %r12854}, %rd17409; }
	and.b64  	%rd17410, %rd17409, 4294967295;
	and.b64  	%rd17411, %rd17405, 4294967295;
	add.s64 	%rd17412, %rd17410, %rd17411;
	{ .reg .b32 tmp; mov.b64 {tmp, %r12855}, %rd17412; }
	add.s32 	%r12856, %r12854, %r12853;
	add.s32 	%r12857, %r12856, %r12855;
	mul.lo.s32 	%r12858, %r28, %r12852;
	mul.wide.u32 	%rd17413, %r4, %r12858;
	shr.u64 	%rd17414, %rd17413, 32;
	and.b64  	%rd17415, %rd17331, 4294967295;
	and.b64  	%rd17416, %rd17413, 4294967295;
	add.s64 	%rd17417, %rd17416, %rd17415;
	shr.u64 	%rd17418, %rd17417, 32;
	add.s64 	%rd17419, %rd17418, %rd17414;
	mul.wide.u32 	%rd17420, %r5, %r12858;
	shr.u64 	%rd17421, %rd17420, 32;
	and.b64  	%rd17422, %rd17342, 4294967295;
	and.b64  	%rd17423, %rd17420, 4294967295;
	add.s64 	%rd17424, %rd17423, %rd17422;
	shr.u64 	%rd17425, %rd17424, 32;
	and.b64  	%rd17426, %rd17424, 4294967295;
	and.b64  	%rd17427, %rd17419, 4294967295;
	add.s64 	%rd36111, %rd17426, %rd17427;
	shr.u64 	%rd17428, %rd36111, 32;
	add.s64 	%rd17429, %rd17425, %rd17421;
	add.s64 	%rd17430, %rd17429, %rd17428;
	mul.wide.u32 	%rd17431, %r6, %r12858;
	shr.u64 	%rd17432, %rd17431, 32;
	and.b64  	%rd17433, %rd17354, 4294967295;
	and.b64  	%rd17434, %rd17431, 4294967295;
	add.s64 	%rd17435, %rd17434, %rd17433;
	shr.u64 	%rd17436, %rd17435, 32;
	and.b64  	%rd17437, %rd17435, 4294967295;
	and.b64  	%rd17438, %rd17430, 4294967295;
	add.s64 	%rd36110, %rd17437, %rd17438;
	shr.u64 	%rd17439, %rd36110, 32;
	add.s64 	%rd17440, %rd17436, %rd17432;
	add.s64 	%rd17441, %rd17440, %rd17439;
	mul.wide.u32 	%rd17442, %r7, %r12858;
	shr.u64 	%rd17443, %rd17442, 32;
	and.b64  	%rd17444, %rd17366, 4294967295;
	and.b64  	%rd17445, %rd17442, 4294967295;
	add.s64 	%rd17446, %rd17445, %rd17444;
	shr.u64 	%rd17447, %rd17446, 32;
	and.b64  	%rd17448, %rd17446, 4294967295;
	and.b64  	%rd17449, %rd17441, 4294967295;
	add.s64 	%rd36109, %rd17448, %rd17449;
	shr.u64 	%rd17450, %rd36109, 32;
	add.s64 	%rd17451, %rd17447, %rd17443;
	add.s64 	%rd17452, %rd17451, %rd17450;
	mul.wide.u32 	%rd17453, %r8, %r12858;
	shr.u64 	%rd17454, %rd17453, 32;
	and.b64  	%rd17455, %rd17378, 4294967295;
	and.b64  	%rd17456, %rd17453, 4294967295;
	add.s64 	%rd17457, %rd17456, %rd17455;
	shr.u64 	%rd17458, %rd17457, 32;
	and.b64  	%rd17459, %rd17457, 4294967295;
	and.b64  	%rd17460, %rd17452, 4294967295;
	add.s64 	%rd36108, %rd17459, %rd17460;
	shr.u64 	%rd17461, %rd36108, 32;
	add.s64 	%rd17462, %rd17458, %rd17454;
	add.s64 	%rd17463, %rd17462, %rd17461;
	mul.wide.u32 	%rd17464, %r9, %r12858;
	shr.u64 	%rd17465, %rd17464, 32;
	and.b64  	%rd17466, %rd17390, 4294967295;
	and.b64  	%rd17467, %rd17464, 4294967295;
	add.s64 	%rd17468, %rd17467, %rd17466;
	shr.u64 	%rd17469, %rd17468, 32;
	and.b64  	%rd17470, %rd17468, 4294967295;
	and.b64  	%rd17471, %rd17463, 4294967295;
	add.s64 	%rd36107, %rd17470, %rd17471;
	shr.u64 	%rd17472, %rd36107, 32;
	add.s64 	%rd17473, %rd17469, %rd17465;
	add.s64 	%rd17474, %rd17473, %rd17472;
	mul.wide.u32 	%rd17475, %r10, %r12858;
	shr.u64 	%rd17476, %rd17475, 32;
	and.b64  	%rd17477, %rd17402, 4294967295;
	and.b64  	%rd17478, %rd17475, 4294967295;
	add.s64 	%rd17479, %rd17478, %rd17477;
	shr.u64 	%rd17480, %rd17479, 32;
	and.b64  	%rd17481, %rd17479, 4294967295;
	and.b64  	%rd17482, %rd17474, 4294967295;
	add.s64 	%rd36106, %rd17481, %rd17482;
	shr.u64 	%rd17483, %rd36106, 32;
	add.s64 	%rd17484, %rd17480, %rd17476;
	add.s64 	%rd17485, %rd17484, %rd17483;
	mul.wide.u32 	%rd17486, %r11, %r12858;
	{ .reg .b32 tmp; mov.b64 {tmp, %r12859}, %rd17486; }
	and.b64  	%rd17487, %rd17412, 4294967295;
	and.b64  	%rd17488, %rd17486, 4294967295;
	add.s64 	%rd17489, %rd17488, %rd17487;
	{ .reg .b32 tmp; mov.b64 {tmp, %r12860}, %rd17489; }
	and.b64  	%rd17490, %rd17489, 4294967295;
	and.b64  	%rd17491, %rd17485, 4294967295;
	add.s64 	%rd36105, %rd17490, %rd17491;
	{ .reg .b32 tmp; mov.b64 {tmp, %r12861}, %rd36105; }
	add.s32 	%r12862, %r12860, %r12859;
	add.s32 	%r12863, %r12862, %r12861;
	add.s32 	%r17077, %r12857, %r12863;
	add.s32 	%r17069, %r17069, 1;
	add.s64 	%rd36104, %rd36104, 4;
	setp.ne.s32 	%p1635, %r17069, 8;
	@%p1635 bra 	$L__BB0_1501;
	cvt.u32.u64 	%r17070, %rd36111;
	cvt.u32.u64 	%r17071, %rd36110;
	cvt.u32.u64 	%r17072, %rd36109;
	cvt.u32.u64 	%r17073, %rd36108;
	cvt.u32.u64 	%r17074, %rd36107;
	cvt.u32.u64 	%r17075, %rd36106;
	cvt.u32.u64 	%r17076, %rd36105;
	setp.lt.u32 	%p1636, %r17077, %r11;
	@%p1636 bra 	$L__BB0_1517;
	setp.gt.u32 	%p1637, %r17077, %r11;
	@%p1637 bra 	$L__BB0_1516;
	cvt.u32.u64 	%r17076, %rd36105;
	setp.gt.u32 	%p1638, %r10, %r17076;
	@%p1638 bra 	$L__BB0_1517;
	cvt.u32.u64 	%r17076, %rd36105;
	setp.lt.u32 	%p1639, %r10, %r17076;
	@%p1639 bra 	$L__BB0_1516;
	cvt.u32.u64 	%r17075, %rd36106;
	setp.gt.u32 	%p1640, %r9, %r17075;
	@%p1640 bra 	$L__BB0_1517;
	cvt.u32.u64 	%r17075, %rd36106;
	setp.lt.u32 	%p1641, %r9, %r17075;
	@%p1641 bra 	$L__BB0_1516;
	cvt.u32.u64 	%r17074, %rd36107;
	setp.gt.u32 	%p1642, %r8, %r17074;
	@%p1642 bra 	$L__BB0_1517;
	cvt.u32.u64 	%r17074, %rd36107;
	setp.lt.u32 	%p1643, %r8, %r17074;
	@%p1643 bra 	$L__BB0_1516;
	cvt.u32.u64 	%r17073, %rd36108;
	setp.gt.u32 	%p1644, %r7, %r17073;
	@%p1644 bra 	$L__BB0_1517;
	cvt.u32.u64 	%r17073, %rd36108;
	setp.lt.u32 	%p1645, %r7, %r17073;
	@%p1645 bra 	$L__BB0_1516;
	cvt.u32.u64 	%r17072, %rd36109;
	setp.gt.u32 	%p1646, %r6, %r17072;
	@%p1646 bra 	$L__BB0_1517;
	cvt.u32.u64 	%r17072, %rd36109;
	setp.lt.u32 	%p1647, %r6, %r17072;
	@%p1647 bra 	$L__BB0_1516;
	cvt.u32.u64 	%r17071, %rd36110;
	setp.gt.u32 	%p1648, %r5, %r17071;
	@%p1648 bra 	$L__BB0_1517;
	cvt.u32.u64 	%r17071, %rd36110;
	setp.ge.u32 	%p1649, %r5, %r17071;
	cvt.u32.u64 	%r17070, %rd36111;
	setp.gt.u32 	%p1650, %r4, %r17070;
	and.pred  	%p1651, %p1649, %p1650;
	@%p1651 bra 	$L__BB0_1517;
$L__BB0_1516:
	and.b64  	%rd17493, %rd36111, 4294967295;
	cvt.u64.u32 	%rd17494, %r4;
	sub.s64 	%rd17495, %rd17493, %rd17494;
	cvt.u32.u64 	%r17070, %rd17495;
	shr.u64 	%rd17496, %rd17495, 32;
	and.b64  	%rd17497, %rd17496, 1;
	and.b64  	%rd17498, %rd36110, 4294967295;
	cvt.u64.u32 	%rd17499, %r5;
	add.s64 	%rd17500, %rd17497, %rd17499;
	sub.s64 	%rd17501, %rd17498, %rd17500;
	cvt.u32.u64 	%r17071, %rd17501;
	shr.u64 	%rd17502, %rd17501, 32;
	and.b64  	%rd17503, %rd17502, 1;
	and.b64  	%rd17504, %rd36109, 4294967295;
	cvt.u64.u32 	%rd17505, %r6;
	add.s64 	%rd17506, %rd17503, %rd17505;
	sub.s64 	%rd17507, %rd17504, %rd17506;
	cvt.u32.u64 	%r17072, %rd17507;
	shr.u64 	%rd17508, %rd17507, 32;
	and.b64  	%rd17509, %rd17508, 1;
	and.b64  	%rd17510, %rd36108, 4294967295;
	cvt.u64.u32 	%rd17511, %r7;
	add.s64 	%rd17512, %rd17509, %rd17511;
	sub.s64 	%rd17513, %rd17510, %rd17512;
	cvt.u32.u64 	%r17073, %rd17513;
	shr.u64 	%rd17514, %rd17513, 32;
	and.b64  	%rd17515, %rd17514, 1;
	and.b64  	%rd17516, %rd36107, 4294967295;
	cvt.u64.u32 	%rd17517, %r8;
	add.s64 	%rd17518, %rd17515, %rd17517;
	sub.s64 	%rd17519, %rd17516, %rd17518;
	cvt.u32.u64 	%r17074, %rd17519;
	shr.u64 	%rd17520, %rd17519, 32;
	and.b64  	%rd17521, %rd17520, 1;
	and.b64  	%rd17522, %rd36106, 4294967295;
	cvt.u64.u32 	%rd17523, %r9;
	add.s64 	%rd17524, %rd17521, %rd17523;
	sub.s64 	%rd17525, %rd17522, %rd17524;
	cvt.u32.u64 	%r17075, %rd17525;
	shr.u64 	%rd17526, %rd17525, 32;
	and.b64  	%rd17527, %rd17526, 1;
	and.b64  	%rd17528, %rd36105, 4294967295;
	cvt.u64.u32 	%rd17529, %r10;
	add.s64 	%rd17530, %rd17527, %rd17529;
	sub.s64 	%rd17531, %rd17528, %rd17530;
	cvt.u32.u64 	%r17076, %rd17531;
	{ .reg .b32 tmp; mov.b64 {tmp, %r12869}, %rd17531; }
	and.b32  	%r12870, %r12869, 1;
	add.s32 	%r12871, %r12870, %r11;
	sub.s32 	%r17077, %r17077, %r12871;
$L__BB0_1517:
	st.local.u32 	[%rd29], %r17070;
	st.local.u32 	[%rd29+4], %r17071;
	st.local.u32 	[%rd29+8], %r17072;
	st.local.u32 	[%rd29+12], %r17073;
	st.local.u32 	[%rd29+16], %r17074;
	st.local.u32 	[%rd29+20], %r17075;
	st.local.u32 	[%rd29+24], %r17076;
	st.local.u32 	[%rd29+28], %r17077;
	mov.pred 	%p3749, 0;
	mov.u32 	%r18219, %r16851;
	mov.u32 	%r18218, %r16850;
	mov.u32 	%r18217, %r16849;
	mov.u32 	%r18216, %r16848;
	mov.u32 	%r18215, %r16847;
	mov.u32 	%r18214, %r16846;
	mov.u32 	%r18213, %r16845;
	mov.u32 	%r18212, %r16844;
	bra.uni 	$L__BB0_1544;
$L__BB0_1518:
	or.b32  	%r12084, %r16621, %r16622;
	or.b32  	%r12085, %r16620, %r12084;
	or.b32  	%r12086, %r16619, %r12085;
	or.b32  	%r12087, %r16618, %r12086;
	or.b32  	%r12088, %r16617, %r12087;
	or.b32  	%r12089, %r16616, %r12088;
	or.b32  	%r12090, %r17110, %r12089;
	setp.eq.s32 	%p1120, %r12090, 0;
	@%p1120 bra 	$L__BB0_1543;
	or.b32  	%r12091, %r16637, %r17109;
	or.b32  	%r12092, %r16636, %r12091;
	or.b32  	%r12093, %r16635, %r12092;
	or.b32  	%r12094, %r16634, %r12093;
	or.b32  	%r12095, %r16633, %r12094;
	or.b32  	%r12096, %r16632, %r12095;
	or.b32  	%r12097, %r16631, %r12096;
	setp.eq.s32 	%p1121, %r12097, 0;
	@%p1121 bra 	$L__BB0_1543;
	and.b32  	%r12098, %r16622, 1;
	setp.eq.b32 	%p1122, %r12098, 1;
	@%p1122 bra 	$L__BB0_1523;
	mov.u32 	%r17078, %r17110;
	mov.u32 	%r17079, %r16616;
	mov.u32 	%r17080, %r16617;
	mov.u32 	%r17081, %r16618;
	mov.u32 	%r17082, %r16619;
	mov.u32 	%r17083, %r16620;
	mov.u32 	%r17084, %r16621;
$L__BB0_1522:
	shr.u32 	%r17110, %r17078, 1;
	shf.l.wrap.b32 	%r16616, %r17079, %r17078, 31;
	shf.l.wrap.b32 	%r16617, %r17080, %r17079, 31;
	shf.l.wrap.b32 	%r16618, %r17081, %r17080, 31;
	shf.l.wrap.b32 	%r16619, %r17082, %r17081, 31;
	shf.l.wrap.b32 	%r16620, %r17083, %r17082, 31;
	shf.l.wrap.b32 	%r16621, %r17084, %r17083, 31;
	shf.l.wrap.b32 	%r16622, %r16622, %r17084, 31;
	and.b32  	%r12099, %r16622, 1;
	setp.eq.b32 	%p1123, %r12099, 1;
	not.pred 	%p1124, %p1123;
	mov.u32 	%r17078, %r17110;
	mov.u32 	%r17079, %r16616;
	mov.u32 	%r17080, %r16617;
	mov.u32 	%r17081, %r16618;
	mov.u32 	%r17082, %r16619;
	mov.u32 	%r17083, %r16620;
	mov.u32 	%r17084, %r16621;
	@%p1124 bra 	$L__BB0_1522;
$L__BB0_1523:
	and.b32  	%r12100, %r17109, 1;
	setp.eq.b32 	%p1125, %r12100, 1;
	@%p1125 bra 	$L__BB0_1526;
	mov.u32 	%r17094, %r16631;
	mov.u32 	%r17095, %r16632;
	mov.u32 	%r17096, %r16633;
	mov.u32 	%r17097, %r16634;
	mov.u32 	%r17098, %r16635;
	mov.u32 	%r17099, %r16636;
	mov.u32 	%r17100, %r16637;
$L__BB0_1525:
	shr.u32 	%r16631, %r17094, 1;
	shf.l.wrap.b32 	%r16632, %r17095, %r17094, 31;
	shf.l.wrap.b32 	%r16633, %r17096, %r17095, 31;
	shf.l.wrap.b32 	%r16634, %r17097, %r17096, 31;
	shf.l.wrap.b32 	%r16635, %r17098, %r17097, 31;
	shf.l.wrap.b32 	%r16636, %r17099, %r17098, 31;
	shf.l.wrap.b32 	%r16637, %r17100, %r17099, 31;
	shf.l.wrap.b32 	%r17109, %r17109, %r17100, 31;
	and.b32  	%r12101, %r17109, 1;
	setp.eq.b32 	%p1126, %r12101, 1;
	not.pred 	%p1127, %p1126;
	mov.u32 	%r17094, %r16631;
	mov.u32 	%r17095, %r16632;
	mov.u32 	%r17096, %r16633;
	mov.u32 	%r17097, %r16634;
	mov.u32 	%r17098, %r16635;
	mov.u32 	%r17099, %r16636;
	mov.u32 	%r17100, %r16637;
	@%p1127 bra 	$L__BB0_1525;
$L__BB0_1526:
	setp.lt.u32 	%p1128, %r17110, %r16631;
	@%p1128 bra 	$L__BB0_1541;
	setp.gt.u32 	%p1129, %r17110, %r16631;
	@%p1129 bra 	$L__BB0_1540;
	setp.lt.u32 	%p1130, %r16616, %r16632;
	@%p1130 bra 	$L__BB0_1541;
	setp.gt.u32 	%p1131, %r16616, %r16632;
	@%p1131 bra 	$L__BB0_1540;
	setp.lt.u32 	%p1132, %r16617, %r16633;
	@%p1132 bra 	$L__BB0_1541;
	setp.gt.u32 	%p1133, %r16617, %r16633;
	@%p1133 bra 	$L__BB0_1540;
	setp.lt.u32 	%p1134, %r16618, %r16634;
	@%p1134 bra 	$L__BB0_1541;
	setp.gt.u32 	%p1135, %r16618, %r16634;
	@%p1135 bra 	$L__BB0_1540;
	setp.lt.u32 	%p1136, %r16619, %r16635;
	@%p1136 bra 	$L__BB0_1541;
	setp.gt.u32 	%p1137, %r16619, %r16635;
	@%p1137 bra 	$L__BB0_1540;
	setp.lt.u32 	%p1138, %r16620, %r16636;
	@%p1138 bra 	$L__BB0_1541;
	setp.gt.u32 	%p1139, %r16620, %r16636;
	@%p1139 bra 	$L__BB0_1540;
	setp.lt.u32 	%p1140, %r16621, %r16637;
	@%p1140 bra 	$L__BB0_1541;
	setp.le.u32 	%p1141, %r16621, %r16637;
	setp.lt.u32 	%p1142, %r16622, %r17109;
	and.pred  	%p1143, %p1141, %p1142;
	@%p1143 bra 	$L__BB0_1541;
$L__BB0_1540:
	cvt.u64.u32 	%rd12970, %r16622;
	cvt.u64.u32 	%rd12971, %r17109;
	sub.s64 	%rd12972, %rd12970, %rd12971;
	cvt.u32.u64 	%r16622, %rd12972;
	shr.u64 	%rd12973, %rd12972, 32;
	and.b64  	%rd12974, %rd12973, 1;
	cvt.u64.u32 	%rd12975, %r16621;
	cvt.u64.u32 	%rd12976, %r16637;
	add.s64 	%rd12977, %rd12974, %rd12976;
	sub.s64 	%rd12978, %rd12975, %rd12977;
	cvt.u32.u64 	%r16621, %rd12978;
	shr.u64 	%rd12979, %rd12978, 32;
	and.b64  	%rd12980, %rd12979, 1;
	cvt.u64.u32 	%rd12981, %r16620;
	cvt.u64.u32 	%rd12982, %r16636;
	add.s64 	%rd12983, %rd12980, %rd12982;
	sub.s64 	%rd12984, %rd12981, %rd12983;
	cvt.u32.u64 	%r16620, %rd12984;
	shr.u64 	%rd12985, %rd12984, 32;
	and.b64  	%rd12986, %rd12985, 1;
	cvt.u64.u32 	%rd12987, %r16619;
	cvt.u64.u32 	%rd12988, %r16635;
	add.s64 	%rd12989, %rd12986, %rd12988;
	sub.s64 	%rd12990, %rd12987, %rd12989;
	cvt.u32.u64 	%r16619, %rd12990;
	shr.u64 	%rd12991, %rd12990, 32;
	and.b64  	%rd12992, %rd12991, 1;
	cvt.u64.u32 	%rd12993, %r16618;
	cvt.u64.u32 	%rd12994, %r16634;
	add.s64 	%rd12995, %rd12992, %rd12994;
	sub.s64 	%rd12996, %rd12993, %rd12995;
	cvt.u32.u64 	%r16618, %rd12996;
	shr.u64 	%rd12997, %rd12996, 32;
	and.b64  	%rd12998, %rd12997, 1;
	cvt.u64.u32 	%rd12999, %r16617;
	cvt.u64.u32 	%rd13000, %r16633;
	add.s64 	%rd13001, %rd12998, %rd13000;
	sub.s64 	%rd13002, %rd12999, %rd13001;
	cvt.u32.u64 	%r16617, %rd13002;
	shr.u64 	%rd13003, %rd13002, 32;
	and.b64  	%rd13004, %rd13003, 1;
	cvt.u64.u32 	%rd13005, %r16616;
	cvt.u64.u32 	%rd13006, %r16632;
	add.s64 	%rd13007, %rd13004, %rd13006;
	sub.s64 	%rd13008, %rd13005, %rd13007;
	cvt.u32.u64 	%r16616, %rd13008;
	{ .reg .b32 tmp; mov.b64 {tmp, %r12102}, %rd13008; }
	and.b32  	%r12103, %r12102, 1;
	add.s32 	%r12104, %r12103, %r16631;
	sub.s32 	%r17110, %r17110, %r12104;
	bra.uni 	$L__BB0_1542;
$L__BB0_1541:
	cvt.u64.u32 	%rd13009, %r17109;
	cvt.u64.u32 	%rd13010, %r16622;
	sub.s64 	%rd13011, %rd13009, %rd13010;
	cvt.u32.u64 	%r17109, %rd13011;
	shr.u64 	%rd13012, %rd13011, 32;
	and.b64  	%rd13013, %rd13012, 1;
	cvt.u64.u32 	%rd13014, %r16637;
	cvt.u64.u32 	%rd13015, %r16621;
	add.s64 	%rd13016, %rd13013, %rd13015;
	sub.s64 	%rd13017, %rd13014, %rd13016;
	cvt.u32.u64 	%r16637, %rd13017;
	shr.u64 	%rd13018, %rd13017, 32;
	and.b64  	%rd13019, %rd13018, 1;
	cvt.u64.u32 	%rd13020, %r16636;
	cvt.u64.u32 	%rd13021, %r16620;
	add.s64 	%rd13022, %rd13019, %rd13021;
	sub.s64 	%rd13023, %rd13020, %rd13022;
	cvt.u32.u64 	%r16636, %rd13023;
	shr.u64 	%rd13024, %rd13023, 32;
	and.b64  	%rd13025, %rd13024, 1;
	cvt.u64.u32 	%rd13026, %r16635;
	cvt.u64.u32 	%rd13027, %r16619;
	add.s64 	%rd13028, %rd13025, %rd13027;
	sub.s64 	%rd13029, %rd13026, %rd13028;
	cvt.u32.u64 	%r16635, %rd13029;
	shr.u64 	%rd13030, %rd13029, 32;
	and.b64  	%rd13031, %rd13030, 1;
	cvt.u64.u32 	%rd13032, %r16634;
	cvt.u64.u32 	%rd13033, %r16618;
	add.s64 	%rd13034, %rd13031, %rd13033;
	sub.s64 	%rd13035, %rd13032, %rd13034;
	cvt.u32.u64 	%r16634, %rd13035;
	shr.u64 	%rd13036, %rd13035, 32;
	and.b64  	%rd13037, %rd13036, 1;
	cvt.u64.u32 	%rd13038, %r16633;
	cvt.u64.u32 	%rd13039, %r16617;
	add.s64 	%rd13040, %rd13037, %rd13039;
	sub.s64 	%rd13041, %rd13038, %rd13040;
	cvt.u32.u64 	%r16633, %rd13041;
	shr.u64 	%rd13042, %rd13041, 32;
	and.b64  	%rd13043, %rd13042, 1;
	cvt.u64.u32 	%rd13044, %r16632;
	cvt.u64.u32 	%rd13045, %r16616;
	add.s64 	%rd13046, %rd13043, %rd13045;
	sub.s64 	%rd13047, %rd13044, %rd13046;
	cvt.u32.u64 	%r16632, %rd13047;
	{ .reg .b32 tmp; mov.b64 {tmp, %r12105}, %rd13047; }
	and.b32  	%r12106, %r12105, 1;
	add.s32 	%r12107, %r12106, %r17110;
	sub.s32 	%r16631, %r16631, %r12107;
$L__BB0_1542:
	add.s32 	%r16639, %r16639, 1;
	setp.ne.s32 	%p1144, %r16639, 20000;
	@%p1144 bra 	$L__BB0_1031;
$L__BB0_1543:
	mov.pred 	%p3749, -1;
	mov.u32 	%r16851, %r18219;
	mov.u32 	%r16850, %r18218;
	mov.u32 	%r16849, %r18217;
	mov.u32 	%r16848, %r18216;
	mov.u32 	%r16847, %r18215;
	mov.u32 	%r16846, %r18214;
	mov.u32 	%r16845, %r18213;
	mov.u32 	%r16844, %r18212;
$L__BB0_1544:
	not.pred 	%p1655, %p3749;
	@%p1655 bra 	$L__BB0_3098;
	and.b64  	%rd17533, %rd700, 4294967295;
	mul.lo.s64 	%rd17534, %rd17533, 1284865837;
	{ .reg .b32 tmp; mov.b64 {tmp, %r12872}, %rd17534; }
	cvt.u32.u64 	%r12873, %rd700;
	mul.lo.s32 	%r12874, %r2352, 1284865837;
	and.b64  	%rd17535, %rd17534, 4294967295;
	add.s64 	%rd17536, %rd17535, 4150755663;
	cvt.u32.u64 	%r12875, %rd17536;
	{ .reg .b32 tmp; mov.b64 {tmp, %r12876}, %rd17536; }
	mad.lo.s32 	%r12877, %r12873, 1481765933, %r12874;
	add.s32 	%r12878, %r12877, %r12872;
	add.s32 	%r12879, %r12878, %r12876;
	add.s32 	%r4727, %r12879, 335903614;
	and.b64  	%rd17537, %rd17536, 4294967295;
	mul.lo.s64 	%rd17538, %rd17537, 1284865837;
	{ .reg .b32 tmp; mov.b64 {tmp, %r12881}, %rd17538; }
	mul.lo.s32 	%r12882, %r4727, 1284865837;
	and.b64  	%rd17539, %rd17538, 4294967295;
	add.s64 	%rd17540, %rd17539, 4150755663;
	cvt.u32.u64 	%r4728, %rd17540;
	{ .reg .b32 tmp; mov.b64 {tmp, %r12883}, %rd17540; }
	mad.lo.s32 	%r12884, %r12875, 1481765933, %r12882;
	add.s32 	%r12885, %r12884, %r12881;
	add.s32 	%r12886, %r12885, %r12883;
	add.s32 	%r4729, %r12886, 335903614;
	and.b64  	%rd17541, %rd17540, 4294967295;
	mul.lo.s64 	%rd17542, %rd17541, 1284865837;
	{ .reg .b32 tmp; mov.b64 {tmp, %r12888}, %rd17542; }
	mul.lo.s32 	%r12889, %r4729, 1284865837;
	and.b64  	%rd17543, %rd17542, 4294967295;
	add.s64 	%rd17544, %rd17543, 4150755663;
	cvt.u32.u64 	%r4730, %rd17544;
	{ .reg .b32 tmp; mov.b64 {tmp, %r12890}, %rd17544; }
	mad.lo.s32 	%r12891, %r4728, 1481765933, %r12889;
	add.s32 	%r12892, %r12891, %r12888;
	add.s32 	%r12893, %r12892, %r12890;
	add.s32 	%r4731, %r12893, 335903614;
	and.b64  	%rd17545, %rd17544, 4294967295;
	mul.lo.s64 	%rd17546, %rd17545, 1284865837;
	{ .reg .b32 tmp; mov.b64 {tmp, %r12894}, %rd17546; }
	mul.lo.s32 	%r12895, %r4731, 1284865837;
	and.b64  	%rd17547, %rd17546, 4294967295;
	add.s64 	%rd1367, %rd17547, 4150755663;
	cvt.u32.u64 	%r12896, %rd1367;
	{ .reg .b32 tmp; mov.b64 {tmp, %r12897}, %rd1367; }
	mad.lo.s32 	%r12898, %r4730, 1481765933, %r12895;
	add.s32 	%r12899, %r12898, %r12894;
	add.s32 	%r12900, %r12899, %r12897;
	add.s32 	%r4732, %r12900, 335903614;
	or.b32  	%r12901, %r4727, %r12875;
	or.b32  	%r12902, %r12901, %r4728;
	or.b32  	%r12903, %r4729, %r12902;
	or.b32  	%r12904, %r12903, %r4730;
	or.b32  	%r12905, %r4731, %r12904;
	or.b32  	%r12906, %r12905, %r12896;
	or.b32  	%r12907, %r4732, %r12906;
	setp.eq.s32 	%p1656, %r12907, 0;
	selp.b32 	%r4733, 6, %r12875, %p1656;
	or.b32  	%r12908, %r4732, %r12896;
	or.b32  	%r12909, %r12908, %r4731;
	or.b32  	%r12910, %r12909, %r4730;
	or.b32  	%r12911, %r12910, %r4729;
	or.b32  	%r12912, %r12911, %r4728;
	or.b32  	%r12913, %r12912, %r4727;
	setp.ne.s32 	%p1657, %r12913, 0;
	mov.u32 	%r17134, %r4733;
	@%p1657 bra 	$L__BB0_1548;
	setp.eq.s32 	%p1658, %r4733, 0;
	mov.b32 	%r17134, 0;
	@%p1658 bra 	$L__BB0_1548;
	setp.eq.s32 	%p1659, %r4733, 1;
	selp.b32 	%r17134, 6, %r4733, %p1659;
$L__BB0_1548:
	st.local.u32 	[%rd36393], %r17134;
	st.local.u32 	[%rd36393+4], %r4727;
	st.local.u32 	[%rd36393+8], %r4728;
	st.local.u32 	[%rd36393+12], %r4729;
	st.local.u32 	[%rd36393+16], %r4730;
	st.local.u32 	[%rd36393+20], %r4731;
	st.local.u32 	[%rd36393+24], %rd1367;
	st.local.u32 	[%rd36393+28], %r4732;
	mov.b64 	%rd36113, 0;
	mov.b32 	%r17137, 0;
	mov.u64 	%rd36112, %rd36393;
	mov.u64 	%rd36114, %rd36113;
	mov.u64 	%rd36115, %rd36113;
	mov.u64 	%rd36116, %rd36113;
	mov.u64 	%rd36117, %rd36113;
	mov.u64 	%rd36118, %rd36113;
	mov.u64 	%rd36119, %rd36113;
	mov.u32 	%r17136, %r17137;
$L__BB0_1549:
	ld.local.u32 	%r12916, [%rd36112];
	mul.wide.u32 	%rd17549, %r12, %r12916;
	shr.u64 	%rd17550, %rd17549, 32;
	and.b64  	%rd17551, %rd36119, 4294967295;
	and.b64  	%rd17552, %rd17549, 4294967295;
	add.s64 	%rd17553, %rd17552, %rd17551;
	shr.u64 	%rd17554, %rd17553, 32;
	cvt.u32.u64 	%r12917, %rd17553;
	add.s64 	%rd17555, %rd17554, %rd17550;
	mul.wide.u32 	%rd17556, %r13, %r12916;
	shr.u64 	%rd17557, %rd17556, 32;
	and.b64  	%rd17558, %rd36118, 4294967295;
	and.b64  	%rd17559, %rd17556, 4294967295;
	add.s64 	%rd17560, %rd17559, %rd17558;
	shr.u64 	%rd17561, %rd17560, 32;
	and.b64  	%rd17562, %rd17560, 4294967295;
	and.b64  	%rd17563, %rd17555, 4294967295;
	add.s64 	%rd17564, %rd17562, %rd17563;
	shr.u64 	%rd17565, %rd17564, 32;
	add.s64 	%rd17566, %rd17561, %rd17557;
	add.s64 	%rd17567, %rd17566, %rd17565;
	mul.wide.u32 	%rd17568, %r14, %r12916;
	shr.u64 	%rd17569, %rd17568, 32;
	and.b64  	%rd17570, %rd36117, 4294967295;
	and.b64  	%rd17571, %rd17568, 4294967295;
	add.s64 	%rd17572, %rd17571, %rd17570;
	shr.u64 	%rd17573, %rd17572, 32;
	and.b64  	%rd17574, %rd17572, 4294967295;
	and.b64  	%rd17575, %rd17567, 4294967295;
	add.s64 	%rd17576, %rd17574, %rd17575;
	shr.u64 	%rd17577, %rd17576, 32;
	add.s64 	%rd17578, %rd17573, %rd17569;
	add.s64 	%rd17579, %rd17578, %rd17577;
	mul.wide.u32 	%rd17580, %r15, %r12916;
	shr.u64 	%rd17581, %rd17580, 32;
	and.b64  	%rd17582, %rd36116, 4294967295;
	and.b64  	%rd17583, %rd17580, 4294967295;
	add.s64 	%rd17584, %rd17583, %rd17582;
	shr.u64 	%rd17585, %rd17584, 32;
	and.b64  	%rd17586, %rd17584, 4294967295;
	and.b64  	%rd17587, %rd17579, 4294967295;
	add.s64 	%rd17588, %rd17586, %rd17587;
	shr.u64 	%rd17589, %rd17588, 32;
	add.s64 	%rd17590, %rd17585, %rd17581;
	add.s64 	%rd17591, %rd17590, %rd17589;
	mul.wide.u32 	%rd17592, %r16, %r12916;
	shr.u64 	%rd17593, %rd17592, 32;
	and.b64  	%rd17594, %rd36115, 4294967295;
	and.b64  	%rd17595, %rd17592, 4294967295;
	add.s64 	%rd17596, %rd17595, %rd17594;
	shr.u64 	%rd17597, %rd17596, 32;
	and.b64  	%rd17598, %rd17596, 4294967295;
	and.b64  	%rd17599, %rd17591, 4294967295;
	add.s64 	%rd17600, %rd17598, %rd17599;
	shr.u64 	%rd17601, %rd17600, 32;
	add.s64 	%rd17602, %rd17597, %rd17593;
	add.s64 	%rd17603, %rd17602, %rd17601;
	mul.wide.u32 	%rd17604, %r17, %r12916;
	shr.u64 	%rd17605, %rd17604, 32;
	and.b64  	%rd17606, %rd36114, 4294967295;
	and.b64  	%rd17607, %rd17604, 4294967295;
	add.s64 	%rd17608, %rd17607, %rd17606;
	shr.u64 	%rd17609, %rd17608, 32;
	and.b64  	%rd17610, %rd17608, 4294967295;
	and.b64  	%rd17611, %rd17603, 4294967295;
	add.s64 	%rd17612, %rd17610, %rd17611;
	shr.u64 	%rd17613, %rd17612, 32;
	add.s64 	%rd17614, %rd17609, %rd17605;
	add.s64 	%rd17615, %rd17614, %rd17613;
	mul.wide.u32 	%rd17616, %r18, %r12916;
	shr.u64 	%rd17617, %rd17616, 32;
	and.b64  	%rd17618, %rd36113, 4294967295;
	and.b64  	%rd17619, %rd17616, 4294967295;
	add.s64 	%rd17620, %rd17619, %rd17618;
	shr.u64 	%rd17621, %rd17620, 32;
	and.b64  	%rd17622, %rd17620, 4294967295;
	and.b64  	%rd17623, %rd17615, 4294967295;
	add.s64 	%rd17624, %rd17622, %rd17623;
	shr.u64 	%rd17625, %rd17624, 32;
	add.s64 	%rd17626, %rd17621, %rd17617;
	add.s64 	%rd17627, %rd17626, %rd17625;
	mul.wide.u32 	%rd17628, %r19, %r12916;
	{ .reg .b32 tmp; mov.b64 {tmp, %r12918}, %rd17628; }
	cvt.u64.u32 	%rd17629, %r17137;
	and.b64  	%rd17630, %rd17628, 4294967295;
	add.s64 	%rd17631, %rd17630, %rd17629;
	{ .reg .b32 tmp; mov.b64 {tmp, %r12919}, %rd17631; }
	and.b64  	%rd17632, %rd17631, 4294967295;
	and.b64  	%rd17633, %rd17627, 4294967295;
	add.s64 	%rd17634, %rd17632, %rd17633;
	{ .reg .b32 tmp; mov.b64 {tmp, %r12920}, %rd17634; }
	add.s32 	%r12921, %r12919, %r12918;
	add.s32 	%r12922, %r12921, %r12920;
	mul.lo.s32 	%r12923, %r28, %r12917;
	mul.wide.u32 	%rd17635, %r4, %r12923;
	shr.u64 	%rd17636, %rd17635, 32;
	and.b64  	%rd17637, %rd17553, 4294967295;
	and.b64  	%rd17638, %rd17635, 4294967295;
	add.s64 	%rd17639, %rd17638, %rd17637;
	shr.u64 	%rd17640, %rd17639, 32;
	add.s64 	%rd17641, %rd17640, %rd17636;
	mul.wide.u32 	%rd17642, %r5, %r12923;
	shr.u64 	%rd17643, %rd17642, 32;
	and.b64  	%rd17644, %rd17564, 4294967295;
	and.b64  	%rd17645, %rd17642, 4294967295;
	add.s64 	%rd17646, %rd17645, %rd17644;
	shr.u64 	%rd17647, %rd17646, 32;
	and.b64  	%rd17648, %rd17646, 4294967295;
	and.b64  	%rd17649, %rd17641, 4294967295;
	add.s64 	%rd36119, %rd17648, %rd17649;
	shr.u64 	%rd17650, %rd36119, 32;
	add.s64 	%rd17651, %rd17647, %rd17643;
	add.s64 	%rd17652, %rd17651, %rd17650;
	mul.wide.u32 	%rd17653, %r6, %r12923;
	shr.u64 	%rd17654, %rd17653, 32;
	and.b64  	%rd17655, %rd17576, 4294967295;
	and.b64  	%rd17656, %rd17653, 4294967295;
	add.s64 	%rd17657, %rd17656, %rd17655;
	shr.u64 	%rd17658, %rd17657, 32;
	and.b64  	%rd17659, %rd17657, 4294967295;
	and.b64  	%rd17660, %rd17652, 4294967295;
	add.s64 	%rd36118, %rd17659, %rd17660;
	shr.u64 	%rd17661, %rd36118, 32;
	add.s64 	%rd17662, %rd17658, %rd17654;
	add.s64 	%rd17663, %rd17662, %rd17661;
	mul.wide.u32 	%rd17664, %r7, %r12923;
	shr.u64 	%rd17665, %rd17664, 32;
	and.b64  	%rd17666, %rd17588, 4294967295;
	and.b64  	%rd17667, %rd17664, 4294967295;
	add.s64 	%rd17668, %rd17667, %rd17666;
	shr.u64 	%rd17669, %rd17668, 32;
	and.b64  	%rd17670, %rd17668, 4294967295;
	and.b64  	%rd17671, %rd17663, 4294967295;
	add.s64 	%rd36117, %rd17670, %rd17671;
	shr.u64 	%rd17672, %rd36117, 32;
	add.s64 	%rd17673, %rd17669, %rd17665;
	add.s64 	%rd17674, %rd17673, %rd17672;
	mul.wide.u32 	%rd17675, %r8, %r12923;
	shr.u64 	%rd17676, %rd17675, 32;
	and.b64  	%rd17677, %rd17600, 4294967295;
	and.b64  	%rd17678, %rd17675, 4294967295;
	add.s64 	%rd17679, %rd17678, %rd17677;
	shr.u64 	%rd17680, %rd17679, 32;
	and.b64  	%rd17681, %rd17679, 4294967295;
	and.b64  	%rd17682, %rd17674, 4294967295;
	add.s64 	%rd36116, %rd17681, %rd17682;
	shr.u64 	%rd17683, %rd36116, 32;
	add.s64 	%rd17684, %rd17680, %rd17676;
	add.s64 	%rd17685, %rd17684, %rd17683;
	mul.wide.u32 	%rd17686, %r9, %r12923;
	shr.u64 	%rd17687, %rd17686, 32;
	and.b64  	%rd17688, %rd17612, 4294967295;
	and.b64  	%rd17689, %rd17686, 4294967295;
	add.s64 	%rd17690, %rd17689, %rd17688;
	shr.u64 	%rd17691, %rd17690, 32;
	and.b64  	%rd17692, %rd17690, 4294967295;
	and.b64  	%rd17693, %rd17685, 4294967295;
	add.s64 	%rd36115, %rd17692, %rd17693;
	shr.u64 	%rd17694, %rd36115, 32;
	add.s64 	%rd17695, %rd17691, %rd17687;
	add.s64 	%rd17696, %rd17695, %rd17694;
	mul.wide.u32 	%rd17697, %r10, %r12923;
	shr.u64 	%rd17698, %rd17697, 32;
	and.b64  	%rd17699, %rd17624, 4294967295;
	and.b64  	%rd17700, %rd17697, 4294967295;
	add.s64 	%rd17701, %rd17700, %rd17699;
	shr.u64 	%rd17702, %rd17701, 32;
	and.b64  	%rd17703, %rd17701, 4294967295;
	and.b64  	%rd17704, %rd17696, 4294967295;
	add.s64 	%rd36114, %rd17703, %rd17704;
	shr.u64 	%rd17705, %rd36114, 32;
	add.s64 	%rd17706, %rd17702, %rd17698;
	add.s64 	%rd17707, %rd17706, %rd17705;
	mul.wide.u32 	%rd17708, %r11, %r12923;
	{ .reg .b32 tmp; mov.b64 {tmp, %r12924}, %rd17708; }
	and.b64  	%rd17709, %rd17634, 4294967295;
	and.b64  	%rd17710, %rd17708, 4294967295;
	add.s64 	%rd17711, %rd17710, %rd17709;
	{ .reg .b32 tmp; mov.b64 {tmp, %r12925}, %rd17711; }
	and.b64  	%rd17712, %rd17711, 4294967295;
	and.b64  	%rd17713, %rd17707, 4294967295;
	add.s64 	%rd36113, %rd17712, %rd17713;
	{ .reg .b32 tmp; mov.b64 {tmp, %r12926}, %rd36113; }
	add.s32 	%r12927, %r12925, %r12924;
	add.s32 	%r12928, %r12927, %r12926;
	add.s32 	%r17137, %r12922, %r12928;
	add.s32 	%r17136, %r17136, 1;
	add.s64 	%rd36112, %rd36112, 4;
	setp.ne.s32 	%p1660, %r17136, 8;
	@%p1660 bra 	$L__BB0_1549;
	cvt.u32.u64 	%r17144, %rd36119;
	cvt.u32.u64 	%r17143, %rd36118;
	cvt.u32.u64 	%r17142, %rd36117;
	cvt.u32.u64 	%r17141, %rd36116;
	cvt.u32.u64 	%r17140, %rd36115;
	cvt.u32.u64 	%r17139, %rd36114;
	cvt.u32.u64 	%r17138, %rd36113;
	setp.lt.u32 	%p1661, %r17137, %r11;
	@%p1661 bra 	$L__BB0_1565;
	setp.gt.u32 	%p1662, %r17137, %r11;
	@%p1662 bra 	$L__BB0_1564;
	cvt.u32.u64 	%r17138, %rd36113;
	setp.gt.u32 	%p1663, %r10, %r17138;
	@%p1663 bra 	$L__BB0_1565;
	cvt.u32.u64 	%r17138, %rd36113;
	setp.lt.u32 	%p1664, %r10, %r17138;
	@%p1664 bra 	$L__BB0_1564;
	cvt.u32.u64 	%r17139, %rd36114;
	setp.gt.u32 	%p1665, %r9, %r17139;
	@%p1665 bra 	$L__BB0_1565;
	cvt.u32.u64 	%r17139, %rd36114;
	setp.lt.u32 	%p1666, %r9, %r17139;
	@%p1666 bra 	$L__BB0_1564;
	cvt.u32.u64 	%r17140, %rd36115;
	setp.gt.u32 	%p1667, %r8, %r17140;
	@%p1667 bra 	$L__BB0_1565;
	cvt.u32.u64 	%r17140, %rd36115;
	setp.lt.u32 	%p1668, %r8, %r17140;
	@%p1668 bra 	$L__BB0_1564;
	cvt.u32.u64 	%r17141, %rd36116;
	setp.gt.u32 	%p1669, %r7, %r17141;
	@%p1669 bra 	$L__BB0_1565;
	cvt.u32.u64 	%r17141, %rd36116;
	setp.lt.u32 	%p1670, %r7, %r17141;
	@%p1670 bra 	$L__BB0_1564;
	cvt.u32.u64 	%r17142, %rd36117;
	setp.gt.u32 	%p1671, %r6, %r17142;
	@%p1671 bra 	$L__BB0_1565;
	cvt.u32.u64 	%r17142, %rd36117;
	setp.lt.u32 	%p1672, %r6, %r17142;
	@%p1672 bra 	$L__BB0_1564;
	cvt.u32.u64 	%r17143, %rd36118;
	setp.gt.u32 	%p1673, %r5, %r17143;
	@%p1673 bra 	$L__BB0_1565;
	cvt.u32.u64 	%r17143, %rd36118;
	setp.ge.u32 	%p1674, %r5, %r17143;
	cvt.u32.u64 	%r17144, %rd36119;
	setp.gt.u32 	%p1675, %r4, %r17144;
	and.pred  	%p1676, %p1674, %p1675;
	@%p1676 bra 	$L__BB0_1565;
$L__BB0_1564:
	and.b64  	%rd17715, %rd36119, 4294967295;
	cvt.u64.u32 	%rd17716, %r4;
	sub.s64 	%rd17717, %rd17715, %rd17716;
	cvt.u32.u64 	%r17144, %rd17717;
	shr.u64 	%rd17718, %rd17717, 32;
	and.b64  	%rd17719, %rd17718, 1;
	and.b64  	%rd17720, %rd36118, 4294967295;
	cvt.u64.u32 	%rd17721, %r5;
	add.s64 	%rd17722, %rd17719, %rd17721;
	sub.s64 	%rd17723, %rd17720, %rd17722;
	cvt.u32.u64 	%r17143, %rd17723;
	shr.u64 	%rd17724, %rd17723, 32;
	and.b64  	%rd17725, %rd17724, 1;
	and.b64  	%rd17726, %rd36117, 4294967295;
	cvt.u64.u32 	%rd17727, %r6;
	add.s64 	%rd17728, %rd17725, %rd17727;
	sub.s64 	%rd17729, %rd17726, %rd17728;
	cvt.u32.u64 	%r17142, %rd17729;
	shr.u64 	%rd17730, %rd17729, 32;
	and.b64  	%rd17731, %rd17730, 1;
	and.b64  	%rd17732, %rd36116, 4294967295;
	cvt.u64.u32 	%rd17733, %r7;
	add.s64 	%rd17734, %rd17731, %rd17733;
	sub.s64 	%rd17735, %rd17732, %rd17734;
	cvt.u32.u64 	%r17141, %rd17735;
	shr.u64 	%rd17736, %rd17735, 32;
	and.b64  	%rd17737, %rd17736, 1;
	and.b64  	%rd17738, %rd36115, 4294967295;
	cvt.u64.u32 	%rd17739, %r8;
	add.s64 	%rd17740, %rd17737, %rd17739;
	sub.s64 	%rd17741, %rd17738, %rd17740;
	cvt.u32.u64 	%r17140, %rd17741;
	shr.u64 	%rd17742, %rd17741, 32;
	and.b64  	%rd17743, %rd17742, 1;
	and.b64  	%rd17744, %rd36114, 4294967295;
	cvt.u64.u32 	%rd17745, %r9;
	add.s64 	%rd17746, %rd17743, %rd17745;
	sub.s64 	%rd17747, %rd17744, %rd17746;
	cvt.u32.u64 	%r17139, %rd17747;
	shr.u64 	%rd17748, %rd17747, 32;
	and.b64  	%rd17749, %rd17748, 1;
	and.b64  	%rd17750, %rd36113, 4294967295;
	cvt.u64.u32 	%rd17751, %r10;
	add.s64 	%rd17752, %rd17749, %rd17751;
	sub.s64 	%rd17753, %rd17750, %rd17752;
	cvt.u32.u64 	%r17138, %rd17753;
	{ .reg .b32 tmp; mov.b64 {tmp, %r12934}, %rd17753; }
	and.b32  	%r12935, %r12934, 1;
	add.s32 	%r12936, %r12935, %r11;
	sub.s32 	%r17137, %r17137, %r12936;
$L__BB0_1565:
	st.local.u32 	[%rd36433], %r17144;
	st.local.u32 	[%rd36433+4], %r17143;
	st.local.u32 	[%rd36433+8], %r17142;
	st.local.u32 	[%rd36433+12], %r17141;
	st.local.u32 	[%rd36433+16], %r17140;
	st.local.u32 	[%rd36433+20], %r17139;
	st.local.u32 	[%rd36433+24], %r17138;
	st.local.u32 	[%rd36433+28], %r17137;
	mov.b32 	%r12938, 5;
	st.local.u32 	[%rd36401], %r12938;
	mov.b32 	%r17147, 0;
	st.local.u32 	[%rd36401+4], %r17147;
	st.local.u32 	[%rd36401+8], %r17147;
	st.local.u32 	[%rd36401+12], %r17147;
	st.local.u32 	[%rd36401+16], %r17147;
	st.local.u32 	[%rd36401+20], %r17147;
	st.local.u32 	[%rd36401+24], %r17147;
	st.local.u32 	[%rd36401+28], %r17147;
	mov.b64 	%rd36121, 0;
	mov.u64 	%rd36120, %rd36401;
	mov.u64 	%rd36122, %rd36121;
	mov.u64 	%rd36123, %rd36121;
	mov.u64 	%rd36124, %rd36121;
	mov.u64 	%rd36125, %rd36121;
	mov.u64 	%rd36126, %rd36121;
	mov.u64 	%rd36127, %rd36121;
	mov.u32 	%r17146, %r17147;
$L__BB0_1566:
	ld.local.u32 	%r12939, [%rd36120];
	mul.wide.u32 	%rd17755, %r12, %r12939;
	shr.u64 	%rd17756, %rd17755, 32;
	and.b64  	%rd17757, %rd36127, 4294967295;
	and.b64  	%rd17758, %rd17755, 4294967295;
	add.s64 	%rd17759, %rd17758, %rd17757;
	shr.u64 	%rd17760, %rd17759, 32;
	cvt.u32.u64 	%r12940, %rd17759;
	add.s64 	%rd17761, %rd17760, %rd17756;
	mul.wide.u32 	%rd17762, %r13, %r12939;
	shr.u64 	%rd17763, %rd17762, 32;
	and.b64  	%rd17764, %rd36126, 4294967295;
	and.b64  	%rd17765, %rd17762, 4294967295;
	add.s64 	%rd17766, %rd17765, %rd17764;
	shr.u64 	%rd17767, %rd17766, 32;
	and.b64  	%rd17768, %rd17766, 4294967295;
	and.b64  	%rd17769, %rd17761, 4294967295;
	add.s64 	%rd17770, %rd17768, %rd17769;
	shr.u64 	%rd17771, %rd17770, 32;
	add.s64 	%rd17772, %rd17767, %rd17763;
	add.s64 	%rd17773, %rd17772, %rd17771;
	mul.wide.u32 	%rd17774, %r14, %r12939;
	shr.u64 	%rd17775, %rd17774, 32;
	and.b64  	%rd17776, %rd36125, 4294967295;
	and.b64  	%rd17777, %rd17774, 4294967295;
	add.s64 	%rd17778, %rd17777, %rd17776;
	shr.u64 	%rd17779, %rd17778, 32;
	and.b64  	%rd17780, %rd17778, 4294967295;
	and.b64  	%rd17781, %rd17773, 4294967295;
	add.s64 	%rd17782, %rd17780, %rd17781;
	shr.u64 	%rd17783, %rd17782, 32;
	add.s64 	%rd17784, %rd17779, %rd17775;
	add.s64 	%rd17785, %rd17784, %rd17783;
	mul.wide.u32 	%rd17786, %r15, %r12939;
	shr.u64 	%rd17787, %rd17786, 32;
	and.b64  	%rd17788, %rd36124, 4294967295;
	and.b64  	%rd17789, %rd17786, 4294967295;
	add.s64 	%rd17790, %rd17789, %rd17788;
	shr.u64 	%rd17791, %rd17790, 32;
	and.b64  	%rd17792, %rd17790, 4294967295;
	and.b64  	%rd17793, %rd17785, 4294967295;
	add.s64 	%rd17794, %rd17792, %rd17793;
	shr.u64 	%rd17795, %rd17794, 32;
	add.s64 	%rd17796, %rd17791, %rd17787;
	add.s64 	%rd17797, %rd17796, %rd17795;
	mul.wide.u32 	%rd17798, %r16, %r12939;
	shr.u64 	%rd17799, %rd17798, 32;
	and.b64  	%rd17800, %rd36123, 4294967295;
	and.b64  	%rd17801, %rd17798, 4294967295;
	add.s64 	%rd17802, %rd17801, %rd17800;
	shr.u64 	%rd17803, %rd17802, 32;
	and.b64  	%rd17804, %rd17802, 4294967295;
	and.b64  	%rd17805, %rd17797, 4294967295;
	add.s64 	%rd17806, %rd17804, %rd17805;
	shr.u64 	%rd17807, %rd17806, 32;
	add.s64 	%rd17808, %rd17803, %rd17799;
	add.s64 	%rd17809, %rd17808, %rd17807;
	mul.wide.u32 	%rd17810, %r17, %r12939;
	shr.u64 	%rd17811, %rd17810, 32;
	and.b64  	%rd17812, %rd36122, 4294967295;
	and.b64  	%rd17813, %rd17810, 4294967295;
	add.s64 	%rd17814, %rd17813, %rd17812;
	shr.u64 	%rd17815, %rd17814, 32;
	and.b64  	%rd17816, %rd17814, 4294967295;
	and.b64  	%rd17817, %rd17809, 4294967295;
	add.s64 	%rd17818, %rd17816, %rd17817;
	shr.u64 	%rd17819, %rd17818, 32;
	add.s64 	%rd17820, %rd17815, %rd17811;
	add.s64 	%rd17821, %rd17820, %rd17819;
	mul.wide.u32 	%rd17822, %r18, %r12939;
	shr.u64 	%rd17823, %rd17822, 32;
	and.b64  	%rd17824, %rd36121, 4294967295;
	and.b64  	%rd17825, %rd17822, 4294967295;
	add.s64 	%rd17826, %rd17825, %rd17824;
	shr.u64 	%rd17827, %rd17826, 32;
	and.b64  	%rd17828, %rd17826, 4294967295;
	and.b64  	%rd17829, %rd17821, 4294967295;
	add.s64 	%rd17830, %rd17828, %rd17829;
	shr.u64 	%rd17831, %rd17830, 32;
	add.s64 	%rd17832, %rd17827, %rd17823;
	add.s64 	%rd17833, %rd17832, %rd17831;
	mul.wide.u32 	%rd17834, %r19, %r12939;
	{ .reg .b32 tmp; mov.b64 {tmp, %r12941}, %rd17834; }
	cvt.u64.u32 	%rd17835, %r17147;
	and.b64  	%rd17836, %rd17834, 4294967295;
	add.s64 	%rd17837, %rd17836, %rd17835;
	{ .reg .b32 tmp; mov.b64 {tmp, %r12942}, %rd17837; }
	and.b64  	%rd17838, %rd17837, 4294967295;
	and.b64  	%rd17839, %rd17833, 4294967295;
	add.s64 	%rd17840, %rd17838, %rd17839;
	{ .reg .b32 tmp; mov.b64 {tmp, %r12943}, %rd17840; }
	add.s32 	%r12944, %r12942, %r12941;
	add.s32 	%r12945, %r12944, %r12943;
	mul.lo.s32 	%r12946, %r28, %r12940;
	mul.wide.u32 	%rd17841, %r4, %r12946;
	shr.u64 	%rd17842, %rd17841, 32;
	and.b64  	%rd17843, %rd17759, 4294967295;
	and.b64  	%rd17844, %rd17841, 4294967295;
	add.s64 	%rd17845, %rd17844, %rd17843;
	shr.u64 	%rd17846, %rd17845, 32;
	add.s64 	%rd17847, %rd17846, %rd17842;
	mul.wide.u32 	%rd17848, %r5, %r12946;
	shr.u64 	%rd17849, %rd17848, 32;
	and.b64  	%rd17850, %rd17770, 4294967295;
	and.b64  	%rd17851, %rd17848, 4294967295;
	add.s64 	%rd17852, %rd17851, %rd17850;
	shr.u64 	%rd17853, %rd17852, 32;
	and.b64  	%rd17854, %rd17852, 4294967295;
	and.b64  	%rd17855, %rd17847, 4294967295;
	add.s64 	%rd36127, %rd17854, %rd17855;
	shr.u64 	%rd17856, %rd36127, 32;
	add.s64 	%rd17857, %rd17853, %rd17849;
	add.s64 	%rd17858, %rd17857, %rd17856;
	mul.wide.u32 	%rd17859, %r6, %r12946;
	shr.u64 	%rd17860, %rd17859, 32;
	and.b64  	%rd17861, %rd17782, 4294967295;
	and.b64  	%rd17862, %rd17859, 4294967295;
	add.s64 	%rd17863, %rd17862, %rd17861;
	shr.u64 	%rd17864, %rd17863, 32;
	and.b64  	%rd17865, %rd17863, 4294967295;
	and.b64  	%rd17866, %rd17858, 4294967295;
	add.s64 	%rd36126, %rd17865, %rd17866;
	shr.u64 	%rd17867, %rd36126, 32;
	add.s64 	%rd17868, %rd17864, %rd17860;
	add.s64 	%rd17869, %rd17868, %rd17867;
	mul.wide.u32 	%rd17870, %r7, %r12946;
	shr.u64 	%rd17871, %rd17870, 32;
	and.b64  	%rd17872, %rd17794, 4294967295;
	and.b64  	%rd17873, %rd17870, 4294967295;
	add.s64 	%rd17874, %rd17873, %rd17872;
	shr.u64 	%rd17875, %rd17874, 32;
	and.b64  	%rd17876, %rd17874, 4294967295;
	and.b64  	%rd17877, %rd17869, 4294967295;
	add.s64 	%rd36125, %rd17876, %rd17877;
	shr.u64 	%rd17878, %rd36125, 32;
	add.s64 	%rd17879, %rd17875, %rd17871;
	add.s64 	%rd17880, %rd17879, %rd17878;
	mul.wide.u32 	%rd17881, %r8, %r12946;
	shr.u64 	%rd17882, %rd17881, 32;
	and.b64  	%rd17883, %rd17806, 4294967295;
	and.b64  	%rd17884, %rd17881, 4294967295;
	add.s64 	%rd17885, %rd17884, %rd17883;
	shr.u64 	%rd17886, %rd17885, 32;
	and.b64  	%rd17887, %rd17885, 4294967295;
	and.b64  	%rd17888, %rd17880, 4294967295;
	add.s64 	%rd36124, %rd17887, %rd17888;
	shr.u64 	%rd17889, %rd36124, 32;
	add.s64 	%rd17890, %rd17886, %rd17882;
	add.s64 	%rd17891, %rd17890, %rd17889;
	mul.wide.u32 	%rd17892, %r9, %r12946;
	shr.u64 	%rd17893, %rd17892, 32;
	and.b64  	%rd17894, %rd17818, 4294967295;
	and.b64  	%rd17895, %rd17892, 4294967295;
	add.s64 	%rd17896, %rd17895, %rd17894;
	shr.u64 	%rd17897, %rd17896, 32;
	and.b64  	%rd17898, %rd17896, 4294967295;
	and.b64  	%rd17899, %rd17891, 4294967295;
	add.s64 	%rd36123, %rd17898, %rd17899;
	shr.u64 	%rd17900, %rd36123, 32;
	add.s64 	%rd17901, %rd17897, %rd17893;
	add.s64 	%rd17902, %rd17901, %rd17900;
	mul.wide.u32 	%rd17903, %r10, %r12946;
	shr.u64 	%rd17904, %rd17903, 32;
	and.b64  	%rd17905, %rd17830, 4294967295;
	and.b64  	%rd17906, %rd17903, 4294967295;
	add.s64 	%rd17907, %rd17906, %rd17905;
	shr.u64 	%rd17908, %rd17907, 32;
	and.b64  	%rd17909, %rd17907, 4294967295;
	and.b64  	%rd17910, %rd17902, 4294967295;
	add.s64 	%rd36122, %rd17909, %rd17910;
	shr.u64 	%rd17911, %rd36122, 32;
	add.s64 	%rd17912, %rd17908, %rd17904;
	add.s64 	%rd17913, %rd17912, %rd17911;
	mul.wide.u32 	%rd17914, %r11, %r12946;
	{ .reg .b32 tmp; mov.b64 {tmp, %r12947}, %rd17914; }
	and.b64  	%rd17915, %rd17840, 4294967295;
	and.b64  	%rd17916, %rd17914, 4294967295;
	add.s64 	%rd17917, %rd17916, %rd17915;
	{ .reg .b32 tmp; mov.b64 {tmp, %r12948}, %rd17917; }
	and.b64  	%rd17918, %rd17917, 4294967295;
	and.b64  	%rd17919, %rd17913, 4294967295;
	add.s64 	%rd36121, %rd17918, %rd17919;
	{ .reg .b32 tmp; mov.b64 {tmp, %r12949}, %rd36121; }
	add.s32 	%r12950, %r12948, %r12947;
	add.s32 	%r12951, %r12950, %r12949;
	add.s32 	%r17147, %r12945, %r12951;
	add.s32 	%r17146, %r17146, 1;
	add.s64 	%rd36120, %rd36120, 4;
	setp.ne.s32 	%p1677, %r17146, 8;
	@%p1677 bra 	$L__BB0_1566;
	cvt.u32.u64 	%r17154, %rd36127;
	cvt.u32.u64 	%r17153, %rd36126;
	cvt.u32.u64 	%r17152, %rd36125;
	cvt.u32.u64 	%r17151, %rd36124;
	cvt.u32.u64 	%r17150, %rd36123;
	cvt.u32.u64 	%r17149, %rd36122;
	cvt.u32.u64 	%r17148, %rd36121;
	setp.lt.u32 	%p1678, %r17147, %r11;
	@%p1678 bra 	$L__BB0_1582;
	setp.gt.u32 	%p1679, %r17147, %r11;
	@%p1679 bra 	$L__BB0_1581;
	cvt.u32.u64 	%r17148, %rd36121;
	setp.gt.u32 	%p1680, %r10, %r17148;
	@%p1680 bra 	$L__BB0_1582;
	cvt.u32.u64 	%r12952, %rd36121;
	setp.lt.u32 	%p1681, %r10, %r12952;
	@%p1681 bra 	$L__BB0_1581;
	cvt.u32.u64 	%r17148, %rd36121;
	cvt.u32.u64 	%r17149, %rd36122;
	setp.gt.u32 	%p1682, %r9, %r17149;
	@%p1682 bra 	$L__BB0_1582;
	cvt.u32.u64 	%r12953, %rd36122;
	setp.lt.u32 	%p1683, %r9, %r12953;
	@%p1683 bra 	$L__BB0_1581;
	cvt.u32.u64 	%r17149, %rd36122;
	cvt.u32.u64 	%r17150, %rd36123;
	setp.gt.u32 	%p1684, %r8, %r17150;
	@%p1684 bra 	$L__BB0_1582;
	cvt.u32.u64 	%r12954, %rd36123;
	setp.lt.u32 	%p1685, %r8, %r12954;
	@%p1685 bra 	$L__BB0_1581;
	cvt.u32.u64 	%r17150, %rd36123;
	cvt.u32.u64 	%r17151, %rd36124;
	setp.gt.u32 	%p1686, %r7, %r17151;
	@%p1686 bra 	$L__BB0_1582;
	cvt.u32.u64 	%r12955, %rd36124;
	setp.lt.u32 	%p1687, %r7, %r12955;
	@%p1687 bra 	$L__BB0_1581;
	cvt.u32.u64 	%r17151, %rd36124;
	cvt.u32.u64 	%r17152, %rd36125;
	setp.gt.u32 	%p1688, %r6, %r17152;
	@%p1688 bra 	$L__BB0_1582;
	cvt.u32.u64 	%r12956, %rd36125;
	setp.lt.u32 	%p1689, %r6, %r12956;
	@%p1689 bra 	$L__BB0_1581;
	cvt.u32.u64 	%r17152, %rd36125;
	cvt.u32.u64 	%r17153, %rd36126;
	setp.gt.u32 	%p1690, %r5, %r17153;
	@%p1690 bra 	$L__BB0_1582;
	cvt.u32.u64 	%r17153, %rd36126;
	setp.ge.u32 	%p1691, %r5, %r17153;
	cvt.u32.u64 	%r17154, %rd36127;
	setp.gt.u32 	%p1692, %r4, %r17154;
	and.pred  	%p1693, %p1691, %p1692;
	@%p1693 bra 	$L__BB0_1582;
$L__BB0_1581:
	and.b64  	%rd17921, %rd36127, 4294967295;
	cvt.u64.u32 	%rd17922, %r4;
	sub.s64 	%rd17923, %rd17921, %rd17922;
	cvt.u32.u64 	%r17154, %rd17923;
	shr.u64 	%rd17924, %rd17923, 32;
	and.b64  	%rd17925, %rd17924, 1;
	and.b64  	%rd17926, %rd36126, 4294967295;
	cvt.u64.u32 	%rd17927, %r5;
	add.s64 	%rd17928, %rd17925, %rd17927;
	sub.s64 	%rd17929, %rd17926, %rd17928;
	cvt.u32.u64 	%r17153, %rd17929;
	shr.u64 	%rd17930, %rd17929, 32;
	and.b64  	%rd17931, %rd17930, 1;
	and.b64  	%rd17932, %rd36125, 4294967295;
	cvt.u64.u32 	%rd17933, %r6;
	add.s64 	%rd17934, %rd17931, %rd17933;
	sub.s64 	%rd17935, %rd17932, %rd17934;
	cvt.u32.u64 	%r17152, %rd17935;
	shr.u64 	%rd17936, %rd17935, 32;
	and.b64  	%rd17937, %rd17936, 1;
	and.b64  	%rd17938, %rd36124, 4294967295;
	cvt.u64.u32 	%rd17939, %r7;
	add.s64 	%rd17940, %rd17937, %rd17939;
	sub.s64 	%rd17941, %rd17938, %rd17940;
	cvt.u32.u64 	%r17151, %rd17941;
	shr.u64 	%rd17942, %rd17941, 32;
	and.b64  	%rd17943, %rd17942, 1;
	and.b64  	%rd17944, %rd36123, 4294967295;
	cvt.u64.u32 	%rd17945, %r8;
	add.s64 	%rd17946, %rd17943, %rd17945;
	sub.s64 	%rd17947, %rd17944, %rd17946;
	cvt.u32.u64 	%r17150, %rd17947;
	shr.u64 	%rd17948, %rd17947, 32;
	and.b64  	%rd17949, %rd17948, 1;
	and.b64  	%rd17950, %rd36122, 4294967295;
	cvt.u64.u32 	%rd17951, %r9;
	add.s64 	%rd17952, %rd17949, %rd17951;
	sub.s64 	%rd17953, %rd17950, %rd17952;
	cvt.u32.u64 	%r17149, %rd17953;
	shr.u64 	%rd17954, %rd17953, 32;
	and.b64  	%rd17955, %rd17954, 1;
	and.b64  	%rd17956, %rd36121, 4294967295;
	cvt.u64.u32 	%rd17957, %r10;
	add.s64 	%rd17958, %rd17955, %rd17957;
	sub.s64 	%rd17959, %rd17956, %rd17958;
	cvt.u32.u64 	%r17148, %rd17959;
	{ .reg .b32 tmp; mov.b64 {tmp, %r12957}, %rd17959; }
	and.b32  	%r12958, %r12957, 1;
	add.s32 	%r12959, %r12958, %r11;
	sub.s32 	%r17147, %r17147, %r12959;
$L__BB0_1582:
	mov.b32 	%r12961, 4;
	st.local.u32 	[%rd36409], %r12961;
	mov.b32 	%r17157, 0;
	st.local.u32 	[%rd36409+4], %r17157;
	st.local.u32 	[%rd36409+8], %r17157;
	st.local.u32 	[%rd36409+12], %r17157;
	st.local.u32 	[%rd36409+16], %r17157;
	st.local.u32 	[%rd36409+20], %r17157;
	st.local.u32 	[%rd36409+24], %r17157;
	st.local.u32 	[%rd36409+28], %r17157;
	mov.b64 	%rd36129, 0;
	mov.u64 	%rd36128, %rd36409;
	mov.u64 	%rd36130, %rd36129;
	mov.u64 	%rd36131, %rd36129;
	mov.u64 	%rd36132, %rd36129;
	mov.u64 	%rd36133, %rd36129;
	mov.u64 	%rd36134, %rd36129;
	mov.u64 	%rd36135, %rd36129;
	mov.u32 	%r17156, %r17157;
$L__BB0_1583:
	ld.local.u32 	%r12962, [%rd36128];
	mul.wide.u32 	%rd17961, %r12, %r12962;
	shr.u64 	%rd17962, %rd17961, 32;
	and.b64  	%rd17963, %rd36135, 4294967295;
	and.b64  	%rd17964, %rd17961, 4294967295;
	add.s64 	%rd17965, %rd17964, %rd17963;
	shr.u64 	%rd17966, %rd17965, 32;
	cvt.u32.u64 	%r12963, %rd17965;
	add.s64 	%rd17967, %rd17966, %rd17962;
	mul.wide.u32 	%rd17968, %r13, %r12962;
	shr.u64 	%rd17969, %rd17968, 32;
	and.b64  	%rd17970, %rd36134, 4294967295;
	and.b64  	%rd17971, %rd17968, 4294967295;
	add.s64 	%rd17972, %rd17971, %rd17970;
	shr.u64 	%rd17973, %rd17972, 32;
	and.b64  	%rd17974, %rd17972, 4294967295;
	and.b64  	%rd17975, %rd17967, 4294967295;
	add.s64 	%rd17976, %rd17974, %rd17975;
	shr.u64 	%rd17977, %rd17976, 32;
	add.s64 	%rd17978, %rd17973, %rd17969;
	add.s64 	%rd17979, %rd17978, %rd17977;
	mul.wide.u32 	%rd17980, %r14, %r12962;
	shr.u64 	%rd17981, %rd17980, 32;
	and.b64  	%rd17982, %rd36133, 4294967295;
	and.b64  	%rd17983, %rd17980, 4294967295;
	add.s64 	%rd17984, %rd17983, %rd17982;
	shr.u64 	%rd17985, %rd17984, 32;
	and.b64  	%rd17986, %rd17984, 4294967295;
	and.b64  	%rd17987, %rd17979, 4294967295;
	add.s64 	%rd17988, %rd17986, %rd17987;
	shr.u64 	%rd17989, %rd17988, 32;
	add.s64 	%rd17990, %rd17985, %rd17981;
	add.s64 	%rd17991, %rd17990, %rd17989;
	mul.wide.u32 	%rd17992, %r15, %r12962;
	shr.u64 	%rd17993, %rd17992, 32;
	and.b64  	%rd17994, %rd36132, 4294967295;
	and.b64  	%rd17995, %rd17992, 4294967295;
	add.s64 	%rd17996, %rd17995, %rd17994;
	shr.u64 	%rd17997, %rd17996, 32;
	and.b64  	%rd17998, %rd17996, 4294967295;
	and.b64  	%rd17999, %rd17991, 4294967295;
	add.s64 	%rd18000, %rd17998, %rd17999;
	shr.u64 	%rd18001, %rd18000, 32;
	add.s64 	%rd18002, %rd17997, %rd17993;
	add.s64 	%rd18003, %rd18002, %rd18001;
	mul.wide.u32 	%rd18004, %r16, %r12962;
	shr.u64 	%rd18005, %rd18004, 32;
	and.b64  	%rd18006, %rd36131, 4294967295;
	and.b64  	%rd18007, %rd18004, 4294967295;
	add.s64 	%rd18008, %rd18007, %rd18006;
	shr.u64 	%rd18009, %rd18008, 32;
	and.b64  	%rd18010, %rd18008, 4294967295;
	and.b64  	%rd18011, %rd18003, 4294967295;
	add.s64 	%rd18012, %rd18010, %rd18011;
	shr.u64 	%rd18013, %rd18012, 32;
	add.s64 	%rd18014, %rd18009, %rd18005;
	add.s64 	%rd18015, %rd18014, %rd18013;
	mul.wide.u32 	%rd18016, %r17, %r12962;
	shr.u64 	%rd18017, %rd18016, 32;
	and.b64  	%rd18018, %rd36130, 4294967295;
	and.b64  	%rd18019, %rd18016, 4294967295;
	add.s64 	%rd18020, %rd18019, %rd18018;
	shr.u64 	%rd18021, %rd18020, 32;
	and.b64  	%rd18022, %rd18020, 4294967295;
	and.b64  	%rd18023, %rd18015, 4294967295;
	add.s64 	%rd18024, %rd18022, %rd18023;
	shr.u64 	%rd18025, %rd18024, 32;
	add.s64 	%rd18026, %rd18021, %rd18017;
	add.s64 	%rd18027, %rd18026, %rd18025;
	mul.wide.u32 	%rd18028, %r18, %r12962;
	shr.u64 	%rd18029, %rd18028, 32;
	and.b64  	%rd18030, %rd36129, 4294967295;
	and.b64  	%rd18031, %rd18028, 4294967295;
	add.s64 	%rd18032, %rd18031, %rd18030;
	shr.u64 	%rd18033, %rd18032, 32;
	and.b64  	%rd18034, %rd18032, 4294967295;
	and.b64  	%rd18035, %rd18027, 4294967295;
	add.s64 	%rd18036, %rd18034, %rd18035;
	shr.u64 	%rd18037, %rd18036, 32;
	add.s64 	%rd18038, %rd18033, %rd18029;
	add.s64 	%rd18039, %rd18038, %rd18037;
	mul.wide.u32 	%rd18040, %r19, %r12962;
	{ .reg .b32 tmp; mov.b64 {tmp, %r12964}, %rd18040; }
	cvt.u64.u32 	%rd18041, %r17157;
	and.b64  	%rd18042, %rd18040, 4294967295;
	add.s64 	%rd18043, %rd18042, %rd18041;
	{ .reg .b32 tmp; mov.b64 {tmp, %r12965}, %rd18043; }
	and.b64  	%rd18044, %rd18043, 4294967295;
	and.b64  	%rd18045, %rd18039, 4294967295;
	add.s64 	%rd18046, %rd18044, %rd18045;
	{ .reg .b32 tmp; mov.b64 {tmp, %r12966}, %rd18046; }
	add.s32 	%r12967, %r12965, %r12964;
	add.s32 	%r12968, %r12967, %r12966;
	mul.lo.s32 	%r12969, %r28, %r12963;
	mul.wide.u32 	%rd18047, %r4, %r12969;
	shr.u64 	%rd18048, %rd18047, 32;
	and.b64  	%rd18049, %rd17965, 4294967295;
	and.b64  	%rd18050, %rd18047, 4294967295;
	add.s64 	%rd18051, %rd18050, %rd18049;
	shr.u64 	%rd18052, %rd18051, 32;
	add.s64 	%rd18053, %rd18052, %rd18048;
	mul.wide.u32 	%rd18054, %r5, %r12969;
	shr.u64 	%rd18055, %rd18054, 32;
	and.b64  	%rd18056, %rd17976, 4294967295;
	and.b64  	%rd18057, %rd18054, 4294967295;
	add.s64 	%rd18058, %rd18057, %rd18056;
	shr.u64 	%rd18059, %rd18058, 32;
	and.b64  	%rd18060, %rd18058, 4294967295;
	and.b64  	%rd18061, %rd18053, 4294967295;
	add.s64 	%rd36135, %rd18060, %rd18061;
	shr.u64 	%rd18062, %rd36135, 32;
	add.s64 	%rd18063, %rd18059, %rd18055;
	add.s64 	%rd18064, %rd18063, %rd18062;
	mul.wide.u32 	%rd18065, %r6, %r12969;
	shr.u64 	%rd18066, %rd18065, 32;
	and.b64  	%rd18067, %rd17988, 4294967295;
	and.b64  	%rd18068, %rd18065, 4294967295;
	add.s64 	%rd18069, %rd18068, %rd18067;
	shr.u64 	%rd18070, %rd18069, 32;
	and.b64  	%rd18071, %rd18069, 4294967295;
	and.b64  	%rd18072, %rd18064, 4294967295;
	add.s64 	%rd36134, %rd18071, %rd18072;
	shr.u64 	%rd18073, %rd36134, 32;
	add.s64 	%rd18074, %rd18070, %rd18066;
	add.s64 	%rd18075, %rd18074, %rd18073;
	mul.wide.u32 	%rd18076, %r7, %r12969;
	shr.u64 	%rd18077, %rd18076, 32;
	and.b64  	%rd18078, %rd18000, 4294967295;
	and.b64  	%rd18079, %rd18076, 4294967295;
	add.s64 	%rd18080, %rd18079, %rd18078;
	shr.u64 	%rd18081, %rd18080, 32;
	and.b64  	%rd18082, %rd18080, 4294967295;
	and.b64  	%rd18083, %rd18075, 4294967295;
	add.s64 	%rd36133, %rd18082, %rd18083;
	shr.u64 	%rd18084, %rd36133, 32;
	add.s64 	%rd18085, %rd18081, %rd18077;
	add.s64 	%rd18086, %rd18085, %rd18084;
	mul.wide.u32 	%rd18087, %r8, %r12969;
	shr.u64 	%rd18088, %rd18087, 32;
	and.b64  	%rd18089, %rd18012, 4294967295;
	and.b64  	%rd18090, %rd18087, 4294967295;
	add.s64 	%rd18091, %rd18090, %rd18089;
	shr.u64 	%rd18092, %rd18091, 32;
	and.b64  	%rd18093, %rd18091, 4294967295;
	and.b64  	%rd18094, %rd18086, 4294967295;
	add.s64 	%rd36132, %rd18093, %rd18094;
	shr.u64 	%rd18095, %rd36132, 32;
	add.s64 	%rd18096, %rd18092, %rd18088;
	add.s64 	%rd18097, %rd18096, %rd18095;
	mul.wide.u32 	%rd18098, %r9, %r12969;
	shr.u64 	%rd18099, %rd18098, 32;
	and.b64  	%rd18100, %rd18024, 4294967295;
	and.b64  	%rd18101, %rd18098, 4294967295;
	add.s64 	%rd18102, %rd18101, %rd18100;
	shr.u64 	%rd18103, %rd18102, 32;
	and.b64  	%rd18104, %rd18102, 4294967295;
	and.b64  	%rd18105, %rd18097, 4294967295;
	add.s64 	%rd36131, %rd18104, %rd18105;
	shr.u64 	%rd18106, %rd36131, 32;
	add.s64 	%rd18107, %rd18103, %rd18099;
	add.s64 	%rd18108, %rd18107, %rd18106;
	mul.wide.u32 	%rd18109, %r10, %r12969;
	shr.u64 	%rd18110, %rd18109, 32;
	and.b64  	%rd18111, %rd18036, 4294967295;
	and.b64  	%rd18112, %rd18109, 4294967295;
	add.s64 	%rd18113, %rd18112, %rd18111;
	shr.u64 	%rd18114, %rd18113, 32;
	and.b64  	%rd18115, %rd18113, 4294967295;
	and.b64  	%rd18116, %rd18108, 4294967295;
	add.s64 	%rd36130, %rd18115, %rd18116;
	shr.u64 	%rd18117, %rd36130, 32;
	add.s64 	%rd18118, %rd18114, %rd18110;
	add.s64 	%rd18119, %rd18118, %rd18117;
	mul.wide.u32 	%rd18120, %r11, %r12969;
	{ .reg .b32 tmp; mov.b64 {tmp, %r12970}, %rd18120; }
	and.b64  	%rd18121, %rd18046, 4294967295;
	and.b64  	%rd18122, %rd18120, 4294967295;
	add.s64 	%rd18123, %rd18122, %rd18121;
	{ .reg .b32 tmp; mov.b64 {tmp, %r12971}, %rd18123; }
	and.b64  	%rd18124, %rd18123, 4294967295;
	and.b64  	%rd18125, %rd18119, 4294967295;
	add.s64 	%rd36129, %rd18124, %rd18125;
	{ .reg .b32 tmp; mov.b64 {tmp, %r12972}, %rd36129; }
	add.s32 	%r12973, %r12971, %r12970;
	add.s32 	%r12974, %r12973, %r12972;
	add.s32 	%r17157, %r12968, %r12974;
	add.s32 	%r17156, %r17156, 1;
	add.s64 	%rd36128, %rd36128, 4;
	setp.ne.s32 	%p1694, %r17156, 8;
	@%p1694 bra 	$L__BB0_1583;
	cvt.u32.u64 	%r17164, %rd36135;
	cvt.u32.u64 	%r17163, %rd36134;
	cvt.u32.u64 	%r17162, %rd36133;
	cvt.u32.u64 	%r17161, %rd36132;
	cvt.u32.u64 	%r17160, %rd36131;
	cvt.u32.u64 	%r17159, %rd36130;
	cvt.u32.u64 	%r17158, %rd36129;
	setp.lt.u32 	%p1695, %r17157, %r11;
	@%p1695 bra 	$L__BB0_1599;
	setp.gt.u32 	%p1696, %r17157, %r11;
	@%p1696 bra 	$L__BB0_1598;
	cvt.u32.u64 	%r17158, %rd36129;
	setp.gt.u32 	%p1697, %r10, %r17158;
	@%p1697 bra 	$L__BB0_1599;
	cvt.u32.u64 	%r12975, %rd36129;
	setp.lt.u32 	%p1698, %r10, %r12975;
	@%p1698 bra 	$L__BB0_1598;
	cvt.u32.u64 	%r17158, %rd36129;
	cvt.u32.u64 	%r17159, %rd36130;
	setp.gt.u32 	%p1699, %r9, %r17159;
	@%p1699 bra 	$L__BB0_1599;
	cvt.u32.u64 	%r12976, %rd36130;
	setp.lt.u32 	%p1700, %r9, %r12976;
	@%p1700 bra 	$L__BB0_1598;
	cvt.u32.u64 	%r17159, %rd36130;
	cvt.u32.u64 	%r17160, %rd36131;
	setp.gt.u32 	%p1701, %r8, %r17160;
	@%p1701 bra 	$L__BB0_1599;
	cvt.u32.u64 	%r12977, %rd36131;
	setp.lt.u32 	%p1702, %r8, %r12977;
	@%p1702 bra 	$L__BB0_1598;
	cvt.u32.u64 	%r17160, %rd36131;
	cvt.u32.u64 	%r17161, %rd36132;
	setp.gt.u32 	%p1703, %r7, %r17161;
	@%p1703 bra 	$L__BB0_1599;
	cvt.u32.u64 	%r12978, %rd36132;
	setp.lt.u32 	%p1704, %r7, %r12978;
	@%p1704 bra 	$L__BB0_1598;
	cvt.u32.u64 	%r17161, %rd36132;
	cvt.u32.u64 	%r17162, %rd36133;
	setp.gt.u32 	%p1705, %r6, %r17162;
	@%p1705 bra 	$L__BB0_1599;
	cvt.u32.u64 	%r12979, %rd36133;
	setp.lt.u32 	%p1706, %r6, %r12979;
	@%p1706 bra 	$L__BB0_1598;
	cvt.u32.u64 	%r17162, %rd36133;
	cvt.u32.u64 	%r17163, %rd36134;
	setp.gt.u32 	%p1707, %r5, %r17163;
	@%p1707 bra 	$L__BB0_1599;
	cvt.u32.u64 	%r17163, %rd36134;
	setp.ge.u32 	%p1708, %r5, %r17163;
	cvt.u32.u64 	%r17164, %rd36135;
	setp.gt.u32 	%p1709, %r4, %r17164;
	and.pred  	%p1710, %p1708, %p1709;
	@%p1710 bra 	$L__BB0_1599;
$L__BB0_1598:
	and.b64  	%rd18127, %rd36135, 4294967295;
	cvt.u64.u32 	%rd18128, %r4;
	sub.s64 	%rd18129, %rd18127, %rd18128;
	cvt.u32.u64 	%r17164, %rd18129;
	shr.u64 	%rd18130, %rd18129, 32;
	and.b64  	%rd18131, %rd18130, 1;
	and.b64  	%rd18132, %rd36134, 4294967295;
	cvt.u64.u32 	%rd18133, %r5;
	add.s64 	%rd18134, %rd18131, %rd18133;
	sub.s64 	%rd18135, %rd18132, %rd18134;
	cvt.u32.u64 	%r17163, %rd18135;
	shr.u64 	%rd18136, %rd18135, 32;
	and.b64  	%rd18137, %rd18136, 1;
	and.b64  	%rd18138, %rd36133, 4294967295;
	cvt.u64.u32 	%rd18139, %r6;
	add.s64 	%rd18140, %rd18137, %rd18139;
	sub.s64 	%rd18141, %rd18138, %rd18140;
	cvt.u32.u64 	%r17162, %rd18141;
	shr.u64 	%rd18142, %rd18141, 32;
	and.b64  	%rd18143, %rd18142, 1;
	and.b64  	%rd18144, %rd36132, 4294967295;
	cvt.u64.u32 	%rd18145, %r7;
	add.s64 	%rd18146, %rd18143, %rd18145;
	sub.s64 	%rd18147, %rd18144, %rd18146;
	cvt.u32.u64 	%r17161, %rd18147;
	shr.u64 	%rd18148, %rd18147, 32;
	and.b64  	%rd18149, %rd18148, 1;
	and.b64  	%rd18150, %rd36131, 4294967295;
	cvt.u64.u32 	%rd18151, %r8;
	add.s64 	%rd18152, %rd18149, %rd18151;
	sub.s64 	%rd18153, %rd18150, %rd18152;
	cvt.u32.u64 	%r17160, %rd18153;
	shr.u64 	%rd18154, %rd18153, 32;
	and.b64  	%rd18155, %rd18154, 1;
	and.b64  	%rd18156, %rd36130, 4294967295;
	cvt.u64.u32 	%rd18157, %r9;
	add.s64 	%rd18158, %rd18155, %rd18157;
	sub.s64 	%rd18159, %rd18156, %rd18158;
	cvt.u32.u64 	%r17159, %rd18159;
	shr.u64 	%rd18160, %rd18159, 32;
	and.b64  	%rd18161, %rd18160, 1;
	and.b64  	%rd18162, %rd36129, 4294967295;
	cvt.u64.u32 	%rd18163, %r10;
	add.s64 	%rd18164, %rd18161, %rd18163;
	sub.s64 	%rd18165, %rd18162, %rd18164;
	cvt.u32.u64 	%r17158, %rd18165;
	{ .reg .b32 tmp; mov.b64 {tmp, %r12980}, %rd18165; }
	and.b32  	%r12981, %r12980, 1;
	add.s32 	%r12982, %r12981, %r11;
	sub.s32 	%r17157, %r17157, %r12982;
$L__BB0_1599:
	st.local.u32 	[%rd36448], %r17164;
	st.local.u32 	[%rd36448+4], %r17163;
	st.local.u32 	[%rd36448+8], %r17162;
	st.local.u32 	[%rd36448+12], %r17161;
	st.local.u32 	[%rd36448+16], %r17160;
	st.local.u32 	[%rd36448+20], %r17159;
	st.local.u32 	[%rd36448+24], %r17158;
	st.local.u32 	[%rd36448+28], %r17157;
	mov.b32 	%r12984, 3;
	st.local.u32 	[%rd36417], %r12984;
	mov.b32 	%r17167, 0;
	st.local.u32 	[%rd36417+4], %r17167;
	st.local.u32 	[%rd36417+8], %r17167;
	st.local.u32 	[%rd36417+12], %r17167;
	st.local.u32 	[%rd36417+16], %r17167;
	st.local.u32 	[%rd36417+20], %r17167;
	st.local.u32 	[%rd36417+24], %r17167;
	st.local.u32 	[%rd36417+28], %r17167;
	mov.b64 	%rd36137, 0;
	mov.u64 	%rd36136, %rd36417;
	mov.u64 	%rd36138, %rd36137;
	mov.u64 	%rd36139, %rd36137;
	mov.u64 	%rd36140, %rd36137;
	mov.u64 	%rd36141, %rd36137;
	mov.u64 	%rd36142, %rd36137;
	mov.u64 	%rd36143, %rd36137;
	mov.u32 	%r17166, %r17167;
$L__BB0_1600:
	ld.local.u32 	%r12985, [%rd36136];
	mul.wide.u32 	%rd18167, %r12, %r12985;
	shr.u64 	%rd18168, %rd18167, 32;
	and.b64  	%rd18169, %rd36143, 4294967295;
	and.b64  	%rd18170, %rd18167, 4294967295;
	add.s64 	%rd18171, %rd18170, %rd18169;
	shr.u64 	%rd18172, %rd18171, 32;
	cvt.u32.u64 	%r12986, %rd18171;
	add.s64 	%rd18173, %rd18172, %rd18168;
	mul.wide.u32 	%rd18174, %r13, %r12985;
	shr.u64 	%rd18175, %rd18174, 32;
	and.b64  	%rd18176, %rd36142, 4294967295;
	and.b64  	%rd18177, %rd18174, 4294967295;
	add.s64 	%rd18178, %rd18177, %rd18176;
	shr.u64 	%rd18179, %rd18178, 32;
	and.b64  	%rd18180, %rd18178, 4294967295;
	and.b64  	%rd18181, %rd18173, 4294967295;
	add.s64 	%rd18182, %rd18180, %rd18181;
	shr.u64 	%rd18183, %rd18182, 32;
	add.s64 	%rd18184, %rd18179, %rd18175;
	add.s64 	%rd18185, %rd18184, %rd18183;
	mul.wide.u32 	%rd18186, %r14, %r12985;
	shr.u64 	%rd18187, %rd18186, 32;
	and.b64  	%rd18188, %rd36141, 4294967295;
	and.b64  	%rd18189, %rd18186, 4294967295;
	add.s64 	%rd18190, %rd18189, %rd18188;
	shr.u64 	%rd18191, %rd18190, 32;
	and.b64  	%rd18192, %rd18190, 4294967295;
	and.b64  	%rd18193, %rd18185, 4294967295;
	add.s64 	%rd18194, %rd18192, %rd18193;
	shr.u64 	%rd18195, %rd18194, 32;
	add.s64 	%rd18196, %rd18191, %rd18187;
	add.s64 	%rd18197, %rd18196, %rd18195;
	mul.wide.u32 	%rd18198, %r15, %r12985;
	shr.u64 	%rd18199, %rd18198, 32;
	and.b64  	%rd18200, %rd36140, 4294967295;
	and.b64  	%rd18201, %rd18198, 4294967295;
	add.s64 	%rd18202, %rd18201, %rd18200;
	shr.u64 	%rd18203, %rd18202, 32;
	and.b64  	%rd18204, %rd18202, 4294967295;
	and.b64  	%rd18205, %rd18197, 4294967295;
	add.s64 	%rd18206, %rd18204, %rd18205;
	shr.u64 	%rd18207, %rd18206, 32;
	add.s64 	%rd18208, %rd18203, %rd18199;
	add.s64 	%rd18209, %rd18208, %rd18207;
	mul.wide.u32 	%rd18210, %r16, %r12985;
	shr.u64 	%rd18211, %rd18210, 32;
	and.b64  	%rd18212, %rd36139, 4294967295;
	and.b64  	%rd18213, %rd18210, 4294967295;
	add.s64 	%rd18214, %rd18213, %rd18212;
	shr.u64 	%rd18215, %rd18214, 32;
	and.b64  	%rd18216, %rd18214, 4294967295;
	and.b64  	%rd18217, %rd18209, 4294967295;
	add.s64 	%rd18218, %rd18216, %rd18217;
	shr.u64 	%rd18219, %rd18218, 32;
	add.s64 	%rd18220, %rd18215, %rd18211;
	add.s64 	%rd18221, %rd18220, %rd18219;
	mul.wide.u32 	%rd18222, %r17, %r12985;
	shr.u64 	%rd18223, %rd18222, 32;
	and.b64  	%rd18224, %rd36138, 4294967295;
	and.b64  	%rd18225, %rd18222, 4294967295;
	add.s64 	%rd18226, %rd18225, %rd18224;
	shr.u64 	%rd18227, %rd18226, 32;
	and.b64  	%rd18228, %rd18226, 4294967295;
	and.b64  	%rd18229, %rd18221, 4294967295;
	add.s64 	%rd18230, %rd18228, %rd18229;
	shr.u64 	%rd18231, %rd18230, 32;
	add.s64 	%rd18232, %rd18227, %rd18223;
	add.s64 	%rd18233, %rd18232, %rd18231;
	mul.wide.u32 	%rd18234, %r18, %r12985;
	shr.u64 	%rd18235, %rd18234, 32;
	and.b64  	%rd18236, %rd36137, 4294967295;
	and.b64  	%rd18237, %rd18234, 4294967295;
	add.s64 	%rd18238, %rd18237, %rd18236;
	shr.u64 	%rd18239, %rd18238, 32;
	and.b64  	%rd18240, %rd18238, 4294967295;
	and.b64  	%rd18241, %rd18233, 4294967295;
	add.s64 	%rd18242, %rd18240, %rd18241;
	shr.u64 	%rd18243, %rd18242, 32;
	add.s64 	%rd18244, %rd18239, %rd18235;
	add.s64 	%rd18245, %rd18244, %rd18243;
	mul.wide.u32 	%rd18246, %r19, %r12985;
	{ .reg .b32 tmp; mov.b64 {tmp, %r12987}, %rd18246; }
	cvt.u64.u32 	%rd18247, %r17167;
	and.b64  	%rd18248, %rd18246, 4294967295;
	add.s64 	%rd18249, %rd18248, %rd18247;
	{ .reg .b32 tmp; mov.b64 {tmp, %r12988}, %rd18249; }
	and.b64  	%rd18250, %rd18249, 4294967295;
	and.b64  	%rd18251, %rd18245, 4294967295;
	add.s64 	%rd18252, %rd18250, %rd18251;
	{ .reg .b32 tmp; mov.b64 {tmp, %r12989}, %rd18252; }
	add.s32 	%r12990, %r12988, %r12987;
	add.s32 	%r12991, %r12990, %r12989;
	mul.lo.s32 	%r12992, %r28, %r12986;
	mul.wide.u32 	%rd18253, %r4, %r12992;
	shr.u64 	%rd18254, %rd18253, 32;
	and.b64  	%rd18255, %rd18171, 4294967295;
	and.b64  	%rd18256, %rd18253, 4294967295;
	add.s64 	%rd18257, %rd18256, %rd18255;
	shr.u64 	%rd18258, %rd18257, 32;
	add.s64 	%rd18259, %rd18258, %rd18254;
	mul.wide.u32 	%rd18260, %r5, %r12992;
	shr.u64 	%rd18261, %rd18260, 32;
	and.b64  	%rd18262, %rd18182, 4294967295;
	and.b64  	%rd18263, %rd18260, 4294967295;
	add.s64 	%rd18264, %rd18263, %rd18262;
	shr.u64 	%rd18265, %rd18264, 32;
	and.b64  	%rd18266, %rd18264, 4294967295;
	and.b64  	%rd18267, %rd18259, 4294967295;
	add.s64 	%rd36143, %rd18266, %rd18267;
	shr.u64 	%rd18268, %rd36143, 32;
	add.s64 	%rd18269, %rd18265, %rd18261;
	add.s64 	%rd18270, %rd18269, %rd18268;
	mul.wide.u32 	%rd18271, %r6, %r12992;
	shr.u64 	%rd18272, %rd18271, 32;
	and.b64  	%rd18273, %rd18194, 4294967295;
	and.b64  	%rd18274, %rd18271, 4294967295;
	add.s64 	%rd18275, %rd18274, %rd18273;
	shr.u64 	%rd18276, %rd18275, 32;
	and.b64  	%rd18277, %rd18275, 4294967295;
	and.b64  	%rd18278, %rd18270, 4294967295;
	add.s64 	%rd36142, %rd18277, %rd18278;
	shr.u64 	%rd18279, %rd36142, 32;
	add.s64 	%rd18280, %rd18276, %rd18272;
	add.s64 	%rd18281, %rd18280, %rd18279;
	mul.wide.u32 	%rd18282, %r7, %r12992;
	shr.u64 	%rd18283, %rd18282, 32;
	and.b64  	%rd18284, %rd18206, 4294967295;
	and.b64  	%rd18285, %rd18282, 4294967295;
	add.s64 	%rd18286, %rd18285, %rd18284;
	shr.u64 	%rd18287, %rd18286, 32;
	and.b64  	%rd18288, %rd18286, 4294967295;
	and.b64  	%rd18289, %rd18281, 4294967295;
	add.s64 	%rd36141, %rd18288, %rd18289;
	shr.u64 	%rd18290, %rd36141, 32;
	add.s64 	%rd18291, %rd18287, %rd18283;
	add.s64 	%rd18292, %rd18291, %rd18290;
	mul.wide.u32 	%rd18293, %r8, %r12992;
	shr.u64 	%rd18294, %rd18293, 32;
	and.b64  	%rd18295, %rd18218, 4294967295;
	and.b64  	%rd18296, %rd18293, 4294967295;
	add.s64 	%rd18297, %rd18296, %rd18295;
	shr.u64 	%rd18298, %rd18297, 32;
	and.b64  	%rd18299, %rd18297, 4294967295;
	and.b64  	%rd18300, %rd18292, 4294967295;
	add.s64 	%rd36140, %rd18299, %rd18300;
	shr.u64 	%rd18301, %rd36140, 32;
	add.s64 	%rd18302, %rd18298, %rd18294;
	add.s64 	%rd18303, %rd18302, %rd18301;
	mul.wide.u32 	%rd18304, %r9, %r12992;
	shr.u64 	%rd18305, %rd18304, 32;
	and.b64  	%rd18306, %rd18230, 4294967295;
	and.b64  	%rd18307, %rd18304, 4294967295;
	add.s64 	%rd18308, %rd18307, %rd18306;
	shr.u64 	%rd18309, %rd18308, 32;
	and.b64  	%rd18310, %rd18308, 4294967295;
	and.b64  	%rd18311, %rd18303, 4294967295;
	add.s64 	%rd36139, %rd18310, %rd18311;
	shr.u64 	%rd18312, %rd36139, 32;
	add.s64 	%rd18313, %rd18309, %rd18305;
	add.s64 	%rd18314, %rd18313, %rd18312;
	mul.wide.u32 	%rd18315, %r10, %r12992;
	shr.u64 	%rd18316, %rd18315, 32;
	and.b64  	%rd18317, %rd18242, 4294967295;
	and.b64  	%rd18318, %rd18315, 4294967295;
	add.s64 	%rd18319, %rd18318, %rd18317;
	shr.u64 	%rd18320, %rd18319, 32;
	and.b64  	%rd18321, %rd18319, 4294967295;
	and.b64  	%rd18322, %rd18314, 4294967295;
	add.s64 	%rd36138, %rd18321, %rd18322;
	shr.u64 	%rd18323, %rd36138, 32;
	add.s64 	%rd18324, %rd18320, %rd18316;
	add.s64 	%rd18325, %rd18324, %rd18323;
	mul.wide.u32 	%rd18326, %r11, %r12992;
	{ .reg .b32 tmp; mov.b64 {tmp, %r12993}, %rd18326; }
	and.b64  	%rd18327, %rd18252, 4294967295;
	and.b64  	%rd18328, %rd18326, 4294967295;
	add.s64 	%rd18329, %rd18328, %rd18327;
	{ .reg .b32 tmp; mov.b64 {tmp, %r12994}, %rd18329; }
	and.b64  	%rd18330, %rd18329, 4294967295;
	and.b64  	%rd18331, %rd18325, 4294967295;
	add.s64 	%rd36137, %rd18330, %rd18331;
	{ .reg .b32 tmp; mov.b64 {tmp, %r12995}, %rd36137; }
	add.s32 	%r12996, %r12994, %r12993;
	add.s32 	%r12997, %r12996, %r12995;
	add.s32 	%r17167, %r12991, %r12997;
	add.s32 	%r17166, %r17166, 1;
	add.s64 	%rd36136, %rd36136, 4;
	setp.ne.s32 	%p1711, %r17166, 8;
	@%p1711 bra 	$L__BB0_1600;
	cvt.u32.u64 	%r17174, %rd36143;
	cvt.u32.u64 	%r17173, %rd36142;
	cvt.u32.u64 	%r17172, %rd36141;
	cvt.u32.u64 	%r17171, %rd36140;
	cvt.u32.u64 	%r17170, %rd36139;
	cvt.u32.u64 	%r17169, %rd36138;
	cvt.u32.u64 	%r17168, %rd36137;
	setp.lt.u32 	%p1712, %r17167, %r11;
	@%p1712 bra 	$L__BB0_1616;
	setp.gt.u32 	%p1713, %r17167, %r11;
	@%p1713 bra 	$L__BB0_1615;
	cvt.u32.u64 	%r17168, %rd36137;
	setp.gt.u32 	%p1714, %r10, %r17168;
	@%p1714 bra 	$L__BB0_1616;
	cvt.u32.u64 	%r12998, %rd36137;
	setp.lt.u32 	%p1715, %r10, %r12998;
	@%p1715 bra 	$L__BB0_1615;
	cvt.u32.u64 	%r17168, %rd36137;
	cvt.u32.u64 	%r17169, %rd36138;
	setp.gt.u32 	%p1716, %r9, %r17169;
	@%p1716 bra 	$L__BB0_1616;
	cvt.u32.u64 	%r12999, %rd36138;
	setp.lt.u32 	%p1717, %r9, %r12999;
	@%p1717 bra 	$L__BB0_1615;
	cvt.u32.u64 	%r17169, %rd36138;
	cvt.u32.u64 	%r17170, %rd36139;
	setp.gt.u32 	%p1718, %r8, %r17170;
	@%p1718 bra 	$L__BB0_1616;
	cvt.u32.u64 	%r13000, %rd36139;
	setp.lt.u32 	%p1719, %r8, %r13000;
	@%p1719 bra 	$L__BB0_1615;
	cvt.u32.u64 	%r17170, %rd36139;
	cvt.u32.u64 	%r17171, %rd36140;
	setp.gt.u32 	%p1720, %r7, %r17171;
	@%p1720 bra 	$L__BB0_1616;
	cvt.u32.u64 	%r13001, %rd36140;
	setp.lt.u32 	%p1721, %r7, %r13001;
	@%p1721 bra 	$L__BB0_1615;
	cvt.u32.u64 	%r17171, %rd36140;
	cvt.u32.u64 	%r17172, %rd36141;
	setp.gt.u32 	%p1722, %r6, %r17172;
	@%p1722 bra 	$L__BB0_1616;
	cvt.u32.u64 	%r13002, %rd36141;
	setp.lt.u32 	%p1723, %r6, %r13002;
	@%p1723 bra 	$L__BB0_1615;
	cvt.u32.u64 	%r17172, %rd36141;
	cvt.u32.u64 	%r17173, %rd36142;
	setp.gt.u32 	%p1724, %r5, %r17173;
	@%p1724 bra 	$L__BB0_1616;
	cvt.u32.u64 	%r17173, %rd36142;
	setp.ge.u32 	%p1725, %r5, %r17173;
	cvt.u32.u64 	%r17174, %rd36143;
	setp.gt.u32 	%p1726, %r4, %r17174;
	and.pred  	%p1727, %p1725, %p1726;
	@%p1727 bra 	$L__BB0_1616;
$L__BB0_1615:
	and.b64  	%rd18333, %rd36143, 4294967295;
	cvt.u64.u32 	%rd18334, %r4;
	sub.s64 	%rd18335, %rd18333, %rd18334;
	cvt.u32.u64 	%r17174, %rd18335;
	shr.u64 	%rd18336, %rd18335, 32;
	and.b64  	%rd18337, %rd18336, 1;
	and.b64  	%rd18338, %rd36142, 4294967295;
	cvt.u64.u32 	%rd18339, %r5;
	add.s64 	%rd18340, %rd18337, %rd18339;
	sub.s64 	%rd18341, %rd18338, %rd18340;
	cvt.u32.u64 	%r17173, %rd18341;
	shr.u64 	%rd18342, %rd18341, 32;
	and.b64  	%rd18343, %rd18342, 1;
	and.b64  	%rd18344, %rd36141, 4294967295;
	cvt.u64.u32 	%rd18345, %r6;
	add.s64 	%rd18346, %rd18343, %rd18345;
	sub.s64 	%rd18347, %rd18344, %rd18346;
	cvt.u32.u64 	%r17172, %rd18347;
	shr.u64 	%rd18348, %rd18347, 32;
	and.b64  	%rd18349, %rd18348, 1;
	and.b64  	%rd18350, %rd36140, 4294967295;
	cvt.u64.u32 	%rd18351, %r7;
	add.s64 	%rd18352, %rd18349, %rd18351;
	sub.s64 	%rd18353, %rd18350, %rd18352;
	cvt.u32.u64 	%r17171, %rd18353;
	shr.u64 	%rd18354, %rd18353, 32;
	and.b64  	%rd18355, %rd18354, 1;
	and.b64  	%rd18356, %rd36139, 4294967295;
	cvt.u64.u32 	%rd18357, %r8;
	add.s64 	%rd18358, %rd18355, %rd18357;
	sub.s64 	%rd18359, %rd18356, %rd18358;
	cvt.u32.u64 	%r17170, %rd18359;
	shr.u64 	%rd18360, %rd18359, 32;
	and.b64  	%rd18361, %rd18360, 1;
	and.b64  	%rd18362, %rd36138, 4294967295;
	cvt.u64.u32 	%rd18363, %r9;
	add.s64 	%rd18364, %rd18361, %rd18363;
	sub.s64 	%rd18365, %rd18362, %rd18364;
	cvt.u32.u64 	%r17169, %rd18365;
	shr.u64 	%rd18366, %rd18365, 32;
	and.b64  	%rd18367, %rd18366, 1;
	and.b64  	%rd18368, %rd36137, 4294967295;
	cvt.u64.u32 	%rd18369, %r10;
	add.s64 	%rd18370, %rd18367, %rd18369;
	sub.s64 	%rd18371, %rd18368, %rd18370;
	cvt.u32.u64 	%r17168, %rd18371;
	{ .reg .b32 tmp; mov.b64 {tmp, %r13003}, %rd18371; }
	and.b32  	%r13004, %r13003, 1;
	add.s32 	%r13005, %r13004, %r11;
	sub.s32 	%r17167, %r17167, %r13005;
$L__BB0_1616:
	st.local.u32 	[%rd36593], %r17174;
	st.local.u32 	[%rd36593+4], %r17173;
	st.local.u32 	[%rd36593+8], %r17172;
	st.local.u32 	[%rd36593+12], %r17171;
	st.local.u32 	[%rd36593+16], %r17170;
	st.local.u32 	[%rd36593+20], %r17169;
	st.local.u32 	[%rd36593+24], %r17168;
	st.local.u32 	[%rd36593+28], %r17167;
	mov.b32 	%r13007, 16;
	st.local.u32 	[%rd36425], %r13007;
	mov.b32 	%r17177, 0;
	st.local.u32 	[%rd36425+4], %r17177;
	st.local.u32 	[%rd36425+8], %r17177;
	st.local.u32 	[%rd36425+12], %r17177;
	st.local.u32 	[%rd36425+16], %r17177;
	st.local.u32 	[%rd36425+20], %r17177;
	st.local.u32 	[%rd36425+24], %r17177;
	st.local.u32 	[%rd36425+28], %r17177;
	mov.b64 	%rd36145, 0;
	mov.u64 	%rd36144, %rd36425;
	mov.u64 	%rd36146, %rd36145;
	mov.u64 	%rd36147, %rd36145;
	mov.u64 	%rd36148, %rd36145;
	mov.u64 	%rd36149, %rd36145;
	mov.u64 	%rd36150, %rd36145;
	mov.u64 	%rd36151, %rd36145;
	mov.u32 	%r17176, %r17177;
$L__BB0_1617:
	ld.local.u32 	%r13008, [%rd36144];
	mul.wide.u32 	%rd18373, %r12, %r13008;
	shr.u64 	%rd18374, %rd18373, 32;
	and.b64  	%rd18375, %rd36151, 4294967295;
	and.b64  	%rd18376, %rd18373, 4294967295;
	add.s64 	%rd18377, %rd18376, %rd18375;
	shr.u64 	%rd18378, %rd18377, 32;
	cvt.u32.u64 	%r13009, %rd18377;
	add.s64 	%rd18379, %rd18378, %rd18374;
	mul.wide.u32 	%rd18380, %r13, %r13008;
	shr.u64 	%rd18381, %rd18380, 32;
	and.b64  	%rd18382, %rd36150, 4294967295;
	and.b64  	%rd18383, %rd18380, 4294967295;
	add.s64 	%rd18384, %rd18383, %rd18382;
	shr.u64 	%rd18385, %rd18384, 32;
	and.b64  	%rd18386, %rd18384, 4294967295;
	and.b64  	%rd18387, %rd18379, 4294967295;
	add.s64 	%rd18388, %rd18386, %rd18387;
	shr.u64 	%rd18389, %rd18388, 32;
	add.s64 	%rd18390, %rd18385, %rd18381;
	add.s64 	%rd18391, %rd18390, %rd18389;
	mul.wide.u32 	%rd18392, %r14, %r13008;
	shr.u64 	%rd18393, %rd18392, 32;
	and.b64  	%rd18394, %rd36149, 4294967295;
	and.b64  	%rd18395, %rd18392, 4294967295;
	add.s64 	%rd18396, %rd18395, %rd18394;
	shr.u64 	%rd18397, %rd18396, 32;
	and.b64  	%rd18398, %rd18396, 4294967295;
	and.b64  	%rd18399, %rd18391, 4294967295;
	add.s64 	%rd18400, %rd18398, %rd18399;
	shr.u64 	%rd18401, %rd18400, 32;
	add.s64 	%rd18402, %rd18397, %rd18393;
	add.s64 	%rd18403, %rd18402, %rd18401;
	mul.wide.u32 	%rd18404, %r15, %r13008;
	shr.u64 	%rd18405, %rd18404, 32;
	and.b64  	%rd18406, %rd36148, 4294967295;
	and.b64  	%rd18407, %rd18404, 4294967295;
	add.s64 	%rd18408, %rd18407, %rd18406;
	shr.u64 	%rd18409, %rd18408, 32;
	and.b64  	%rd18410, %rd18408, 4294967295;
	and.b64  	%rd18411, %rd18403, 4294967295;
	add.s64 	%rd18412, %rd18410, %rd18411;
	shr.u64 	%rd18413, %rd18412, 32;
	add.s64 	%rd18414, %rd18409, %rd18405;
	add.s64 	%rd18415, %rd18414, %rd18413;
	mul.wide.u32 	%rd18416, %r16, %r13008;
	shr.u64 	%rd18417, %rd18416, 32;
	and.b64  	%rd18418, %rd36147, 4294967295;
	and.b64  	%rd18419, %rd18416, 4294967295;
	add.s64 	%rd18420, %rd18419, %rd18418;
	shr.u64 	%rd18421, %rd18420, 32;
	and.b64  	%rd18422, %rd18420, 4294967295;
	and.b64  	%rd18423, %rd18415, 4294967295;
	add.s64 	%rd18424, %rd18422, %rd18423;
	shr.u64 	%rd18425, %rd18424, 32;
	add.s64 	%rd18426, %rd18421, %rd18417;
	add.s64 	%rd18427, %rd18426, %rd18425;
	mul.wide.u32 	%rd18428, %r17, %r13008;
	shr.u64 	%rd18429, %rd18428, 32;
	and.b64  	%rd18430, %rd36146, 4294967295;
	and.b64  	%rd18431, %rd18428, 4294967295;
	add.s64 	%rd18432, %rd18431, %rd18430;
	shr.u64 	%rd18433, %rd18432, 32;
	and.b64  	%rd18434, %rd18432, 4294967295;
	and.b64  	%rd18435, %rd18427, 4294967295;
	add.s64 	%rd18436, %rd18434, %rd18435;
	shr.u64 	%rd18437, %rd18436, 32;
	add.s64 	%rd18438, %rd18433, %rd18429;
	add.s64 	%rd18439, %rd18438, %rd18437;
	mul.wide.u32 	%rd18440, %r18, %r13008;
	shr.u64 	%rd18441, %rd18440, 32;
	and.b64  	%rd18442, %rd36145, 4294967295;
	and.b64  	%rd18443, %rd18440, 4294967295;
	add.s64 	%rd18444, %rd18443, %rd18442;
	shr.u64 	%rd18445, %rd18444, 32;
	and.b64  	%rd18446, %rd18444, 4294967295;
	and.b64  	%rd18447, %rd18439, 4294967295;
	add.s64 	%rd18448, %rd18446, %rd18447;
	shr.u64 	%rd18449, %rd18448, 32;
	add.s64 	%rd18450, %rd18445, %rd18441;
	add.s64 	%rd18451, %rd18450, %rd18449;
	mul.wide.u32 	%rd18452, %r19, %r13008;
	{ .reg .b32 tmp; mov.b64 {tmp, %r13010}, %rd18452; }
	cvt.u64.u32 	%rd18453, %r17177;
	and.b64  	%rd18454, %rd18452, 4294967295;
	add.s64 	%rd18455, %rd18454, %rd18453;
	{ .reg .b32 tmp; mov.b64 {tmp, %r13011}, %rd18455; }
	and.b64  	%rd18456, %rd18455, 4294967295;
	and.b64  	%rd18457, %rd18451, 4294967295;
	add.s64 	%rd18458, %rd18456, %rd18457;
	{ .reg .b32 tmp; mov.b64 {tmp, %r13012}, %rd18458; }
	add.s32 	%r13013, %r13011, %r13010;
	add.s32 	%r13014, %r13013, %r13012;
	mul.lo.s32 	%r13015, %r28, %r13009;
	mul.wide.u32 	%rd18459, %r4, %r13015;
	shr.u64 	%rd18460, %rd18459, 32;
	and.b64  	%rd18461, %rd18377, 4294967295;
	and.b64  	%rd18462, %rd18459, 4294967295;
	add.s64 	%rd18463, %rd18462, %rd18461;
	shr.u64 	%rd18464, %rd18463, 32;
	add.s64 	%rd18465, %rd18464, %rd18460;
	mul.wide.u32 	%rd18466, %r5, %r13015;
	shr.u64 	%rd18467, %rd18466, 32;
	and.b64  	%rd18468, %rd18388, 4294967295;
	and.b64  	%rd18469, %rd18466, 4294967295;
	add.s64 	%rd18470, %rd18469, %rd18468;
	shr.u64 	%rd18471, %rd18470, 32;
	and.b64  	%rd18472, %rd18470, 4294967295;
	and.b64  	%rd18473, %rd18465, 4294967295;
	add.s64 	%rd36151, %rd18472, %rd18473;
	shr.u64 	%rd18474, %rd36151, 32;
	add.s64 	%rd18475, %rd18471, %rd18467;
	add.s64 	%rd18476, %rd18475, %rd18474;
	mul.wide.u32 	%rd18477, %r6, %r13015;
	shr.u64 	%rd18478, %rd18477, 32;
	and.b64  	%rd18479, %rd18400, 4294967295;
	and.b64  	%rd18480, %rd18477, 4294967295;
	add.s64 	%rd18481, %rd18480, %rd18479;
	shr.u64 	%rd18482, %rd18481, 32;
	and.b64  	%rd18483, %rd18481, 4294967295;
	and.b64  	%rd18484, %rd18476, 4294967295;
	add.s64 	%rd36150, %rd18483, %rd18484;
	shr.u64 	%rd18485, %rd36150, 32;
	add.s64 	%rd18486, %rd18482, %rd18478;
	add.s64 	%rd18487, %rd18486, %rd18485;
	mul.wide.u32 	%rd18488, %r7, %r13015;
	shr.u64 	%rd18489, %rd18488, 32;
	and.b64  	%rd18490, %rd18412, 4294967295;
	and.b64  	%rd18491, %rd18488, 4294967295;
	add.s64 	%rd18492, %rd18491, %rd18490;
	shr.u64 	%rd18493, %rd18492, 32;
	and.b64  	%rd18494, %rd18492, 4294967295;
	and.b64  	%rd18495, %rd18487, 4294967295;
	add.s64 	%rd36149, %rd18494, %rd18495;
	shr.u64 	%rd18496, %rd36149, 32;
	add.s64 	%rd18497, %rd18493, %rd18489;
	add.s64 	%rd18498, %rd18497, %rd18496;
	mul.wide.u32 	%rd18499, %r8, %r13015;
	shr.u64 	%rd18500, %rd18499, 32;
	and.b64  	%rd18501, %rd18424, 4294967295;
	and.b64  	%rd18502, %rd18499, 4294967295;
	add.s64 	%rd18503, %rd18502, %rd18501;
	shr.u64 	%rd18504, %rd18503, 32;
	and.b64  	%rd18505, %rd18503, 4294967295;
	and.b64  	%rd18506, %rd18498, 4294967295;
	add.s64 	%rd36148, %rd18505, %rd18506;
	shr.u64 	%rd18507, %rd36148, 32;
	add.s64 	%rd18508, %rd18504, %rd18500;
	add.s64 	%rd18509, %rd18508, %rd18507;
	mul.wide.u32 	%rd18510, %r9, %r13015;
	shr.u64 	%rd18511, %rd18510, 32;
	and.b64  	%rd18512, %rd18436, 4294967295;
	and.b64  	%rd18513, %rd18510, 4294967295;
	add.s64 	%rd18514, %rd18513, %rd18512;
	shr.u64 	%rd18515, %rd18514, 32;
	and.b64  	%rd18516, %rd18514, 4294967295;
	and.b64  	%rd18517, %rd18509, 4294967295;
	add.s64 	%rd36147, %rd18516, %rd18517;
	shr.u64 	%rd18518, %rd36147, 32;
	add.s64 	%rd18519, %rd18515, %rd18511;
	add.s64 	%rd18520, %rd18519, %rd18518;
	mul.wide.u32 	%rd18521, %r10, %r13015;
	shr.u64 	%rd18522, %rd18521, 32;
	and.b64  	%rd18523, %rd18448, 4294967295;
	and.b64  	%rd18524, %rd18521, 4294967295;
	add.s64 	%rd18525, %rd18524, %rd18523;
	shr.u64 	%rd18526, %rd18525, 32;
	and.b64  	%rd18527, %rd18525, 4294967295;
	and.b64  	%rd18528, %rd18520, 4294967295;
	add.s64 	%rd36146, %rd18527, %rd18528;
	shr.u64 	%rd18529, %rd36146, 32;
	add.s64 	%rd18530, %rd18526, %rd18522;
	add.s64 	%rd18531, %rd18530, %rd18529;
	mul.wide.u32 	%rd18532, %r11, %r13015;
	{ .reg .b32 tmp; mov.b64 {tmp, %r13016}, %rd18532; }
	and.b64  	%rd18533, %rd18458, 4294967295;
	and.b64  	%rd18534, %rd18532, 4294967295;
	add.s64 	%rd18535, %rd18534, %rd18533;
	{ .reg .b32 tmp; mov.b64 {tmp, %r13017}, %rd18535; }
	and.b64  	%rd18536, %rd18535, 4294967295;
	and.b64  	%rd18537, %rd18531, 4294967295;
	add.s64 	%rd36145, %rd18536, %rd18537;
	{ .reg .b32 tmp; mov.b64 {tmp, %r13018}, %rd36145; }
	add.s32 	%r13019, %r13017, %r13016;
	add.s32 	%r13020, %r13019, %r13018;
	add.s32 	%r17177, %r13014, %r13020;
	add.s32 	%r17176, %r17176, 1;
	add.s64 	%rd36144, %rd36144, 4;
	setp.ne.s32 	%p1728, %r17176, 8;
	@%p1728 bra 	$L__BB0_1617;
	cvt.u32.u64 	%r17184, %rd36151;
	cvt.u32.u64 	%r17183, %rd36150;
	cvt.u32.u64 	%r17182, %rd36149;
	cvt.u32.u64 	%r17181, %rd36148;
	cvt.u32.u64 	%r17180, %rd36147;
	cvt.u32.u64 	%r17179, %rd36146;
	cvt.u32.u64 	%r17178, %rd36145;
	setp.lt.u32 	%p1729, %r17177, %r11;
	@%p1729 bra 	$L__BB0_1633;
	setp.gt.u32 	%p1730, %r17177, %r11;
	@%p1730 bra 	$L__BB0_1632;
	cvt.u32.u64 	%r17178, %rd36145;
	setp.gt.u32 	%p1731, %r10, %r17178;
	@%p1731 bra 	$L__BB0_1633;
	cvt.u32.u64 	%r13021, %rd36145;
	setp.lt.u32 	%p1732, %r10, %r13021;
	@%p1732 bra 	$L__BB0_1632;
	cvt.u32.u64 	%r17178, %rd36145;
	cvt.u32.u64 	%r17179, %rd36146;
	setp.gt.u32 	%p1733, %r9, %r17179;
	@%p1733 bra 	$L__BB0_1633;
	cvt.u32.u64 	%r13022, %rd36146;
	setp.lt.u32 	%p1734, %r9, %r13022;
	@%p1734 bra 	$L__BB0_1632;
	cvt.u32.u64 	%r17179, %rd36146;
	cvt.u32.u64 	%r17180, %rd36147;
	setp.gt.u32 	%p1735, %r8, %r17180;
	@%p1735 bra 	$L__BB0_1633;
	cvt.u32.u64 	%r13023, %rd36147;
	setp.lt.u32 	%p1736, %r8, %r13023;
	@%p1736 bra 	$L__BB0_1632;
	cvt.u32.u64 	%r17180, %rd36147;
	cvt.u32.u64 	%r17181, %rd36148;
	setp.gt.u32 	%p1737, %r7, %r17181;
	@%p1737 bra 	$L__BB0_1633;
	cvt.u32.u64 	%r13024, %rd36148;
	setp.lt.u32 	%p1738, %r7, %r13024;
	@%p1738 bra 	$L__BB0_1632;
	cvt.u32.u64 	%r17181, %rd36148;
	cvt.u32.u64 	%r17182, %rd36149;
	setp.gt.u32 	%p1739, %r6, %r17182;
	@%p1739 bra 	$L__BB0_1633;
	cvt.u32.u64 	%r13025, %rd36149;
	setp.lt.u32 	%p1740, %r6, %r13025;
	@%p1740 bra 	$L__BB0_1632;
	cvt.u32.u64 	%r17182, %rd36149;
	cvt.u32.u64 	%r17183, %rd36150;
	setp.gt.u32 	%p1741, %r5, %r17183;
	@%p1741 bra 	$L__BB0_1633;
	cvt.u32.u64 	%r17183, %rd36150;
	setp.ge.u32 	%p1742, %r5, %r17183;
	cvt.u32.u64 	%r17184, %rd36151;
	setp.gt.u32 	%p1743, %r4, %r17184;
	and.pred  	%p1744, %p1742, %p1743;
	@%p1744 bra 	$L__BB0_1633;
$L__BB0_1632:
	and.b64  	%rd18539, %rd36151, 4294967295;
	cvt.u64.u32 	%rd18540, %r4;
	sub.s64 	%rd18541, %rd18539, %rd18540;
	cvt.u32.u64 	%r17184, %rd18541;
	shr.u64 	%rd18542, %rd18541, 32;
	and.b64  	%rd18543, %rd18542, 1;
	and.b64  	%rd18544, %rd36150, 4294967295;
	cvt.u64.u32 	%rd18545, %r5;
	add.s64 	%rd18546, %rd18543, %rd18545;
	sub.s64 	%rd18547, %rd18544, %rd18546;
	cvt.u32.u64 	%r17183, %rd18547;
	shr.u64 	%rd18548, %rd18547, 32;
	and.b64  	%rd18549, %rd18548, 1;
	and.b64  	%rd18550, %rd36149, 4294967295;
	cvt.u64.u32 	%rd18551, %r6;
	add.s64 	%rd18552, %rd18549, %rd18551;
	sub.s64 	%rd18553, %rd18550, %rd18552;
	cvt.u32.u64 	%r17182, %rd18553;
	shr.u64 	%rd18554, %rd18553, 32;
	and.b64  	%rd18555, %rd18554, 1;
	and.b64  	%rd18556, %rd36148, 4294967295;
	cvt.u64.u32 	%rd18557, %r7;
	add.s64 	%rd18558, %rd18555, %rd18557;
	sub.s64 	%rd18559, %rd18556, %rd18558;
	cvt.u32.u64 	%r17181, %rd18559;
	shr.u64 	%rd18560, %rd18559, 32;
	and.b64  	%rd18561, %rd18560, 1;
	and.b64  	%rd18562, %rd36147, 4294967295;
	cvt.u64.u32 	%rd18563, %r8;
	add.s64 	%rd18564, %rd18561, %rd18563;
	sub.s64 	%rd18565, %rd18562, %rd18564;
	cvt.u32.u64 	%r17180, %rd18565;
	shr.u64 	%rd18566, %rd18565, 32;
	and.b64  	%rd18567, %rd18566, 1;
	and.b64  	%rd18568, %rd36146, 4294967295;
	cvt.u64.u32 	%rd18569, %r9;
	add.s64 	%rd18570, %rd18567, %rd18569;
	sub.s64 	%rd18571, %rd18568, %rd18570;
	cvt.u32.u64 	%r17179, %rd18571;
	shr.u64 	%rd18572, %rd18571, 32;
	and.b64  	%rd18573, %rd18572, 1;
	and.b64  	%rd18574, %rd36145, 4294967295;
	cvt.u64.u32 	%rd18575, %r10;
	add.s64 	%rd18576, %rd18573, %rd18575;
	sub.s64 	%rd18577, %rd18574, %rd18576;
	cvt.u32.u64 	%r17178, %rd18577;
	{ .reg .b32 tmp; mov.b64 {tmp, %r13026}, %rd18577; }
	and.b32  	%r13027, %r13026, 1;
	add.s32 	%r13028, %r13027, %r11;
	sub.s32 	%r17177, %r17177, %r13028;
$L__BB0_1633:
	st.local.u32 	[%rd36621], %r17184;
	st.local.u32 	[%rd36621+4], %r17183;
	st.local.u32 	[%rd36621+8], %r17182;
	st.local.u32 	[%rd36621+12], %r17181;
	st.local.u32 	[%rd36621+16], %r17180;
	st.local.u32 	[%rd36621+20], %r17179;
	st.local.u32 	[%rd36621+24], %r17178;
	st.local.u32 	[%rd36621+28], %r17177;
	mov.b64 	%rd36153, 0;
	mov.b32 	%r17187, 0;
	mov.u64 	%rd36152, %rd36433;
	mov.u64 	%rd36154, %rd36153;
	mov.u64 	%rd36155, %rd36153;
	mov.u64 	%rd36156, %rd36153;
	mov.u64 	%rd36157, %rd36153;
	mov.u64 	%rd36158, %rd36153;
	mov.u64 	%rd36159, %rd36153;
	mov.u32 	%r17186, %r17187;
$L__BB0_1634:
	ld.local.u32 	%r13030, [%rd36152];
	mul.wide.u32 	%rd18579, %r17144, %r13030;
	shr.u64 	%rd18580, %rd18579, 32;
	and.b64  	%rd18581, %rd36159, 4294967295;
	and.b64  	%rd18582, %rd18579, 4294967295;
	add.s64 	%rd18583, %rd18582, %rd18581;
	shr.u64 	%rd18584, %rd18583, 32;
	cvt.u32.u64 	%r13031, %rd18583;
	add.s64 	%rd18585, %rd18584, %rd18580;
	mul.wide.u32 	%rd18586, %r17143, %r13030;
	shr.u64 	%rd18587, %rd18586, 32;
	and.b64  	%rd18588, %rd36158, 4294967295;
	and.b64  	%rd18589, %rd18586, 4294967295;
	add.s64 	%rd18590, %rd18589, %rd18588;
	shr.u64 	%rd18591, %rd18590, 32;
	and.b64  	%rd18592, %rd18590, 4294967295;
	and.b64  	%rd18593, %rd18585, 4294967295;
	add.s64 	%rd18594, %rd18592, %rd18593;
	shr.u64 	%rd18595, %rd18594, 32;
	add.s64 	%rd18596, %rd18591, %rd18587;
	add.s64 	%rd18597, %rd18596, %rd18595;
	mul.wide.u32 	%rd18598, %r17142, %r13030;
	shr.u64 	%rd18599, %rd18598, 32;
	and.b64  	%rd18600, %rd36157, 4294967295;
	and.b64  	%rd18601, %rd18598, 4294967295;
	add.s64 	%rd18602, %rd18601, %rd18600;
	shr.u64 	%rd18603, %rd18602, 32;
	and.b64  	%rd18604, %rd18602, 4294967295;
	and.b64  	%rd18605, %rd18597, 4294967295;
	add.s64 	%rd18606, %rd18604, %rd18605;
	shr.u64 	%rd18607, %rd18606, 32;
	add.s64 	%rd18608, %rd18603, %rd18599;
	add.s64 	%rd18609, %rd18608, %rd18607;
	mul.wide.u32 	%rd18610, %r17141, %r13030;
	shr.u64 	%rd18611, %rd18610, 32;
	and.b64  	%rd18612, %rd36156, 4294967295;
	and.b64  	%rd18613, %rd18610, 4294967295;
	add.s64 	%rd18614, %rd18613, %rd18612;
	shr.u64 	%rd18615, %rd18614, 32;
	and.b64  	%rd18616, %rd18614, 4294967295;
	and.b64  	%rd18617, %rd18609, 4294967295;
	add.s64 	%rd18618, %rd18616, %rd18617;
	shr.u64 	%rd18619, %rd18618, 32;
	add.s64 	%rd18620, %rd18615, %rd18611;
	add.s64 	%rd18621, %rd18620, %rd18619;
	mul.wide.u32 	%rd18622, %r17140, %r13030;
	shr.u64 	%rd18623, %rd18622, 32;
	and.b64  	%rd18624, %rd36155, 4294967295;
	and.b64  	%rd18625, %rd18622, 4294967295;
	add.s64 	%rd18626, %rd18625, %rd18624;
	shr.u64 	%rd18627, %rd18626, 32;
	and.b64  	%rd18628, %rd18626, 4294967295;
	and.b64  	%rd18629, %rd18621, 4294967295;
	add.s64 	%rd18630, %rd18628, %rd18629;
	shr.u64 	%rd18631, %rd18630, 32;
	add.s64 	%rd18632, %rd18627, %rd18623;
	add.s64 	%rd18633, %rd18632, %rd18631;
	mul.wide.u32 	%rd18634, %r17139, %r13030;
	shr.u64 	%rd18635, %rd18634, 32;
	and.b64  	%rd18636, %rd36154, 4294967295;
	and.b64  	%rd18637, %rd18634, 4294967295;
	add.s64 	%rd18638, %rd18637, %rd18636;
	shr.u64 	%rd18639, %rd18638, 32;
	and.b64  	%rd18640, %rd18638, 4294967295;
	and.b64  	%rd18641, %rd18633, 4294967295;
	add.s64 	%rd18642, %rd18640, %rd18641;
	shr.u64 	%rd18643, %rd18642, 32;
	add.s64 	%rd18644, %rd18639, %rd18635;
	add.s64 	%rd18645, %rd18644, %rd18643;
	mul.wide.u32 	%rd18646, %r17138, %r13030;
	shr.u64 	%rd18647, %rd18646, 32;
	and.b64  	%rd18648, %rd36153, 4294967295;
	and.b64  	%rd18649, %rd18646, 4294967295;
	add.s64 	%rd18650, %rd18649, %rd18648;
	shr.u64 	%rd18651, %rd18650, 32;
	and.b64  	%rd18652, %rd18650, 4294967295;
	and.b64  	%rd18653, %rd18645, 4294967295;
	add.s64 	%rd18654, %rd18652, %rd18653;
	shr.u64 	%rd18655, %rd18654, 32;
	add.s64 	%rd18656, %rd18651, %rd18647;
	add.s64 	%rd18657, %rd18656, %rd18655;
	mul.wide.u32 	%rd18658, %r17137, %r13030;
	{ .reg .b32 tmp; mov.b64 {tmp, %r13032}, %rd18658; }
	cvt.u64.u32 	%rd18659, %r17187;
	and.b64  	%rd18660, %rd18658, 4294967295;
	add.s64 	%rd18661, %rd18660, %rd18659;
	{ .reg .b32 tmp; mov.b64 {tmp, %r13033}, %rd18661; }
	and.b64  	%rd18662, %rd18661, 4294967295;
	and.b64  	%rd18663, %rd18657, 4294967295;
	add.s64 	%rd18664, %rd18662, %rd18663;
	{ .reg .b32 tmp; mov.b64 {tmp, %r13034}, %rd18664; }
	add.s32 	%r13035, %r13033, %r13032;
	add.s32 	%r13036, %r13035, %r13034;
	mul.lo.s32 	%r13037, %r28, %r13031;
	mul.wide.u32 	%rd18665, %r4, %r13037;
	shr.u64 	%rd18666, %rd18665, 32;
	and.b64  	%rd18667, %rd18583, 4294967295;
	and.b64  	%rd18668, %rd18665, 4294967295;
	add.s64 	%rd18669, %rd18668, %rd18667;
	shr.u64 	%rd18670, %rd18669, 32;
	add.s64 	%rd18671, %rd18670, %rd18666;
	mul.wide.u32 	%rd18672, %r5, %r13037;
	shr.u64 	%rd18673, %rd18672, 32;
	and.b64  	%rd18674, %rd18594, 4294967295;
	and.b64  	%rd18675, %rd18672, 4294967295;
	add.s64 	%rd18676, %rd18675, %rd18674;
	shr.u64 	%rd18677, %rd18676, 32;
	and.b64  	%rd18678, %rd18676, 4294967295;
	and.b64  	%rd18679, %rd18671, 4294967295;
	add.s64 	%rd36159, %rd18678, %rd18679;
	shr.u64 	%rd18680, %rd36159, 32;
	add.s64 	%rd18681, %rd18677, %rd18673;
	add.s64 	%rd18682, %rd18681, %rd18680;
	mul.wide.u32 	%rd18683, %r6, %r13037;
	shr.u64 	%rd18684, %rd18683, 32;
	and.b64  	%rd18685, %rd18606, 4294967295;
	and.b64  	%rd18686, %rd18683, 4294967295;
	add.s64 	%rd18687, %rd18686, %rd18685;
	shr.u64 	%rd18688, %rd18687, 32;
	and.b64  	%rd18689, %rd18687, 4294967295;
	and.b64  	%rd18690, %rd18682, 4294967295;
	add.s64 	%rd36158, %rd18689, %rd18690;
	shr.u64 	%rd18691, %rd36158, 32;
	add.s64 	%rd18692, %rd18688, %rd18684;
	add.s64 	%rd18693, %rd18692, %rd18691;
	mul.wide.u32 	%rd18694, %r7, %r13037;
	shr.u64 	%rd18695, %rd18694, 32;
	and.b64  	%rd18696, %rd18618, 4294967295;
	and.b64  	%rd18697, %rd18694, 4294967295;
	add.s64 	%rd18698, %rd18697, %rd18696;
	shr.u64 	%rd18699, %rd18698, 32;
	and.b64  	%rd18700, %rd18698, 4294967295;
	and.b64  	%rd18701, %rd18693, 4294967295;
	add.s64 	%rd36157, %rd18700, %rd18701;
	shr.u64 	%rd18702, %rd36157, 32;
	add.s64 	%rd18703, %rd18699, %rd18695;
	add.s64 	%rd18704, %rd18703, %rd18702;
	mul.wide.u32 	%rd18705, %r8, %r13037;
	shr.u64 	%rd18706, %rd18705, 32;
	and.b64  	%rd18707, %rd18630, 4294967295;
	and.b64  	%rd18708, %rd18705, 4294967295;
	add.s64 	%rd18709, %rd18708, %rd18707;
	shr.u64 	%rd18710, %rd18709, 32;
	and.b64  	%rd18711, %rd18709, 4294967295;
	and.b64  	%rd18712, %rd18704, 4294967295;
	add.s64 	%rd36156, %rd18711, %rd18712;
	shr.u64 	%rd18713, %rd36156, 32;
	add.s64 	%rd18714, %rd18710, %rd18706;
	add.s64 	%rd18715, %rd18714, %rd18713;
	mul.wide.u32 	%rd18716, %r9, %r13037;
	shr.u64 	%rd18717, %rd18716, 32;
	and.b64  	%rd18718, %rd18642, 4294967295;
	and.b64  	%rd18719, %rd18716, 4294967295;
	add.s64 	%rd18720, %rd18719, %rd18718;
	shr.u64 	%rd18721, %rd18720, 32;
	and.b64  	%rd18722, %rd18720, 4294967295;
	and.b64  	%rd18723, %rd18715, 4294967295;
	add.s64 	%rd36155, %rd18722, %rd18723;
	shr.u64 	%rd18724, %rd36155, 32;
	add.s64 	%rd18725, %rd18721, %rd18717;
	add.s64 	%rd18726, %rd18725, %rd18724;
	mul.wide.u32 	%rd18727, %r10, %r13037;
	shr.u64 	%rd18728, %rd18727, 32;
	and.b64  	%rd18729, %rd18654, 4294967295;
	and.b64  	%rd18730, %rd18727, 4294967295;
	add.s64 	%rd18731, %rd18730, %rd18729;
	shr.u64 	%rd18732, %rd18731, 32;
	and.b64  	%rd18733, %rd18731, 4294967295;
	and.b64  	%rd18734, %rd18726, 4294967295;
	add.s64 	%rd36154, %rd18733, %rd18734;
	shr.u64 	%rd18735, %rd36154, 32;
	add.s64 	%rd18736, %rd18732, %rd18728;
	add.s64 	%rd18737, %rd18736, %rd18735;
	mul.wide.u32 	%rd18738, %r11, %r13037;
	{ .reg .b32 tmp; mov.b64 {tmp, %r13038}, %rd18738; }
	and.b64  	%rd18739, %rd18664, 4294967295;
	and.b64  	%rd18740, %rd18738, 4294967295;
	add.s64 	%rd18741, %rd18740, %rd18739;
	{ .reg .b32 tmp; mov.b64 {tmp, %r13039}, %rd18741; }
	and.b64  	%rd18742, %rd18741, 4294967295;
	and.b64  	%rd18743, %rd18737, 4294967295;
	add.s64 	%rd36153, %rd18742, %rd18743;
	{ .reg .b32 tmp; mov.b64 {tmp, %r13040}, %rd36153; }
	add.s32 	%r13041, %r13039, %r13038;
	add.s32 	%r13042, %r13041, %r13040;
	add.s32 	%r17187, %r13036, %r13042;
	add.s32 	%r17186, %r17186, 1;
	add.s64 	%rd36152, %rd36152, 4;
	setp.ne.s32 	%p1745, %r17186, 8;
	@%p1745 bra 	$L__BB0_1634;
	cvt.u32.u64 	%r17194, %rd36159;
	cvt.u32.u64 	%r17193, %rd36158;
	cvt.u32.u64 	%r17192, %rd36157;
	cvt.u32.u64 	%r17191, %rd36156;
	cvt.u32.u64 	%r17190, %rd36155;
	cvt.u32.u64 	%r17189, %rd36154;
	cvt.u32.u64 	%r17188, %rd36153;
	setp.lt.u32 	%p1746, %r17187, %r11;
	@%p1746 bra 	$L__BB0_1650;
	setp.gt.u32 	%p1747, %r17187, %r11;
	@%p1747 bra 	$L__BB0_1649;
	cvt.u32.u64 	%r17188, %rd36153;
	setp.gt.u32 	%p1748, %r10, %r17188;
	@%p1748 bra 	$L__BB0_1650;
	cvt.u32.u64 	%r13043, %rd36153;
	setp.lt.u32 	%p1749, %r10, %r13043;
	@%p1749 bra 	$L__BB0_1649;
	cvt.u32.u64 	%r17188, %rd36153;
	cvt.u32.u64 	%r17189, %rd36154;
	setp.gt.u32 	%p1750, %r9, %r17189;
	@%p1750 bra 	$L__BB0_1650;
	cvt.u32.u64 	%r13044, %rd36154;
	setp.lt.u32 	%p1751, %r9, %r13044;
	@%p1751 bra 	$L__BB0_1649;
	cvt.u32.u64 	%r17189, %rd36154;
	cvt.u32.u64 	%r17190, %rd36155;
	setp.gt.u32 	%p1752, %r8, %r17190;
	@%p1752 bra 	$L__BB0_1650;
	cvt.u32.u64 	%r13045, %rd36155;
	setp.lt.u32 	%p1753, %r8, %r13045;
	@%p1753 bra 	$L__BB0_1649;
	cvt.u32.u64 	%r17190, %rd36155;
	cvt.u32.u64 	%r17191, %rd36156;
	setp.gt.u32 	%p1754, %r7, %r17191;
	@%p1754 bra 	$L__BB0_1650;
	cvt.u32.u64 	%r13046, %rd36156;
	setp.lt.u32 	%p1755, %r7, %r13046;
	@%p1755 bra 	$L__BB0_1649;
	cvt.u32.u64 	%r17191, %rd36156;
	cvt.u32.u64 	%r17192, %rd36157;
	setp.gt.u32 	%p1756, %r6, %r17192;
	@%p1756 bra 	$L__BB0_1650;
	cvt.u32.u64 	%r13047, %rd36157;
	setp.lt.u32 	%p1757, %r6, %r13047;
	@%p1757 bra 	$L__BB0_1649;
	cvt.u32.u64 	%r17192, %rd36157;
	cvt.u32.u64 	%r17193, %rd36158;
	setp.gt.u32 	%p1758, %r5, %r17193;
	@%p1758 bra 	$L__BB0_1650;
	cvt.u32.u64 	%r17193, %rd36158;
	setp.ge.u32 	%p1759, %r5, %r17193;
	cvt.u32.u64 	%r17194, %rd36159;
	setp.gt.u32 	%p1760, %r4, %r17194;
	and.pred  	%p1761, %p1759, %p1760;
	@%p1761 bra 	$L__BB0_1650;
$L__BB0_1649:
	and.b64  	%rd18745, %rd36159, 4294967295;
	cvt.u64.u32 	%rd18746, %r4;
	sub.s64 	%rd18747, %rd18745, %rd18746;
	cvt.u32.u64 	%r17194, %rd18747;
	shr.u64 	%rd18748, %rd18747, 32;
	and.b64  	%rd18749, %rd18748, 1;
	and.b64  	%rd18750, %rd36158, 4294967295;
	cvt.u64.u32 	%rd18751, %r5;
	add.s64 	%rd18752, %rd18749, %rd18751;
	sub.s64 	%rd18753, %rd18750, %rd18752;
	cvt.u32.u64 	%r17193, %rd18753;
	shr.u64 	%rd18754, %rd18753, 32;
	and.b64  	%rd18755, %rd18754, 1;
	and.b64  	%rd18756, %rd36157, 4294967295;
	cvt.u64.u32 	%rd18757, %r6;
	add.s64 	%rd18758, %rd18755, %rd18757;
	sub.s64 	%rd18759, %rd18756, %rd18758;
	cvt.u32.u64 	%r17192, %rd18759;
	shr.u64 	%rd18760, %rd18759, 32;
	and.b64  	%rd18761, %rd18760, 1;
	and.b64  	%rd18762, %rd36156, 4294967295;
	cvt.u64.u32 	%rd18763, %r7;
	add.s64 	%rd18764, %rd18761, %rd18763;
	sub.s64 	%rd18765, %rd18762, %rd18764;
	cvt.u32.u64 	%r17191, %rd18765;
	shr.u64 	%rd18766, %rd18765, 32;
	and.b64  	%rd18767, %rd18766, 1;
	and.b64  	%rd18768, %rd36155, 4294967295;
	cvt.u64.u32 	%rd18769, %r8;
	add.s64 	%rd18770, %rd18767, %rd18769;
	sub.s64 	%rd18771, %rd18768, %rd18770;
	cvt.u32.u64 	%r17190, %rd18771;
	shr.u64 	%rd18772, %rd18771, 32;
	and.b64  	%rd18773, %rd18772, 1;
	and.b64  	%rd18774, %rd36154, 4294967295;
	cvt.u64.u32 	%rd18775, %r9;
	add.s64 	%rd18776, %rd18773, %rd18775;
	sub.s64 	%rd18777, %rd18774, %rd18776;
	cvt.u32.u64 	%r17189, %rd18777;
	shr.u64 	%rd18778, %rd18777, 32;
	and.b64  	%rd18779, %rd18778, 1;
	and.b64  	%rd18780, %rd36153, 4294967295;
	cvt.u64.u32 	%rd18781, %r10;
	add.s64 	%rd18782, %rd18779, %rd18781;
	sub.s64 	%rd18783, %rd18780, %rd18782;
	cvt.u32.u64 	%r17188, %rd18783;
	{ .reg .b32 tmp; mov.b64 {tmp, %r13048}, %rd18783; }
	and.b32  	%r13049, %r13048, 1;
	add.s32 	%r13050, %r13049, %r11;
	sub.s32 	%r17187, %r17187, %r13050;
$L__BB0_1650:
	setp.lt.u32 	%p1762, %r17187, %r17147;
	@%p1762 bra 	$L__BB0_1665;
	setp.gt.u32 	%p1763, %r17187, %r17147;
	@%p1763 bra 	$L__BB0_1664;
	setp.lt.u32 	%p1764, %r17188, %r17148;
	@%p1764 bra 	$L__BB0_1665;
	setp.gt.u32 	%p1765, %r17188, %r17148;
	@%p1765 bra 	$L__BB0_1664;
	setp.lt.u32 	%p1766, %r17189, %r17149;
	@%p1766 bra 	$L__BB0_1665;
	setp.gt.u32 	%p1767, %r17189, %r17149;
	@%p1767 bra 	$L__BB0_1664;
	setp.lt.u32 	%p1768, %r17190, %r17150;
	@%p1768 bra 	$L__BB0_1665;
	setp.gt.u32 	%p1769, %r17190, %r17150;
	@%p1769 bra 	$L__BB0_1664;
	setp.lt.u32 	%p1770, %r17191, %r17151;
	@%p1770 bra 	$L__BB0_1665;
	setp.gt.u32 	%p1771, %r17191, %r17151;
	@%p1771 bra 	$L__BB0_1664;
	setp.lt.u32 	%p1772, %r17192, %r17152;
	@%p1772 bra 	$L__BB0_1665;
	setp.gt.u32 	%p1773, %r17192, %r17152;
	@%p1773 bra 	$L__BB0_1664;
	setp.lt.u32 	%p1774, %r17193, %r17153;
	@%p1774 bra 	$L__BB0_1665;
	setp.le.u32 	%p1775, %r17193, %r17153;
	setp.lt.u32 	%p1776, %r17194, %r17154;
	and.pred  	%p1777, %p1775, %p1776;
	@%p1777 bra 	$L__BB0_1665;
$L__BB0_1664:
	cvt.u64.u32 	%rd18784, %r17194;
	cvt.u64.u32 	%rd18785, %r17154;
	sub.s64 	%rd36166, %rd18784, %rd18785;
	shr.u64 	%rd18786, %rd36166, 32;
	and.b64  	%rd18787, %rd18786, 1;
	cvt.u64.u32 	%rd18788, %r17193;
	cvt.u64.u32 	%rd18789, %r17153;
	add.s64 	%rd18790, %rd18787, %rd18789;
	sub.s64 	%rd36165, %rd18788, %rd18790;
	shr.u64 	%rd18791, %rd36165, 32;
	and.b64  	%rd18792, %rd18791, 1;
	cvt.u64.u32 	%rd18793, %r17192;
	cvt.u64.u32 	%rd18794, %r17152;
	add.s64 	%rd18795, %rd18792, %rd18794;
	sub.s64 	%rd36164, %rd18793, %rd18795;
	shr.u64 	%rd18796, %rd36164, 32;
	and.b64  	%rd18797, %rd18796, 1;
	cvt.u64.u32 	%rd18798, %r17191;
	cvt.u64.u32 	%rd18799, %r17151;
	add.s64 	%rd18800, %rd18797, %rd18799;
	sub.s64 	%rd36163, %rd18798, %rd18800;
	shr.u64 	%rd18801, %rd36163, 32;
	and.b64  	%rd18802, %rd18801, 1;
	cvt.u64.u32 	%rd18803, %r17190;
	cvt.u64.u32 	%rd18804, %r17150;
	add.s64 	%rd18805, %rd18802, %rd18804;
	sub.s64 	%rd36162, %rd18803, %rd18805;
	shr.u64 	%rd18806, %rd36162, 32;
	and.b64  	%rd18807, %rd18806, 1;
	cvt.u64.u32 	%rd18808, %r17189;
	cvt.u64.u32 	%rd18809, %r17149;
	add.s64 	%rd18810, %rd18807, %rd18809;
	sub.s64 	%rd36161, %rd18808, %rd18810;
	shr.u64 	%rd18811, %rd36161, 32;
	and.b64  	%rd18812, %rd18811, 1;
	cvt.u64.u32 	%rd18813, %r17188;
	cvt.u64.u32 	%rd18814, %r17148;
	add.s64 	%rd18815, %rd18812, %rd18814;
	sub.s64 	%rd36160, %rd18813, %rd18815;
	{ .reg .b32 tmp; mov.b64 {tmp, %r13051}, %rd36160; }
	and.b32  	%r13052, %r13051, 1;
	add.s32 	%r13053, %r13052, %r17147;
	sub.s32 	%r17195, %r17187, %r13053;
	bra.uni 	$L__BB0_1666;
$L__BB0_1665:
	cvt.u64.u32 	%rd18816, %r17154;
	cvt.u64.u32 	%rd18817, %r17194;
	sub.s64 	%rd18818, %rd18816, %rd18817;
	shr.u64 	%rd18819, %rd18818, 32;
	and.b64  	%rd18820, %rd18819, 1;
	cvt.u64.u32 	%rd18821, %r17153;
	cvt.u64.u32 	%rd18822, %r17193;
	add.s64 	%rd18823, %rd18820, %rd18822;
	sub.s64 	%rd18824, %rd18821, %rd18823;
	shr.u64 	%rd18825, %rd18824, 32;
	and.b64  	%rd18826, %rd18825, 1;
	cvt.u64.u32 	%rd18827, %r17152;
	cvt.u64.u32 	%rd18828, %r17192;
	add.s64 	%rd18829, %rd18826, %rd18828;
	sub.s64 	%rd18830, %rd18827, %rd18829;
	shr.u64 	%rd18831, %rd18830, 32;
	and.b64  	%rd18832, %rd18831, 1;
	cvt.u64.u32 	%rd18833, %r17151;
	cvt.u64.u32 	%rd18834, %r17191;
	add.s64 	%rd18835, %rd18832, %rd18834;
	sub.s64 	%rd18836, %rd18833, %rd18835;
	shr.u64 	%rd18837, %rd18836, 32;
	and.b64  	%rd18838, %rd18837, 1;
	cvt.u64.u32 	%rd18839, %r17150;
	cvt.u64.u32 	%rd18840, %r17190;
	add.s64 	%rd18841, %rd18838, %rd18840;
	sub.s64 	%rd18842, %rd18839, %rd18841;
	shr.u64 	%rd18843, %rd18842, 32;
	and.b64  	%rd18844, %rd18843, 1;
	cvt.u64.u32 	%rd18845, %r17149;
	cvt.u64.u32 	%rd18846, %r17189;
	add.s64 	%rd18847, %rd18844, %rd18846;
	sub.s64 	%rd18848, %rd18845, %rd18847;
	shr.u64 	%rd18849, %rd18848, 32;
	and.b64  	%rd18850, %rd18849, 1;
	cvt.u64.u32 	%rd18851, %r17148;
	cvt.u64.u32 	%rd18852, %r17188;
	add.s64 	%rd18853, %rd18850, %rd18852;
	sub.s64 	%rd18854, %rd18851, %rd18853;
	{ .reg .b32 tmp; mov.b64 {tmp, %r13054}, %rd18854; }
	and.b32  	%r13055, %r13054, 1;
	add.s32 	%r13056, %r13055, %r17187;
	sub.s32 	%r13057, %r13056, %r17147;
	and.b64  	%rd18855, %rd18818, 4294967295;
	cvt.u64.u32 	%rd18856, %r4;
	sub.s64 	%rd36166, %rd18856, %rd18855;
	shr.u64 	%rd18857, %rd36166, 32;
	and.b64  	%rd18858, %rd18857, 1;
	and.b64  	%rd18859, %rd18824, 4294967295;
	add.s64 	%rd18860, %rd18858, %rd18859;
	cvt.u64.u32 	%rd18861, %r5;
	sub.s64 	%rd36165, %rd18861, %rd18860;
	shr.u64 	%rd18862, %rd36165, 32;
	and.b64  	%rd18863, %rd18862, 1;
	and.b64  	%rd18864, %rd18830, 4294967295;
	add.s64 	%rd18865, %rd18863, %rd18864;
	cvt.u64.u32 	%rd18866, %r6;
	sub.s64 	%rd36164, %rd18866, %rd18865;
	shr.u64 	%rd18867, %rd36164, 32;
	and.b64  	%rd18868, %rd18867, 1;
	and.b64  	%rd18869, %rd18836, 4294967295;
	add.s64 	%rd18870, %rd18868, %rd18869;
	cvt.u64.u32 	%rd18871, %r7;
	sub.s64 	%rd36163, %rd18871, %rd18870;
	shr.u64 	%rd18872, %rd36163, 32;
	and.b64  	%rd18873, %rd18872, 1;
	and.b64  	%rd18874, %rd18842, 4294967295;
	add.s64 	%rd18875, %rd18873, %rd18874;
	cvt.u64.u32 	%rd18876, %r8;
	sub.s64 	%rd36162, %rd18876, %rd18875;
	shr.u64 	%rd18877, %rd36162, 32;
	and.b64  	%rd18878, %rd18877, 1;
	and.b64  	%rd18879, %rd18848, 4294967295;
	add.s64 	%rd18880, %rd18878, %rd18879;
	cvt.u64.u32 	%rd18881, %r9;
	sub.s64 	%rd36161, %rd18881, %rd18880;
	shr.u64 	%rd18882, %rd36161, 32;
	and.b64  	%rd18883, %rd18882, 1;
	and.b64  	%rd18884, %rd18854, 4294967295;
	add.s64 	%rd18885, %rd18883, %rd18884;
	cvt.u64.u32 	%rd18886, %r10;
	sub.s64 	%rd36160, %rd18886, %rd18885;
	{ .reg .b32 tmp; mov.b64 {tmp, %r13058}, %rd36160; }
	add.s32 	%r13059, %r13057, %r13058;
	add.s32 	%r17195, %r13059, %r11;
$L__BB0_1666:
	cvt.u32.u64 	%r5195, %rd36166;
	cvt.u32.u64 	%r5196, %rd36165;
	cvt.u32.u64 	%r5197, %rd36164;
	cvt.u32.u64 	%r5198, %rd36163;
	cvt.u32.u64 	%r5199, %rd36162;
	cvt.u32.u64 	%r5200, %rd36161;
	cvt.u32.u64 	%r5201, %rd36160;
	st.local.u32 	[%rd36487], %r5195;
	st.local.u32 	[%rd36487+4], %r5196;
	st.local.u32 	[%rd36487+8], %r5197;
	st.local.u32 	[%rd36487+12], %r5198;
	st.local.u32 	[%rd36487+16], %r5199;
	st.local.u32 	[%rd36487+20], %r5200;
	st.local.u32 	[%rd36487+24], %r5201;
	st.local.u32 	[%rd36487+28], %r17195;
	mov.b64 	%rd36168, 0;
	mov.b32 	%r17198, 0;
	mov.u64 	%rd36167, %rd36448;
	mov.u64 	%rd36169, %rd36168;
	mov.u64 	%rd36170, %rd36168;
	mov.u64 	%rd36171, %rd36168;
	mov.u64 	%rd36172, %rd36168;
	mov.u64 	%rd36173, %rd36168;
	mov.u64 	%rd36174, %rd36168;
	mov.u32 	%r17197, %r17198;
$L__BB0_1667:
	ld.local.u32 	%r13061, [%rd36167];
	mul.wide.u32 	%rd18888, %r17144, %r13061;
	shr.u64 	%rd18889, %rd18888, 32;
	and.b64  	%rd18890, %rd36174, 4294967295;
	and.b64  	%rd18891, %rd18888, 4294967295;
	add.s64 	%rd18892, %rd18891, %rd18890;
	shr.u64 	%rd18893, %rd18892, 32;
	cvt.u32.u64 	%r13062, %rd18892;
	add.s64 	%rd18894, %rd18893, %rd18889;
	mul.wide.u32 	%rd18895, %r17143, %r13061;
	shr.u64 	%rd18896, %rd18895, 32;
	and.b64  	%rd18897, %rd36173, 4294967295;
	and.b64  	%rd18898, %rd18895, 4294967295;
	add.s64 	%rd18899, %rd18898, %rd18897;
	shr.u64 	%rd18900, %rd18899, 32;
	and.b64  	%rd18901, %rd18899, 4294967295;
	add.s64 	%rd18902, %rd18901, %rd18894;
	shr.u64 	%rd18903, %rd18902, 32;
	add.s64 	%rd18904, %rd18900, %rd18896;
	add.s64 	%rd18905, %rd18904, %rd18903;
	mul.wide.u32 	%rd18906, %r17142, %r13061;
	shr.u64 	%rd18907, %rd18906, 32;
	and.b64  	%rd18908, %rd36172, 4294967295;
	and.b64  	%rd18909, %rd18906, 4294967295;
	add.s64 	%rd18910, %rd18909, %rd18908;
	shr.u64 	%rd18911, %rd18910, 32;
	and.b64  	%rd18912, %rd18910, 4294967295;
	and.b64  	%rd18913, %rd18905, 4294967295;
	add.s64 	%rd18914, %rd18912, %rd18913;
	shr.u64 	%rd18915, %rd18914, 32;
	add.s64 	%rd18916, %rd18911, %rd18907;
	add.s64 	%rd18917, %rd18916, %rd18915;
	mul.wide.u32 	%rd18918, %r17141, %r13061;
	shr.u64 	%rd18919, %rd18918, 32;
	and.b64  	%rd18920, %rd36171, 4294967295;
	and.b64  	%rd18921, %rd18918, 4294967295;
	add.s64 	%rd18922, %rd18921, %rd18920;
	shr.u64 	%rd18923, %rd18922, 32;
	and.b64  	%rd18924, %rd18922, 4294967295;
	and.b64  	%rd18925, %rd18917, 4294967295;
	add.s64 	%rd18926, %rd18924, %rd18925;
	shr.u64 	%rd18927, %rd18926, 32;
	add.s64 	%rd18928, %rd18923, %rd18919;
	add.s64 	%rd18929, %rd18928, %rd18927;
	mul.wide.u32 	%rd18930, %r17140, %r13061;
	shr.u64 	%rd18931, %rd18930, 32;
	and.b64  	%rd18932, %rd36170, 4294967295;
	and.b64  	%rd18933, %rd18930, 4294967295;
	add.s64 	%rd18934, %rd18933, %rd18932;
	shr.u64 	%rd18935, %rd18934, 32;
	and.b64  	%rd18936, %rd18934, 4294967295;
	and.b64  	%rd18937, %rd18929, 4294967295;
	add.s64 	%rd18938, %rd18936, %rd18937;
	shr.u64 	%rd18939, %rd18938, 32;
	add.s64 	%rd18940, %rd18935, %rd18931;
	add.s64 	%rd18941, %rd18940, %rd18939;
	mul.wide.u32 	%rd18942, %r17139, %r13061;
	shr.u64 	%rd18943, %rd18942, 32;
	and.b64  	%rd18944, %rd36169, 4294967295;
	and.b64  	%rd18945, %rd18942, 4294967295;
	add.s64 	%rd18946, %rd18945, %rd18944;
	shr.u64 	%rd18947, %rd18946, 32;
	and.b64  	%rd18948, %rd18946, 4294967295;
	and.b64  	%rd18949, %rd18941, 4294967295;
	add.s64 	%rd18950, %rd18948, %rd18949;
	shr.u64 	%rd18951, %rd18950, 32;
	add.s64 	%rd18952, %rd18947, %rd18943;
	add.s64 	%rd18953, %rd18952, %rd18951;
	mul.wide.u32 	%rd18954, %r17138, %r13061;
	shr.u64 	%rd18955, %rd18954, 32;
	and.b64  	%rd18956, %rd36168, 4294967295;
	and.b64  	%rd18957, %rd18954, 4294967295;
	add.s64 	%rd18958, %rd18957, %rd18956;
	shr.u64 	%rd18959, %rd18958, 32;
	and.b64  	%rd18960, %rd18958, 4294967295;
	and.b64  	%rd18961, %rd18953, 4294967295;
	add.s64 	%rd18962, %rd18960, %rd18961;
	shr.u64 	%rd18963, %rd18962, 32;
	add.s64 	%rd18964, %rd18959, %rd18955;
	add.s64 	%rd18965, %rd18964, %rd18963;
	mul.wide.u32 	%rd18966, %r17137, %r13061;
	{ .reg .b32 tmp; mov.b64 {tmp, %r13063}, %rd18966; }
	cvt.u64.u32 	%rd18967, %r17198;
	and.b64  	%rd18968, %rd18966, 4294967295;
	add.s64 	%rd18969, %rd18968, %rd18967;
	{ .reg .b32 tmp; mov.b64 {tmp, %r13064}, %rd18969; }
	and.b64  	%rd18970, %rd18969, 4294967295;
	and.b64  	%rd18971, %rd18965, 4294967295;
	add.s64 	%rd18972, %rd18970, %rd18971;
	{ .reg .b32 tmp; mov.b64 {tmp, %r13065}, %rd18972; }
	add.s32 	%r13066, %r13064, %r13063;
	add.s32 	%r13067, %r13066, %r13065;
	mul.lo.s32 	%r13068, %r28, %r13062;
	mul.wide.u32 	%rd18973, %r4, %r13068;
	shr.u64 	%rd18974, %rd18973, 32;
	and.b64  	%rd18975, %rd18892, 4294967295;
	and.b64  	%rd18976, %rd18973, 4294967295;
	add.s64 	%rd18977, %rd18976, %rd18975;
	shr.u64 	%rd18978, %rd18977, 32;
	add.s64 	%rd18979, %rd18978, %rd18974;
	mul.wide.u32 	%rd18980, %r5, %r13068;
	shr.u64 	%rd18981, %rd18980, 32;
	and.b64  	%rd18982, %rd18902, 4294967295;
	and.b64  	%rd18983, %rd18980, 4294967295;
	add.s64 	%rd18984, %rd18983, %rd18982;
	shr.u64 	%rd18985, %rd18984, 32;
	and.b64  	%rd18986, %rd18984, 4294967295;
	and.b64  	%rd18987, %rd18979, 4294967295;
	add.s64 	%rd36174, %rd18986, %rd18987;
	shr.u64 	%rd18988, %rd36174, 32;
	add.s64 	%rd18989, %rd18985, %rd18981;
	add.s64 	%rd18990, %rd18989, %rd18988;
	mul.wide.u32 	%rd18991, %r6, %r13068;
	shr.u64 	%rd18992, %rd18991, 32;
	and.b64  	%rd18993, %rd18914, 4294967295;
	and.b64  	%rd18994, %rd18991, 4294967295;
	add.s64 	%rd18995, %rd18994, %rd18993;
	shr.u64 	%rd18996, %rd18995, 32;
	and.b64  	%rd18997, %rd18995, 4294967295;
	and.b64  	%rd18998, %rd18990, 4294967295;
	add.s64 	%rd36173, %rd18997, %rd18998;
	shr.u64 	%rd18999, %rd36173, 32;
	add.s64 	%rd19000, %rd18996, %rd18992;
	add.s64 	%rd19001, %rd19000, %rd18999;
	mul.wide.u32 	%rd19002, %r7, %r13068;
	shr.u64 	%rd19003, %rd19002, 32;
	and.b64  	%rd19004, %rd18926, 4294967295;
	and.b64  	%rd19005, %rd19002, 4294967295;
	add.s64 	%rd19006, %rd19005, %rd19004;
	shr.u64 	%rd19007, %rd19006, 32;
	and.b64  	%rd19008, %rd19006, 4294967295;
	and.b64  	%rd19009, %rd19001, 4294967295;
	add.s64 	%rd36172, %rd19008, %rd19009;
	shr.u64 	%rd19010, %rd36172, 32;
	add.s64 	%rd19011, %rd19007, %rd19003;
	add.s64 	%rd19012, %rd19011, %rd19010;
	mul.wide.u32 	%rd19013, %r8, %r13068;
	shr.u64 	%rd19014, %rd19013, 32;
	and.b64  	%rd19015, %rd18938, 4294967295;
	and.b64  	%rd19016, %rd19013, 4294967295;
	add.s64 	%rd19017, %rd19016, %rd19015;
	shr.u64 	%rd19018, %rd19017, 32;
	and.b64  	%rd19019, %rd19017, 4294967295;
	and.b64  	%rd19020, %rd19012, 4294967295;
	add.s64 	%rd36171, %rd19019, %rd19020;
	shr.u64 	%rd19021, %rd36171, 32;
	add.s64 	%rd19022, %rd19018, %rd19014;
	add.s64 	%rd19023, %rd19022, %rd19021;
	mul.wide.u32 	%rd19024, %r9, %r13068;
	shr.u64 	%rd19025, %rd19024, 32;
	and.b64  	%rd19026, %rd18950, 4294967295;
	and.b64  	%rd19027, %rd19024, 4294967295;
	add.s64 	%rd19028, %rd19027, %rd19026;
	shr.u64 	%rd19029, %rd19028, 32;
	and.b64  	%rd19030, %rd19028, 4294967295;
	and.b64  	%rd19031, %rd19023, 4294967295;
	add.s64 	%rd36170, %rd19030, %rd19031;
	shr.u64 	%rd19032, %rd36170, 32;
	add.s64 	%rd19033, %rd19029, %rd19025;
	add.s64 	%rd19034, %rd19033, %rd19032;
	mul.wide.u32 	%rd19035, %r10, %r13068;
	shr.u64 	%rd19036, %rd19035, 32;
	and.b64  	%rd19037, %rd18962, 4294967295;
	and.b64  	%rd19038, %rd19035, 4294967295;
	add.s64 	%rd19039, %rd19038, %rd19037;
	shr.u64 	%rd19040, %rd19039, 32;
	and.b64  	%rd19041, %rd19039, 4294967295;
	and.b64  	%rd19042, %rd19034, 4294967295;
	add.s64 	%rd36169, %rd19041, %rd19042;
	shr.u64 	%rd19043, %rd36169, 32;
	add.s64 	%rd19044, %rd19040, %rd19036;
	add.s64 	%rd19045, %rd19044, %rd19043;
	mul.wide.u32 	%rd19046, %r11, %r13068;
	{ .reg .b32 tmp; mov.b64 {tmp, %r13069}, %rd19046; }
	and.b64  	%rd19047, %rd18972, 4294967295;
	and.b64  	%rd19048, %rd19046, 4294967295;
	add.s64 	%rd19049, %rd19048, %rd19047;
	{ .reg .b32 tmp; mov.b64 {tmp, %r13070}, %rd19049; }
	and.b64  	%rd19050, %rd19049, 4294967295;
	and.b64  	%rd19051, %rd19045, 4294967295;
	add.s64 	%rd36168, %rd19050, %rd19051;
	{ .reg .b32 tmp; mov.b64 {tmp, %r13071}, %rd36168; }
	add.s32 	%r13072, %r13070, %r13069;
	add.s32 	%r13073, %r13072, %r13071;
	add.s32 	%r17198, %r13067, %r13073;
	add.s32 	%r17197, %r17197, 1;
	add.s64 	%rd36167, %rd36167, 4;
	setp.ne.s32 	%p1778, %r17197, 8;
	@%p1778 bra 	$L__BB0_1667;
	cvt.u32.u64 	%r17205, %rd36174;
	cvt.u32.u64 	%r17204, %rd36173;
	cvt.u32.u64 	%r17203, %rd36172;
	cvt.u32.u64 	%r17202, %rd36171;
	cvt.u32.u64 	%r17201, %rd36170;
	cvt.u32.u64 	%r17200, %rd36169;
	cvt.u32.u64 	%r17199, %rd36168;
	setp.lt.u32 	%p1779, %r17198, %r11;
	@%p1779 bra 	$L__BB0_1683;
	setp.gt.u32 	%p1780, %r17198, %r11;
	@%p1780 bra 	$L__BB0_1682;
	cvt.u32.u64 	%r17199, %rd36168;
	setp.gt.u32 	%p1781, %r10, %r17199;
	@%p1781 bra 	$L__BB0_1683;
	cvt.u32.u64 	%r13074, %rd36168;
	setp.lt.u32 	%p1782, %r10, %r13074;
	@%p1782 bra 	$L__BB0_1682;
	cvt.u32.u64 	%r17199, %rd36168;
	cvt.u32.u64 	%r17200, %rd36169;
	setp.gt.u32 	%p1783, %r9, %r17200;
	@%p1783 bra 	$L__BB0_1683;
	cvt.u32.u64 	%r13075, %rd36169;
	setp.lt.u32 	%p1784, %r9, %r13075;
	@%p1784 bra 	$L__BB0_1682;
	cvt.u32.u64 	%r17200, %rd36169;
	cvt.u32.u64 	%r17201, %rd36170;
	setp.gt.u32 	%p1785, %r8, %r17201;
	@%p1785 bra 	$L__BB0_1683;
	cvt.u32.u64 	%r13076, %rd36170;
	setp.lt.u32 	%p1786, %r8, %r13076;
	@%p1786 bra 	$L__BB0_1682;
	cvt.u32.u64 	%r17201, %rd36170;
	cvt.u32.u64 	%r17202, %rd36171;
	setp.gt.u32 	%p1787, %r7, %r17202;
	@%p1787 bra 	$L__BB0_1683;
	cvt.u32.u64 	%r13077, %rd36171;
	setp.lt.u32 	%p1788, %r7, %r13077;
	@%p1788 bra 	$L__BB0_1682;
	cvt.u32.u64 	%r17202, %rd36171;
	cvt.u32.u64 	%r17203, %rd36172;
	setp.gt.u32 	%p1789, %r6, %r17203;
	@%p1789 bra 	$L__BB0_1683;
	cvt.u32.u64 	%r13078, %rd36172;
	setp.lt.u32 	%p1790, %r6, %r13078;
	@%p1790 bra 	$L__BB0_1682;
	cvt.u32.u64 	%r17203, %rd36172;
	cvt.u32.u64 	%r17204, %rd36173;
	setp.gt.u32 	%p1791, %r5, %r17204;
	@%p1791 bra 	$L__BB0_1683;
	cvt.u32.u64 	%r17204, %rd36173;
	setp.ge.u32 	%p1792, %r5, %r17204;
	cvt.u32.u64 	%r17205, %rd36174;
	setp.gt.u32 	%p1793, %r4, %r17205;
	and.pred  	%p1794, %p1792, %p1793;
	@%p1794 bra 	$L__BB0_1683;
$L__BB0_1682:
	and.b64  	%rd19053, %rd36174, 4294967295;
	cvt.u64.u32 	%rd19054, %r4;
	sub.s64 	%rd19055, %rd19053, %rd19054;
	cvt.u32.u64 	%r17205, %rd19055;
	shr.u64 	%rd19056, %rd19055, 32;
	and.b64  	%rd19057, %rd19056, 1;
	and.b64  	%rd19058, %rd36173, 4294967295;
	cvt.u64.u32 	%rd19059, %r5;
	add.s64 	%rd19060, %rd19057, %rd19059;
	sub.s64 	%rd19061, %rd19058, %rd19060;
	cvt.u32.u64 	%r17204, %rd19061;
	shr.u64 	%rd19062, %rd19061, 32;
	and.b64  	%rd19063, %rd19062, 1;
	and.b64  	%rd19064, %rd36172, 4294967295;
	cvt.u64.u32 	%rd19065, %r6;
	add.s64 	%rd19066, %rd19063, %rd19065;
	sub.s64 	%rd19067, %rd19064, %rd19066;
	cvt.u32.u64 	%r17203, %rd19067;
	shr.u64 	%rd19068, %rd19067, 32;
	and.b64  	%rd19069, %rd19068, 1;
	and.b64  	%rd19070, %rd36171, 4294967295;
	cvt.u64.u32 	%rd19071, %r7;
	add.s64 	%rd19072, %rd19069, %rd19071;
	sub.s64 	%rd19073, %rd19070, %rd19072;
	cvt.u32.u64 	%r17202, %rd19073;
	shr.u64 	%rd19074, %rd19073, 32;
	and.b64  	%rd19075, %rd19074, 1;
	and.b64  	%rd19076, %rd36170, 4294967295;
	cvt.u64.u32 	%rd19077, %r8;
	add.s64 	%rd19078, %rd19075, %rd19077;
	sub.s64 	%rd19079, %rd19076, %rd19078;
	cvt.u32.u64 	%r17201, %rd19079;
	shr.u64 	%rd19080, %rd19079, 32;
	and.b64  	%rd19081, %rd19080, 1;
	and.b64  	%rd19082, %rd36169, 4294967295;
	cvt.u64.u32 	%rd19083, %r9;
	add.s64 	%rd19084, %rd19081, %rd19083;
	sub.s64 	%rd19085, %rd19082, %rd19084;
	cvt.u32.u64 	%r17200, %rd19085;
	shr.u64 	%rd19086, %rd19085, 32;
	and.b64  	%rd19087, %rd19086, 1;
	and.b64  	%rd19088, %rd36168, 4294967295;
	cvt.u64.u32 	%rd19089, %r10;
	add.s64 	%rd19090, %rd19087, %rd19089;
	sub.s64 	%rd19091, %rd19088, %rd19090;
	cvt.u32.u64 	%r17199, %rd19091;
	{ .reg .b32 tmp; mov.b64 {tmp, %r13079}, %rd19091; }
	and.b32  	%r13080, %r13079, 1;
	add.s32 	%r13081, %r13080, %r11;
	sub.s32 	%r17198, %r17198, %r13081;
$L__BB0_1683:
	st.local.u32 	[%rd36510], %r17205;
	st.local.u32 	[%rd36510+4], %r17204;
	st.local.u32 	[%rd36510+8], %r17203;
	st.local.u32 	[%rd36510+12], %r17202;
	st.local.u32 	[%rd36510+16], %r17201;
	st.local.u32 	[%rd36510+20], %r17200;
	st.local.u32 	[%rd36510+24], %r17199;
	st.local.u32 	[%rd36510+28], %r17198;
	mov.b64 	%rd36176, 0;
	mov.b32 	%r17226, 0;
	mov.u64 	%rd36175, %rd36487;
	mov.u64 	%rd36177, %rd36176;
	mov.u64 	%rd36178, %rd36176;
	mov.u64 	%rd36179, %rd36176;
	mov.u64 	%rd36180, %rd36176;
	mov.u64 	%rd36181, %rd36176;
	mov.u64 	%rd36182, %rd36176;
	mov.u32 	%r17207, %r17226;
$L__BB0_1684:
	ld.local.u32 	%rd19093, [%rd36175];
	and.b64  	%rd19094, %rd36182, 4294967295;
	add.s64 	%rd19095, %rd19094, %rd19093;
	shr.u64 	%rd19096, %rd19095, 32;
	cvt.u32.u64 	%r13083, %rd19095;
	and.b64  	%rd19097, %rd36181, 4294967295;
	add.s64 	%rd19098, %rd19097, %rd19096;
	shr.u64 	%rd19099, %rd19098, 32;
	and.b64  	%rd19100, %rd36180, 4294967295;
	add.s64 	%rd19101, %rd19100, %rd19099;
	shr.u64 	%rd19102, %rd19101, 32;
	and.b64  	%rd19103, %rd36179, 4294967295;
	add.s64 	%rd19104, %rd19103, %rd19102;
	shr.u64 	%rd19105, %rd19104, 32;
	and.b64  	%rd19106, %rd36178, 4294967295;
	add.s64 	%rd19107, %rd19106, %rd19105;
	shr.u64 	%rd19108, %rd19107, 32;
	and.b64  	%rd19109, %rd36177, 4294967295;
	add.s64 	%rd19110, %rd19109, %rd19108;
	shr.u64 	%rd19111, %rd19110, 32;
	and.b64  	%rd19112, %rd36176, 4294967295;
	add.s64 	%rd19113, %rd19112, %rd19111;
	shr.u64 	%rd19114, %rd19113, 32;
	cvt.u64.u32 	%rd19115, %r17226;
	add.s64 	%rd19116, %rd19114, %rd19115;
	{ .reg .b32 tmp; mov.b64 {tmp, %r13084}, %rd19116; }
	mul.lo.s32 	%r13085, %r28, %r13083;
	mul.wide.u32 	%rd19117, %r4, %r13085;
	shr.u64 	%rd19118, %rd19117, 32;
	and.b64  	%rd19119, %rd19095, 4294967295;
	and.b64  	%rd19120, %rd19117, 4294967295;
	add.s64 	%rd19121, %rd19120, %rd19119;
	shr.u64 	%rd19122, %rd19121, 32;
	add.s64 	%rd19123, %rd19122, %rd19118;
	mul.wide.u32 	%rd19124, %r5, %r13085;
	shr.u64 	%rd19125, %rd19124, 32;
	and.b64  	%rd19126, %rd19098, 4294967295;
	and.b64  	%rd19127, %rd19124, 4294967295;
	add.s64 	%rd19128, %rd19127, %rd19126;
	shr.u64 	%rd19129, %rd19128, 32;
	and.b64  	%rd19130, %rd19128, 4294967295;
	and.b64  	%rd19131, %rd19123, 4294967295;
	add.s64 	%rd36182, %rd19130, %rd19131;
	shr.u64 	%rd19132, %rd36182, 32;
	add.s64 	%rd19133, %rd19129, %rd19125;
	add.s64 	%rd19134, %rd19133, %rd19132;
	mul.wide.u32 	%rd19135, %r6, %r13085;
	shr.u64 	%rd19136, %rd19135, 32;
	and.b64  	%rd19137, %rd19101, 4294967295;
	and.b64  	%rd19138, %rd19135, 4294967295;
	add.s64 	%rd19139, %rd19138, %rd19137;
	shr.u64 	%rd19140, %rd19139, 32;
	and.b64  	%rd19141, %rd19139, 4294967295;
	and.b64  	%rd19142, %rd19134, 4294967295;
	add.s64 	%rd36181, %rd19141, %rd19142;
	shr.u64 	%rd19143, %rd36181, 32;
	add.s64 	%rd19144, %rd19140, %rd19136;
	add.s64 	%rd19145, %rd19144, %rd19143;
	mul.wide.u32 	%rd19146, %r7, %r13085;
	shr.u64 	%rd19147, %rd19146, 32;
	and.b64  	%rd19148, %rd19104, 4294967295;
	and.b64  	%rd19149, %rd19146, 4294967295;
	add.s64 	%rd19150, %rd19149, %rd19148;
	shr.u64 	%rd19151, %rd19150, 32;
	and.b64  	%rd19152, %rd19150, 4294967295;
	and.b64  	%rd19153, %rd19145, 4294967295;
	add.s64 	%rd36180, %rd19152, %rd19153;
	shr.u64 	%rd19154, %rd36180, 32;
	add.s64 	%rd19155, %rd19151, %rd19147;
	add.s64 	%rd19156, %rd19155, %rd19154;
	mul.wide.u32 	%rd19157, %r8, %r13085;
	shr.u64 	%rd19158, %rd19157, 32;
	and.b64  	%rd19159, %rd19107, 4294967295;
	and.b64  	%rd19160, %rd19157, 4294967295;
	add.s64 	%rd19161, %rd19160, %rd19159;
	shr.u64 	%rd19162, %rd19161, 32;
	and.b64  	%rd19163, %rd19161, 4294967295;
	and.b64  	%rd19164, %rd19156, 4294967295;
	add.s64 	%rd36179, %rd19163, %rd19164;
	shr.u64 	%rd19165, %rd36179, 32;
	add.s64 	%rd19166, %rd19162, %rd19158;
	add.s64 	%rd19167, %rd19166, %rd19165;
	mul.wide.u32 	%rd19168, %r9, %r13085;
	shr.u64 	%rd19169, %rd19168, 32;
	and.b64  	%rd19170, %rd19110, 4294967295;
	and.b64  	%rd19171, %rd19168, 4294967295;
	add.s64 	%rd19172, %rd19171, %rd19170;
	shr.u64 	%rd19173, %rd19172, 32;
	and.b64  	%rd19174, %rd19172, 4294967295;
	and.b64  	%rd19175, %rd19167, 4294967295;
	add.s64 	%rd36178, %rd19174, %rd19175;
	shr.u64 	%rd19176, %rd36178, 32;
	add.s64 	%rd19177, %rd19173, %rd19169;
	add.s64 	%rd19178, %rd19177, %rd19176;
	mul.wide.u32 	%rd19179, %r10, %r13085;
	shr.u64 	%rd19180, %rd19179, 32;
	and.b64  	%rd19181, %rd19113, 4294967295;
	and.b64  	%rd19182, %rd19179, 4294967295;
	add.s64 	%rd19183, %rd19182, %rd19181;
	shr.u64 	%rd19184, %rd19183, 32;
	and.b64  	%rd19185, %rd19183, 4294967295;
	and.b64  	%rd19186, %rd19178, 4294967295;
	add.s64 	%rd36177, %rd19185, %rd19186;
	shr.u64 	%rd19187, %rd36177, 32;
	add.s64 	%rd19188, %rd19184, %rd19180;
	add.s64 	%rd19189, %rd19188, %rd19187;
	mul.wide.u32 	%rd19190, %r11, %r13085;
	{ .reg .b32 tmp; mov.b64 {tmp, %r13086}, %rd19190; }
	and.b64  	%rd19191, %rd19116, 4294967295;
	and.b64  	%rd19192, %rd19190, 4294967295;
	add.s64 	%rd19193, %rd19192, %rd19191;
	{ .reg .b32 tmp; mov.b64 {tmp, %r13087}, %rd19193; }
	and.b64  	%rd19194, %rd19193, 4294967295;
	and.b64  	%rd19195, %rd19189, 4294967295;
	add.s64 	%rd36176, %rd19194, %rd19195;
	{ .reg .b32 tmp; mov.b64 {tmp, %r13088}, %rd36176; }
	add.s32 	%r13089, %r13087, %r13086;
	add.s32 	%r13090, %r13089, %r13088;
	add.s32 	%r17226, %r13090, %r13084;
	add.s32 	%r17207, %r17207, 1;
	add.s64 	%rd36175, %rd36175, 4;
	setp.ne.s32 	%p1795, %r17207, 8;
	@%p1795 bra 	$L__BB0_1684;
	cvt.u32.u64 	%r17215, %rd36182;
	cvt.u32.u64 	%r17214, %rd36181;
	cvt.u32.u64 	%r17213, %rd36180;
	cvt.u32.u64 	%r17212, %rd36179;
	cvt.u32.u64 	%r17211, %rd36178;
	cvt.u32.u64 	%r17210, %rd36177;
	cvt.u32.u64 	%r17209, %rd36176;
	setp.lt.u32 	%p1796, %r17226, %r11;
	@%p1796 bra 	$L__BB0_1700;
	setp.gt.u32 	%p1797, %r17226, %r11;
	@%p1797 bra 	$L__BB0_1699;
	cvt.u32.u64 	%r17209, %rd36176;
	setp.gt.u32 	%p1798, %r10, %r17209;
	@%p1798 bra 	$L__BB0_1700;
	cvt.u32.u64 	%r13091, %rd36176;
	setp.lt.u32 	%p1799, %r10, %r13091;
	@%p1799 bra 	$L__BB0_1699;
	cvt.u32.u64 	%r17209, %rd36176;
	cvt.u32.u64 	%r17210, %rd36177;
	setp.gt.u32 	%p1800, %r9, %r17210;
	@%p1800 bra 	$L__BB0_1700;
	cvt.u32.u64 	%r13092, %rd36177;
	setp.lt.u32 	%p1801, %r9, %r13092;
	@%p1801 bra 	$L__BB0_1699;
	cvt.u32.u64 	%r17210, %rd36177;
	cvt.u32.u64 	%r17211, %rd36178;
	setp.gt.u32 	%p1802, %r8, %r17211;
	@%p1802 bra 	$L__BB0_1700;
	cvt.u32.u64 	%r13093, %rd36178;
	setp.lt.u32 	%p1803, %r8, %r13093;
	@%p1803 bra 	$L__BB0_1699;
	cvt.u32.u64 	%r17211, %rd36178;
	cvt.u32.u64 	%r17212, %rd36179;
	setp.gt.u32 	%p1804, %r7, %r17212;
	@%p1804 bra 	$L__BB0_1700;
	cvt.u32.u64 	%r13094, %rd36179;
	setp.lt.u32 	%p1805, %r7, %r13094;
	@%p1805 bra 	$L__BB0_1699;
	cvt.u32.u64 	%r17212, %rd36179;
	cvt.u32.u64 	%r17213, %rd36180;
	setp.gt.u32 	%p1806, %r6, %r17213;
	@%p1806 bra 	$L__BB0_1700;
	cvt.u32.u64 	%r13095, %rd36180;
	setp.lt.u32 	%p1807, %r6, %r13095;
	@%p1807 bra 	$L__BB0_1699;
	cvt.u32.u64 	%r17213, %rd36180;
	cvt.u32.u64 	%r17214, %rd36181;
	setp.gt.u32 	%p1808, %r5, %r17214;
	@%p1808 bra 	$L__BB0_1700;
	cvt.u32.u64 	%r17214, %rd36181;
	setp.ge.u32 	%p1809, %r5, %r17214;
	cvt.u32.u64 	%r17215, %rd36182;
	setp.gt.u32 	%p1810, %r4, %r17215;
	and.pred  	%p1811, %p1809, %p1810;
	@%p1811 bra 	$L__BB0_1700;
$L__BB0_1699:
	and.b64  	%rd19197, %rd36182, 4294967295;
	cvt.u64.u32 	%rd19198, %r4;
	sub.s64 	%rd19199, %rd19197, %rd19198;
	cvt.u32.u64 	%r17215, %rd19199;
	shr.u64 	%rd19200, %rd19199, 32;
	and.b64  	%rd19201, %rd19200, 1;
	and.b64  	%rd19202, %rd36181, 4294967295;
	cvt.u64.u32 	%rd19203, %r5;
	add.s64 	%rd19204, %rd19201, %rd19203;
	sub.s64 	%rd19205, %rd19202, %rd19204;
	cvt.u32.u64 	%r17214, %rd19205;
	shr.u64 	%rd19206, %rd19205, 32;
	and.b64  	%rd19207, %rd19206, 1;
	and.b64  	%rd19208, %rd36180, 4294967295;
	cvt.u64.u32 	%rd19209, %r6;
	add.s64 	%rd19210, %rd19207, %rd19209;
	sub.s64 	%rd19211, %rd19208, %rd19210;
	cvt.u32.u64 	%r17213, %rd19211;
	shr.u64 	%rd19212, %rd19211, 32;
	and.b64  	%rd19213, %rd19212, 1;
	and.b64  	%rd19214, %rd36179, 4294967295;
	cvt.u64.u32 	%rd19215, %r7;
	add.s64 	%rd19216, %rd19213, %rd19215;
	sub.s64 	%rd19217, %rd19214, %rd19216;
	cvt.u32.u64 	%r17212, %rd19217;
	shr.u64 	%rd19218, %rd19217, 32;
	and.b64  	%rd19219, %rd19218, 1;
	and.b64  	%rd19220, %rd36178, 4294967295;
	cvt.u64.u32 	%rd19221, %r8;
	add.s64 	%rd19222, %rd19219, %rd19221;
	sub.s64 	%rd19223, %rd19220, %rd19222;
	cvt.u32.u64 	%r17211, %rd19223;
	shr.u64 	%rd19224, %rd19223, 32;
	and.b64  	%rd19225, %rd19224, 1;
	and.b64  	%rd19226, %rd36177, 4294967295;
	cvt.u64.u32 	%rd19227, %r9;
	add.s64 	%rd19228, %rd19225, %rd19227;
	sub.s64 	%rd19229, %rd19226, %rd19228;
	cvt.u32.u64 	%r17210, %rd19229;
	shr.u64 	%rd19230, %rd19229, 32;
	and.b64  	%rd19231, %rd19230, 1;
	and.b64  	%rd19232, %rd36176, 4294967295;
	cvt.u64.u32 	%rd19233, %r10;
	add.s64 	%rd19234, %rd19231, %rd19233;
	sub.s64 	%rd19235, %rd19232, %rd19234;
	cvt.u32.u64 	%r17209, %rd19235;
	{ .reg .b32 tmp; mov.b64 {tmp, %r13096}, %rd19235; }
	and.b32  	%r13097, %r13096, 1;
	add.s32 	%r13098, %r13097, %r11;
	sub.s32 	%r17226, %r17226, %r13098;
$L__BB0_1700:
	mov.b64 	%rd36184, 0;
	mov.b32 	%r17794, 0;
	mov.u64 	%rd36183, %rd36510;
	mov.u64 	%rd36185, %rd36184;
	mov.u64 	%rd36186, %rd36184;
	mov.u64 	%rd36187, %rd36184;
	mov.u64 	%rd36188, %rd36184;
	mov.u64 	%rd36189, %rd36184;
	mov.u64 	%rd36190, %rd36184;
	mov.u32 	%r17217, %r17794;
$L__BB0_1701:
	ld.local.u32 	%rd19237, [%rd36183];
	and.b64  	%rd19238, %rd36190, 4294967295;
	add.s64 	%rd19239, %rd19238, %rd19237;
	shr.u64 	%rd19240, %rd19239, 32;
	cvt.u32.u64 	%r13100, %rd19239;
	and.b64  	%rd19241, %rd36189, 4294967295;
	add.s64 	%rd19242, %rd19241, %rd19240;
	shr.u64 	%rd19243, %rd19242, 32;
	and.b64  	%rd19244, %rd36188, 4294967295;
	add.s64 	%rd19245, %rd19244, %rd19243;
	shr.u64 	%rd19246, %rd19245, 32;
	and.b64  	%rd19247, %rd36187, 4294967295;
	add.s64 	%rd19248, %rd19247, %rd19246;
	shr.u64 	%rd19249, %rd19248, 32;
	and.b64  	%rd19250, %rd36186, 4294967295;
	add.s64 	%rd19251, %rd19250, %rd19249;
	shr.u64 	%rd19252, %rd19251, 32;
	and.b64  	%rd19253, %rd36185, 4294967295;
	add.s64 	%rd19254, %rd19253, %rd19252;
	shr.u64 	%rd19255, %rd19254, 32;
	and.b64  	%rd19256, %rd36184, 4294967295;
	add.s64 	%rd19257, %rd19256, %rd19255;
	shr.u64 	%rd19258, %rd19257, 32;
	cvt.u64.u32 	%rd19259, %r17794;
	add.s64 	%rd19260, %rd19258, %rd19259;
	{ .reg .b32 tmp; mov.b64 {tmp, %r13101}, %rd19260; }
	mul.lo.s32 	%r13102, %r28, %r13100;
	mul.wide.u32 	%rd19261, %r4, %r13102;
	shr.u64 	%rd19262, %rd19261, 32;
	and.b64  	%rd19263, %rd19239, 4294967295;
	and.b64  	%rd19264, %rd19261, 4294967295;
	add.s64 	%rd19265, %rd19264, %rd19263;
	shr.u64 	%rd19266, %rd19265, 32;
	add.s64 	%rd19267, %rd19266, %rd19262;
	mul.wide.u32 	%rd19268, %r5, %r13102;
	shr.u64 	%rd19269, %rd19268, 32;
	and.b64  	%rd19270, %rd19242, 4294967295;
	and.b64  	%rd19271, %rd19268, 4294967295;
	add.s64 	%rd19272, %rd19271, %rd19270;
	shr.u64 	%rd19273, %rd19272, 32;
	and.b64  	%rd19274, %rd19272, 4294967295;
	and.b64  	%rd19275, %rd19267, 4294967295;
	add.s64 	%rd36190, %rd19274, %rd19275;
	shr.u64 	%rd19276, %rd36190, 32;
	add.s64 	%rd19277, %rd19273, %rd19269;
	add.s64 	%rd19278, %rd19277, %rd19276;
	mul.wide.u32 	%rd19279, %r6, %r13102;
	shr.u64 	%rd19280, %rd19279, 32;
	and.b64  	%rd19281, %rd19245, 4294967295;
	and.b64  	%rd19282, %rd19279, 4294967295;
	add.s64 	%rd19283, %rd19282, %rd19281;
	shr.u64 	%rd19284, %rd19283, 32;
	and.b64  	%rd19285, %rd19283, 4294967295;
	and.b64  	%rd19286, %rd19278, 4294967295;
	add.s64 	%rd36189, %rd19285, %rd19286;
	shr.u64 	%rd19287, %rd36189, 32;
	add.s64 	%rd19288, %rd19284, %rd19280;
	add.s64 	%rd19289, %rd19288, %rd19287;
	mul.wide.u32 	%rd19290, %r7, %r13102;
	shr.u64 	%rd19291, %rd19290, 32;
	and.b64  	%rd19292, %rd19248, 4294967295;
	and.b64  	%rd19293, %rd19290, 4294967295;
	add.s64 	%rd19294, %rd19293, %rd19292;
	shr.u64 	%rd19295, %rd19294, 32;
	and.b64  	%rd19296, %rd19294, 4294967295;
	and.b64  	%rd19297, %rd19289, 4294967295;
	add.s64 	%rd36188, %rd19296, %rd19297;
	shr.u64 	%rd19298, %rd36188, 32;
	add.s64 	%rd19299, %rd19295, %rd19291;
	add.s64 	%rd19300, %rd19299, %rd19298;
	mul.wide.u32 	%rd19301, %r8, %r13102;
	shr.u64 	%rd19302, %rd19301, 32;
	and.b64  	%rd19303, %rd19251, 4294967295;
	and.b64  	%rd19304, %rd19301, 4294967295;
	add.s64 	%rd19305, %rd19304, %rd19303;
	shr.u64 	%rd19306, %rd19305, 32;
	and.b64  	%rd19307, %rd19305, 4294967295;
	and.b64  	%rd19308, %rd19300, 4294967295;
	add.s64 	%rd36187, %rd19307, %rd19308;
	shr.u64 	%rd19309, %rd36187, 32;
	add.s64 	%rd19310, %rd19306, %rd19302;
	add.s64 	%rd19311, %rd19310, %rd19309;
	mul.wide.u32 	%rd19312, %r9, %r13102;
	shr.u64 	%rd19313, %rd19312, 32;
	and.b64  	%rd19314, %rd19254, 4294967295;
	and.b64  	%rd19315, %rd19312, 4294967295;
	add.s64 	%rd19316, %rd19315, %rd19314;
	shr.u64 	%rd19317, %rd19316, 32;
	and.b64  	%rd19318, %rd19316, 4294967295;
	and.b64  	%rd19319, %rd19311, 4294967295;
	add.s64 	%rd36186, %rd19318, %rd19319;
	shr.u64 	%rd19320, %rd36186, 32;
	add.s64 	%rd19321, %rd19317, %rd19313;
	add.s64 	%rd19322, %rd19321, %rd19320;
	mul.wide.u32 	%rd19323, %r10, %r13102;
	shr.u64 	%rd19324, %rd19323, 32;
	and.b64  	%rd19325, %rd19257, 4294967295;
	and.b64  	%rd19326, %rd19323, 4294967295;
	add.s64 	%rd19327, %rd19326, %rd19325;
	shr.u64 	%rd19328, %rd19327, 32;
	and.b64  	%rd19329, %rd19327, 4294967295;
	and.b64  	%rd19330, %rd19322, 4294967295;
	add.s64 	%rd36185, %rd19329, %rd19330;
	shr.u64 	%rd19331, %rd36185, 32;
	add.s64 	%rd19332, %rd19328, %rd19324;
	add.s64 	%rd19333, %rd19332, %rd19331;
	mul.wide.u32 	%rd19334, %r11, %r13102;
	{ .reg .b32 tmp; mov.b64 {tmp, %r13103}, %rd19334; }
	and.b64  	%rd19335, %rd19260, 4294967295;
	and.b64  	%rd19336, %rd19334, 4294967295;
	add.s64 	%rd19337, %rd19336, %rd19335;
	{ .reg .b32 tmp; mov.b64 {tmp, %r13104}, %rd19337; }
	and.b64  	%rd19338, %rd19337, 4294967295;
	and.b64  	%rd19339, %rd19333, 4294967295;
	add.s64 	%rd36184, %rd19338, %rd19339;
	{ .reg .b32 tmp; mov.b64 {tmp, %r13105}, %rd36184; }
	add.s32 	%r13106, %r13104, %r13103;
	add.s32 	%r13107, %r13106, %r13105;
	add.s32 	%r17794, %r13107, %r13101;
	add.s32 	%r17217, %r17217, 1;
	add.s64 	%rd36183, %rd36183, 4;
	setp.ne.s32 	%p1812, %r17217, 8;
	@%p1812 bra 	$L__BB0_1701;
	cvt.u32.u64 	%r17225, %rd36190;
	cvt.u32.u64 	%r17224, %rd36189;
	cvt.u32.u64 	%r17223, %rd36188;
	cvt.u32.u64 	%r17222, %rd36187;
	cvt.u32.u64 	%r17221, %rd36186;
	cvt.u32.u64 	%r17220, %rd36185;
	cvt.u32.u64 	%r17219, %rd36184;
	setp.lt.u32 	%p1813, %r17794, %r11;
	@%p1813 bra 	$L__BB0_1717;
	setp.gt.u32 	%p1814, %r17794, %r11;
	@%p1814 bra 	$L__BB0_1716;
	cvt.u32.u64 	%r17219, %rd36184;
	setp.gt.u32 	%p1815, %r10, %r17219;
	@%p1815 bra 	$L__BB0_1717;
	cvt.u32.u64 	%r13108, %rd36184;
	setp.lt.u32 	%p1816, %r10, %r13108;
	@%p1816 bra 	$L__BB0_1716;
	cvt.u32.u64 	%r17219, %rd36184;
	cvt.u32.u64 	%r17220, %rd36185;
	setp.gt.u32 	%p1817, %r9, %r17220;
	@%p1817 bra 	$L__BB0_1717;
	cvt.u32.u64 	%r13109, %rd36185;
	setp.lt.u32 	%p1818, %r9, %r13109;
	@%p1818 bra 	$L__BB0_1716;
	cvt.u32.u64 	%r17220, %rd36185;
	cvt.u32.u64 	%r17221, %rd36186;
	setp.gt.u32 	%p1819, %r8, %r17221;
	@%p1819 bra 	$L__BB0_1717;
	cvt.u32.u64 	%r13110, %rd36186;
	setp.lt.u32 	%p1820, %r8, %r13110;
	@%p1820 bra 	$L__BB0_1716;
	cvt.u32.u64 	%r17221, %rd36186;
	cvt.u32.u64 	%r17222, %rd36187;
	setp.gt.u32 	%p1821, %r7, %r17222;
	@%p1821 bra 	$L__BB0_1717;
	cvt.u32.u64 	%r13111, %rd36187;
	setp.lt.u32 	%p1822, %r7, %r13111;
	@%p1822 bra 	$L__BB0_1716;
	cvt.u32.u64 	%r17222, %rd36187;
	cvt.u32.u64 	%r17223, %rd36188;
	setp.gt.u32 	%p1823, %r6, %r17223;
	@%p1823 bra 	$L__BB0_1717;
	cvt.u32.u64 	%r13112, %rd36188;
	setp.lt.u32 	%p1824, %r6, %r13112;
	@%p1824 bra 	$L__BB0_1716;
	cvt.u32.u64 	%r17223, %rd36188;
	cvt.u32.u64 	%r17224, %rd36189;
	setp.gt.u32 	%p1825, %r5, %r17224;
	@%p1825 bra 	$L__BB0_1717;
	cvt.u32.u64 	%r17224, %rd36189;
	setp.ge.u32 	%p1826, %r5, %r17224;
	cvt.u32.u64 	%r17225, %rd36190;
	setp.gt.u32 	%p1827, %r4, %r17225;
	and.pred  	%p1828, %p1826, %p1827;
	@%p1828 bra 	$L__BB0_1717;
$L__BB0_1716:
	and.b64  	%rd19341, %rd36190, 4294967295;
	cvt.u64.u32 	%rd19342, %r4;
	sub.s64 	%rd19343, %rd19341, %rd19342;
	cvt.u32.u64 	%r17225, %rd19343;
	shr.u64 	%rd19344, %rd19343, 32;
	and.b64  	%rd19345, %rd19344, 1;
	and.b64  	%rd19346, %rd36189, 4294967295;
	cvt.u64.u32 	%rd19347, %r5;
	add.s64 	%rd19348, %rd19345, %rd19347;
	sub.s64 	%rd19349, %rd19346, %rd19348;
	cvt.u32.u64 	%r17224, %rd19349;
	shr.u64 	%rd19350, %rd19349, 32;
	and.b64  	%rd19351, %rd19350, 1;
	and.b64  	%rd19352, %rd36188, 4294967295;
	cvt.u64.u32 	%rd19353, %r6;
	add.s64 	%rd19354, %rd19351, %rd19353;
	sub.s64 	%rd19355, %rd19352, %rd19354;
	cvt.u32.u64 	%r17223, %rd19355;
	shr.u64 	%rd19356, %rd19355, 32;
	and.b64  	%rd19357, %rd19356, 1;
	and.b64  	%rd19358, %rd36187, 4294967295;
	cvt.u64.u32 	%rd19359, %r7;
	add.s64 	%rd19360, %rd19357, %rd19359;
	sub.s64 	%rd19361, %rd19358, %rd19360;
	cvt.u32.u64 	%r17222, %rd19361;
	shr.u64 	%rd19362, %rd19361, 32;
	and.b64  	%rd19363, %rd19362, 1;
	and.b64  	%rd19364, %rd36186, 4294967295;
	cvt.u64.u32 	%rd19365, %r8;
	add.s64 	%rd19366, %rd19363, %rd19365;
	sub.s64 	%rd19367, %rd19364, %rd19366;
	cvt.u32.u64 	%r17221, %rd19367;
	shr.u64 	%rd19368, %rd19367, 32;
	and.b64  	%rd19369, %rd19368, 1;
	and.b64  	%rd19370, %rd36185, 4294967295;
	cvt.u64.u32 	%rd19371, %r9;
	add.s64 	%rd19372, %rd19369, %rd19371;
	sub.s64 	%rd19373, %rd19370, %rd19372;
	cvt.u32.u64 	%r17220, %rd19373;
	shr.u64 	%rd19374, %rd19373, 32;
	and.b64  	%rd19375, %rd19374, 1;
	and.b64  	%rd19376, %rd36184, 4294967295;
	cvt.u64.u32 	%rd19377, %r10;
	add.s64 	%rd19378, %rd19375, %rd19377;
	sub.s64 	%rd19379, %rd19376, %rd19378;
	cvt.u32.u64 	%r17219, %rd19379;
	{ .reg .b32 tmp; mov.b64 {tmp, %r13113}, %rd19379; }
	and.b32  	%r13114, %r13113, 1;
	add.s32 	%r13115, %r13114, %r11;
	sub.s32 	%r17794, %r17794, %r13115;
$L__BB0_1717:
	or.b32  	%r13116, %r17214, %r17215;
	or.b32  	%r13117, %r17213, %r13116;
	or.b32  	%r13118, %r17212, %r13117;
	or.b32  	%r13119, %r17211, %r13118;
	or.b32  	%r13120, %r17210, %r13119;
	or.b32  	%r13121, %r17209, %r13120;
	or.b32  	%r13122, %r17226, %r13121;
	setp.eq.s32 	%p1830, %r13122, 0;
	mov.pred 	%p1829, -1;
	mov.pred 	%p3750, %p1829;
	@%p1830 bra 	$L__BB0_1776;
	setp.lt.u32 	%p1831, %r17226, %r11;
	mov.u32 	%r17227, %r17209;
	mov.u32 	%r17228, %r17210;
	mov.u32 	%r17229, %r17211;
	mov.u32 	%r17230, %r17212;
	mov.u32 	%r17231, %r17213;
	mov.u32 	%r17232, %r17214;
	mov.u32 	%r17233, %r17215;
	@%p1831 bra 	$L__BB0_1747;
	setp.gt.u32 	%p1832, %r17226, %r11;
	@%p1832 bra 	$L__BB0_1732;
	setp.lt.u32 	%p1833, %r17209, %r10;
	mov.u32 	%r17227, %r17209;
	mov.u32 	%r17228, %r17210;
	mov.u32 	%r17229, %r17211;
	mov.u32 	%r17230, %r17212;
	mov.u32 	%r17231, %r17213;
	mov.u32 	%r17232, %r17214;
	mov.u32 	%r17233, %r17215;
	@%p1833 bra 	$L__BB0_1747;
	setp.gt.u32 	%p1834, %r17209, %r10;
	@%p1834 bra 	$L__BB0_1732;
	setp.lt.u32 	%p1835, %r17210, %r9;
	mov.u32 	%r17227, %r17209;
	mov.u32 	%r17228, %r17210;
	mov.u32 	%r17229, %r17211;
	mov.u32 	%r17230, %r17212;
	mov.u32 	%r17231, %r17213;
	mov.u32 	%r17232, %r17214;
	mov.u32 	%r17233, %r17215;
	@%p1835 bra 	$L__BB0_1747;
	setp.gt.u32 	%p1836, %r17210, %r9;
	@%p1836 bra 	$L__BB0_1732;
	setp.lt.u32 	%p1837, %r17211, %r8;
	mov.u32 	%r17227, %r17209;
	mov.u32 	%r17228, %r17210;
	mov.u32 	%r17229, %r17211;
	mov.u32 	%r17230, %r17212;
	mov.u32 	%r17231, %r17213;
	mov.u32 	%r17232, %r17214;
	mov.u32 	%r17233, %r17215;
	@%p1837 bra 	$L__BB0_1747;
	setp.gt.u32 	%p1838, %r17211, %r8;
	@%p1838 bra 	$L__BB0_1732;
	setp.lt.u32 	%p1839, %r17212, %r7;
	mov.u32 	%r17227, %r17209;
	mov.u32 	%r17228, %r17210;
	mov.u32 	%r17229, %r17211;
	mov.u32 	%r17230, %r17212;
	mov.u32 	%r17231, %r17213;
	mov.u32 	%r17232, %r17214;
	mov.u32 	%r17233, %r17215;
	@%p1839 bra 	$L__BB0_1747;
	setp.gt.u32 	%p1840, %r17212, %r7;
	@%p1840 bra 	$L__BB0_1732;
	setp.lt.u32 	%p1841, %r17213, %r6;
	mov.u32 	%r17227, %r17209;
	mov.u32 	%r17228, %r17210;
	mov.u32 	%r17229, %r17211;
	mov.u32 	%r17230, %r17212;
	mov.u32 	%r17231, %r17213;
	mov.u32 	%r17232, %r17214;
	mov.u32 	%r17233, %r17215;
	@%p1841 bra 	$L__BB0_1747;
	setp.gt.u32 	%p1842, %r17213, %r6;
	@%p1842 bra 	$L__BB0_1732;
	setp.lt.u32 	%p1843, %r17214, %r5;
	mov.u32 	%r17227, %r17209;
	mov.u32 	%r17228, %r17210;
	mov.u32 	%r17229, %r17211;
	mov.u32 	%r17230, %r17212;
	mov.u32 	%r17231, %r17213;
	mov.u32 	%r17232, %r17214;
	mov.u32 	%r17233, %r17215;
	@%p1843 bra 	$L__BB0_1747;
	setp.le.u32 	%p1844, %r17214, %r5;
	setp.lt.u32 	%p1845, %r17215, %r4;
	and.pred  	%p1846, %p1844, %p1845;
	mov.u32 	%r17227, %r17209;
	mov.u32 	%r17228, %r17210;
	mov.u32 	%r17229, %r17211;
	mov.u32 	%r17230, %r17212;
	mov.u32 	%r17231, %r17213;
	mov.u32 	%r17232, %r17214;
	mov.u32 	%r17233, %r17215;
	@%p1846 bra 	$L__BB0_1747;
$L__BB0_1732:
	cvt.u64.u32 	%rd19380, %r17215;
	cvt.u64.u32 	%rd19381, %r4;
	sub.s64 	%rd19382, %rd19380, %rd19381;
	cvt.u32.u64 	%r17233, %rd19382;
	shr.u64 	%rd19383, %rd19382, 32;
	and.b64  	%rd19384, %rd19383, 1;
	cvt.u64.u32 	%rd19385, %r17214;
	cvt.u64.u32 	%rd19386, %r5;
	add.s64 	%rd19387, %rd19384, %rd19386;
	sub.s64 	%rd19388, %rd19385, %rd19387;
	cvt.u32.u64 	%r17232, %rd19388;
	shr.u64 	%rd19389, %rd19388, 32;
	and.b64  	%rd19390, %rd19389, 1;
	cvt.u64.u32 	%rd19391, %r17213;
	cvt.u64.u32 	%rd19392, %r6;
	add.s64 	%rd19393, %rd19390, %rd19392;
	sub.s64 	%rd19394, %rd19391, %rd19393;
	cvt.u32.u64 	%r17231, %rd19394;
	shr.u64 	%rd19395, %rd19394, 32;
	and.b64  	%rd19396, %rd19395, 1;
	cvt.u64.u32 	%rd19397, %r17212;
	cvt.u64.u32 	%rd19398, %r7;
	add.s64 	%rd19399, %rd19396, %rd19398;
	sub.s64 	%rd19400, %rd19397, %rd19399;
	cvt.u32.u64 	%r17230, %rd19400;
	shr.u64 	%rd19401, %rd19400, 32;
	and.b64  	%rd19402, %rd19401, 1;
	cvt.u64.u32 	%rd19403, %r17211;
	cvt.u64.u32 	%rd19404, %r8;
	add.s64 	%rd19405, %rd19402, %rd19404;
	sub.s64 	%rd19406, %rd19403, %rd19405;
	cvt.u32.u64 	%r17229, %rd19406;
	shr.u64 	%rd19407, %rd19406, 32;
	and.b64  	%rd19408, %rd19407, 1;
	cvt.u64.u32 	%rd19409, %r17210;
	cvt.u64.u32 	%rd19410, %r9;
	add.s64 	%rd19411, %rd19408, %rd19410;
	sub.s64 	%rd19412, %rd19409, %rd19411;
	cvt.u32.u64 	%r17228, %rd19412;
	shr.u64 	%rd19413, %rd19412, 32;
	and.b64  	%rd19414, %rd19413, 1;
	cvt.u64.u32 	%rd19415, %r17209;
	cvt.u64.u32 	%rd19416, %r10;
	add.s64 	%rd19417, %rd19414, %rd19416;
	sub.s64 	%rd19418, %rd19415, %rd19417;
	cvt.u32.u64 	%r17227, %rd19418;
	{ .reg .b32 tmp; mov.b64 {tmp, %r13123}, %rd19418; }
	and.b32  	%r13124, %r13123, 1;
	add.s32 	%r13125, %r13124, %r11;
	sub.s32 	%r17226, %r17226, %r13125;
	setp.lt.u32 	%p1847, %r17226, %r11;
	@%p1847 bra 	$L__BB0_1747;
	setp.gt.u32 	%p1848, %r17226, %r11;
	@%p1848 bra 	$L__BB0_1746;
	cvt.u64.u32 	%rd19419, %r17211;
	cvt.u64.u32 	%rd19420, %r17212;
	cvt.u64.u32 	%rd19421, %r17213;
	cvt.u64.u32 	%rd19422, %r17214;
	cvt.u64.u32 	%rd19423, %r17215;
	cvt.u64.u32 	%rd19424, %r4;
	sub.s64 	%rd19425, %rd19423, %rd19424;
	shr.u64 	%rd19426, %rd19425, 32;
	and.b64  	%rd19427, %rd19426, 1;
	cvt.u64.u32 	%rd19428, %r5;
	add.s64 	%rd19429, %rd19427, %rd19428;
	sub.s64 	%rd19430, %rd19422, %rd19429;
	shr.u64 	%rd19431, %rd19430, 32;
	and.b64  	%rd19432, %rd19431, 1;
	cvt.u64.u32 	%rd19433, %r6;
	add.s64 	%rd19434, %rd19432, %rd19433;
	sub.s64 	%rd19435, %rd19421, %rd19434;
	shr.u64 	%rd19436, %rd19435, 32;
	and.b64  	%rd19437, %rd19436, 1;
	cvt.u64.u32 	%rd19438, %r7;
	add.s64 	%rd19439, %rd19437, %rd19438;
	sub.s64 	%rd19440, %rd19420, %rd19439;
	shr.u64 	%rd19441, %rd19440, 32;
	cvt.u64.u32 	%rd19442, %r8;
	cvt.u32.u64 	%r13126, %rd19441;
	mov.b64 	%rd19443, 1;
	cvt.u32.u64 	%r13127, %rd19443;
	and.b32  	%r13128, %r13126, %r13127;
	cvt.u32.u64 	%r13129, %rd19442;
	add.s32 	%r13130, %r13128, %r13129;
	cvt.u32.u64 	%r13131, %rd19419;
	sub.s32 	%r17229, %r13131, %r13130;
	cvt.u32.u64 	%r17231, %rd19435;
	cvt.u32.u64 	%r17230, %rd19440;
	cvt.u32.u64 	%r17233, %rd19425;
	cvt.u32.u64 	%r17232, %rd19430;
	setp.gt.u32 	%p1849, %r10, %r17227;
	@%p1849 bra 	$L__BB0_1747;
	setp.lt.u32 	%p1850, %r10, %r17227;
	@%p1850 bra 	$L__BB0_1746;
	cvt.u64.u32 	%rd19444, %r17211;
	cvt.u64.u32 	%rd19445, %r17212;
	cvt.u64.u32 	%rd19446, %r17213;
	cvt.u64.u32 	%rd19447, %r17214;
	cvt.u64.u32 	%rd19448, %r17215;
	cvt.u64.u32 	%rd19449, %r4;
	sub.s64 	%rd19450, %rd19448, %rd19449;
	shr.u64 	%rd19451, %rd19450, 32;
	and.b64  	%rd19452, %rd19451, 1;
	cvt.u64.u32 	%rd19453, %r5;
	add.s64 	%rd19454, %rd19452, %rd19453;
	sub.s64 	%rd19455, %rd19447, %rd19454;
	shr.u64 	%rd19456, %rd19455, 32;
	and.b64  	%rd19457, %rd19456, 1;
	cvt.u64.u32 	%rd19458, %r6;
	add.s64 	%rd19459, %rd19457, %rd19458;
	sub.s64 	%rd19460, %rd19446, %rd19459;
	shr.u64 	%rd19461, %rd19460, 32;
	and.b64  	%rd19462, %rd19461, 1;
	cvt.u64.u32 	%rd19463, %r7;
	add.s64 	%rd19464, %rd19462, %rd19463;
	sub.s64 	%rd19465, %rd19445, %rd19464;
	shr.u64 	%rd19466, %rd19465, 32;
	cvt.u64.u32 	%rd19467, %r8;
	cvt.u32.u64 	%r13132, %rd19466;
	mov.b64 	%rd19468, 1;
	cvt.u32.u64 	%r13133, %rd19468;
	and.b32  	%r13134, %r13132, %r13133;
	cvt.u32.u64 	%r13135, %rd19467;
	add.s32 	%r13136, %r13134, %r13135;
	cvt.u32.u64 	%r13137, %rd19444;
	sub.s32 	%r17229, %r13137, %r13136;
	cvt.u32.u64 	%r17231, %rd19460;
	cvt.u32.u64 	%r17230, %rd19465;
	cvt.u32.u64 	%r17233, %rd19450;
	cvt.u32.u64 	%r17232, %rd19455;
	setp.gt.u32 	%p1851, %r9, %r17228;
	@%p1851 bra 	$L__BB0_1747;
	setp.lt.u32 	%p1852, %r9, %r17228;
	@%p1852 bra 	$L__BB0_1746;
	cvt.u64.u32 	%rd19469, %r17213;
	cvt.u64.u32 	%rd19470, %r17214;
	cvt.u64.u32 	%rd19471, %r17215;
	cvt.u64.u32 	%rd19472, %r4;
	sub.s64 	%rd19473, %rd19471, %rd19472;
	shr.u64 	%rd19474, %rd19473, 32;
	and.b64  	%rd19475, %rd19474, 1;
	cvt.u64.u32 	%rd19476, %r5;
	add.s64 	%rd19477, %rd19475, %rd19476;
	sub.s64 	%rd19478, %rd19470, %rd19477;
	shr.u64 	%rd19479, %rd19478, 32;
	and.b64  	%rd19480, %rd19479, 1;
	cvt.u64.u32 	%rd19481, %r6;
	add.s64 	%rd19482, %rd19480, %rd19481;
	sub.s64 	%rd19483, %rd19469, %rd19482;
	cvt.u32.u64 	%r17231, %rd19483;
	cvt.u64.u32 	%rd19484, %r17212;
	shr.u64 	%rd19485, %rd19483, 32;
	and.b64  	%rd19486, %rd19485, 1;
	cvt.u64.u32 	%rd19487, %r7;
	add.s64 	%rd19488, %rd19486, %rd19487;
	sub.s64 	%rd19489, %rd19484, %rd19488;
	cvt.u32.u64 	%r17230, %rd19489;
	cvt.u32.u64 	%r17233, %rd19473;
	cvt.u32.u64 	%r17232, %rd19478;
	cvt.u64.u32 	%rd19490, %r17211;
	shr.u64 	%rd19491, %rd19489, 32;
	cvt.u64.u32 	%rd19492, %r8;
	cvt.u32.u64 	%r13138, %rd19491;
	mov.b64 	%rd19493, 1;
	cvt.u32.u64 	%r13139, %rd19493;
	and.b32  	%r13140, %r13138, %r13139;
	cvt.u32.u64 	%r13141, %rd19492;
	add.s32 	%r13142, %r13140, %r13141;
	cvt.u32.u64 	%r13143, %rd19490;
	sub.s32 	%r17229, %r13143, %r13142;
	setp.gt.u32 	%p1853, %r8, %r17229;
	@%p1853 bra 	$L__BB0_1747;
	cvt.u64.u32 	%rd19494, %r17211;
	cvt.u64.u32 	%rd19495, %r17212;
	cvt.u64.u32 	%rd19496, %r17213;
	cvt.u64.u32 	%rd19497, %r17214;
	cvt.u64.u32 	%rd19498, %r17215;
	cvt.u64.u32 	%rd19499, %r4;
	sub.s64 	%rd19500, %rd19498, %rd19499;
	shr.u64 	%rd19501, %rd19500, 32;
	and.b64  	%rd19502, %rd19501, 1;
	cvt.u64.u32 	%rd19503, %r5;
	add.s64 	%rd19504, %rd19502, %rd19503;
	sub.s64 	%rd19505, %rd19497, %rd19504;
	shr.u64 	%rd19506, %rd19505, 32;
	and.b64  	%rd19507, %rd19506, 1;
	cvt.u64.u32 	%rd19508, %r6;
	add.s64 	%rd19509, %rd19507, %rd19508;
	sub.s64 	%rd19510, %rd19496, %rd19509;
	shr.u64 	%rd19511, %rd19510, 32;
	and.b64  	%rd19512, %rd19511, 1;
	cvt.u64.u32 	%rd19513, %r7;
	add.s64 	%rd19514, %rd19512, %rd19513;
	sub.s64 	%rd19515, %rd19495, %rd19514;
	shr.u64 	%rd19516, %rd19515, 32;
	cvt.u64.u32 	%rd19517, %r8;
	cvt.u32.u64 	%r13144, %rd19516;
	mov.b64 	%rd19518, 1;
	cvt.u32.u64 	%r13145, %rd19518;
	and.b32  	%r13146, %r13144, %r13145;
	cvt.u32.u64 	%r13147, %rd19517;
	add.s32 	%r13148, %r13146, %r13147;
	cvt.u32.u64 	%r13149, %rd19494;
	sub.s32 	%r13150, %r13149, %r13148;
	setp.lt.u32 	%p1854, %r8, %r13150;
	@%p1854 bra 	$L__BB0_1746;
	cvt.u64.u32 	%rd19519, %r17211;
	cvt.u64.u32 	%rd19520, %r17212;
	cvt.u64.u32 	%rd19521, %r17213;
	cvt.u64.u32 	%rd19522, %r17214;
	cvt.u64.u32 	%rd19523, %r17215;
	cvt.u64.u32 	%rd19524, %r4;
	sub.s64 	%rd19525, %rd19523, %rd19524;
	shr.u64 	%rd19526, %rd19525, 32;
	and.b64  	%rd19527, %rd19526, 1;
	cvt.u64.u32 	%rd19528, %r5;
	add.s64 	%rd19529, %rd19527, %rd19528;
	sub.s64 	%rd19530, %rd19522, %rd19529;
	shr.u64 	%rd19531, %rd19530, 32;
	and.b64  	%rd19532, %rd19531, 1;
	cvt.u64.u32 	%rd19533, %r6;
	add.s64 	%rd19534, %rd19532, %rd19533;
	sub.s64 	%rd19535, %rd19521, %rd19534;
	shr.u64 	%rd19536, %rd19535, 32;
	and.b64  	%rd19537, %rd19536, 1;
	cvt.u64.u32 	%rd19538, %r7;
	add.s64 	%rd19539, %rd19537, %rd19538;
	sub.s64 	%rd19540, %rd19520, %rd19539;
	shr.u64 	%rd19541, %rd19540, 32;
	cvt.u64.u32 	%rd19542, %r8;
	cvt.u32.u64 	%r13151, %rd19541;
	mov.b64 	%rd19543, 1;
	cvt.u32.u64 	%r13152, %rd19543;
	and.b32  	%r13153, %r13151, %r13152;
	cvt.u32.u64 	%r13154, %rd19542;
	add.s32 	%r13155, %r13153, %r13154;
	cvt.u32.u64 	%r13156, %rd19519;
	sub.s32 	%r17229, %r13156, %r13155;
	cvt.u32.u64 	%r17231, %rd19535;
	cvt.u32.u64 	%r17233, %rd19525;
	cvt.u32.u64 	%r17232, %rd19530;
	cvt.u32.u64 	%r17230, %rd19540;
	setp.gt.u32 	%p1855, %r7, %r17230;
	@%p1855 bra 	$L__BB0_1747;
	cvt.u64.u32 	%rd19544, %r17212;
	cvt.u64.u32 	%rd19545, %r17213;
	cvt.u64.u32 	%rd19546, %r17214;
	cvt.u64.u32 	%rd19547, %r17215;
	cvt.u64.u32 	%rd19548, %r4;
	sub.s64 	%rd19549, %rd19547, %rd19548;
	shr.u64 	%rd19550, %rd19549, 32;
	and.b64  	%rd19551, %rd19550, 1;
	cvt.u64.u32 	%rd19552, %r5;
	add.s64 	%rd19553, %rd19551, %rd19552;
	sub.s64 	%rd19554, %rd19546, %rd19553;
	shr.u64 	%rd19555, %rd19554, 32;
	and.b64  	%rd19556, %rd19555, 1;
	cvt.u64.u32 	%rd19557, %r6;
	add.s64 	%rd19558, %rd19556, %rd19557;
	sub.s64 	%rd19559, %rd19545, %rd19558;
	shr.u64 	%rd19560, %rd19559, 32;
	cvt.u64.u32 	%rd19561, %r7;
	cvt.u32.u64 	%r13157, %rd19560;
	mov.b64 	%rd19562, 1;
	cvt.u32.u64 	%r13158, %rd19562;
	and.b32  	%r13159, %r13157, %r13158;
	cvt.u32.u64 	%r13160, %rd19561;
	add.s32 	%r13161, %r13159, %r13160;
	cvt.u32.u64 	%r13162, %rd19544;
	sub.s32 	%r13163, %r13162, %r13161;
	setp.lt.u32 	%p1856, %r7, %r13163;
	@%p1856 bra 	$L__BB0_1746;
	cvt.u64.u32 	%rd19563, %r17211;
	cvt.u64.u32 	%rd19564, %r17212;
	cvt.u64.u32 	%rd19565, %r17213;
	cvt.u64.u32 	%rd19566, %r17214;
	cvt.u64.u32 	%rd19567, %r17215;
	cvt.u64.u32 	%rd19568, %r4;
	sub.s64 	%rd19569, %rd19567, %rd19568;
	shr.u64 	%rd19570, %rd19569, 32;
	and.b64  	%rd19571, %rd19570, 1;
	cvt.u64.u32 	%rd19572, %r5;
	add.s64 	%rd19573, %rd19571, %rd19572;
	sub.s64 	%rd19574, %rd19566, %rd19573;
	shr.u64 	%rd19575, %rd19574, 32;
	and.b64  	%rd19576, %rd19575, 1;
	cvt.u64.u32 	%rd19577, %r6;
	add.s64 	%rd19578, %rd19576, %rd19577;
	sub.s64 	%rd19579, %rd19565, %rd19578;
	shr.u64 	%rd19580, %rd19579, 32;
	and.b64  	%rd19581, %rd19580, 1;
	cvt.u64.u32 	%rd19582, %r7;
	add.s64 	%rd19583, %rd19581, %rd19582;
	sub.s64 	%rd19584, %rd19564, %rd19583;
	shr.u64 	%rd19585, %rd19584, 32;
	cvt.u64.u32 	%rd19586, %r8;
	cvt.u32.u64 	%r13164, %rd19585;
	mov.b64 	%rd19587, 1;
	cvt.u32.u64 	%r13165, %rd19587;
	and.b32  	%r13166, %r13164, %r13165;
	cvt.u32.u64 	%r13167, %rd19586;
	add.s32 	%r13168, %r13166, %r13167;
	cvt.u32.u64 	%r13169, %rd19563;
	sub.s32 	%r17229, %r13169, %r13168;
	cvt.u32.u64 	%r17230, %rd19584;
	cvt.u32.u64 	%r17233, %rd19569;
	cvt.u32.u64 	%r17232, %rd19574;
	cvt.u32.u64 	%r17231, %rd19579;
	setp.gt.u32 	%p1857, %r6, %r17231;
	@%p1857 bra 	$L__BB0_1747;
	cvt.u64.u32 	%rd19588, %r17213;
	cvt.u64.u32 	%rd19589, %r17214;
	cvt.u64.u32 	%rd19590, %r17215;
	cvt.u64.u32 	%rd19591, %r4;
	sub.s64 	%rd19592, %rd19590, %rd19591;
	shr.u64 	%rd19593, %rd19592, 32;
	and.b64  	%rd19594, %rd19593, 1;
	cvt.u64.u32 	%rd19595, %r5;
	add.s64 	%rd19596, %rd19594, %rd19595;
	sub.s64 	%rd19597, %rd19589, %rd19596;
	shr.u64 	%rd19598, %rd19597, 32;
	cvt.u64.u32 	%rd19599, %r6;
	cvt.u32.u64 	%r13170, %rd19598;
	mov.b64 	%rd19600, 1;
	cvt.u32.u64 	%r13171, %rd19600;
	and.b32  	%r13172, %r13170, %r13171;
	cvt.u32.u64 	%r13173, %rd19599;
	add.s32 	%r13174, %r13172, %r13173;
	cvt.u32.u64 	%r13175, %rd19588;
	sub.s32 	%r13176, %r13175, %r13174;
	setp.lt.u32 	%p1858, %r6, %r13176;
	@%p1858 bra 	$L__BB0_1746;
	cvt.u64.u32 	%rd19601, %r17211;
	cvt.u64.u32 	%rd19602, %r17212;
	cvt.u64.u32 	%rd19603, %r17213;
	cvt.u64.u32 	%rd19604, %r17214;
	cvt.u64.u32 	%rd19605, %r17215;
	cvt.u64.u32 	%rd19606, %r4;
	sub.s64 	%rd19607, %rd19605, %rd19606;
	shr.u64 	%rd19608, %rd19607, 32;
	and.b64  	%rd19609, %rd19608, 1;
	cvt.u64.u32 	%rd19610, %r5;
	add.s64 	%rd19611, %rd19609, %rd19610;
	sub.s64 	%rd19612, %rd19604, %rd19611;
	shr.u64 	%rd19613, %rd19612, 32;
	and.b64  	%rd19614, %rd19613, 1;
	cvt.u64.u32 	%rd19615, %r6;
	add.s64 	%rd19616, %rd19614, %rd19615;
	sub.s64 	%rd19617, %rd19603, %rd19616;
	shr.u64 	%rd19618, %rd19617, 32;
	and.b64  	%rd19619, %rd19618, 1;
	cvt.u64.u32 	%rd19620, %r7;
	add.s64 	%rd19621, %rd19619, %rd19620;
	sub.s64 	%rd19622, %rd19602, %rd19621;
	shr.u64 	%rd19623, %rd19622, 32;
	cvt.u64.u32 	%rd19624, %r8;
	cvt.u32.u64 	%r13177, %rd19623;
	mov.b64 	%rd19625, 1;
	cvt.u32.u64 	%r13178, %rd19625;
	and.b32  	%r13179, %r13177, %r13178;
	cvt.u32.u64 	%r13180, %rd19624;
	add.s32 	%r13181, %r13179, %r13180;
	cvt.u32.u64 	%r13182, %rd19601;
	sub.s32 	%r17229, %r13182, %r13181;
	cvt.u32.u64 	%r17231, %rd19617;
	cvt.u32.u64 	%r17230, %rd19622;
	cvt.u32.u64 	%r17233, %rd19607;
	cvt.u32.u64 	%r17232, %rd19612;
	setp.gt.u32 	%p1859, %r5, %r17232;
	@%p1859 bra 	$L__BB0_1747;
	cvt.u64.u32 	%rd19626, %r17211;
	cvt.u64.u32 	%rd19627, %r17212;
	cvt.u64.u32 	%rd19628, %r17213;
	cvt.u64.u32 	%rd19629, %r17214;
	cvt.u64.u32 	%rd19630, %r17215;
	cvt.u64.u32 	%rd19631, %r4;
	sub.s64 	%rd19632, %rd19630, %rd19631;
	shr.u64 	%rd19633, %rd19632, 32;
	and.b64  	%rd19634, %rd19633, 1;
	cvt.u64.u32 	%rd19635, %r5;
	add.s64 	%rd19636, %rd19634, %rd19635;
	sub.s64 	%rd19637, %rd19629, %rd19636;
	shr.u64 	%rd19638, %rd19637, 32;
	and.b64  	%rd19639, %rd19638, 1;
	cvt.u64.u32 	%rd19640, %r6;
	add.s64 	%rd19641, %rd19639, %rd19640;
	sub.s64 	%rd19642, %rd19628, %rd19641;
	shr.u64 	%rd19643, %rd19642, 32;
	and.b64  	%rd19644, %rd19643, 1;
	cvt.u64.u32 	%rd19645, %r7;
	add.s64 	%rd19646, %rd19644, %rd19645;
	sub.s64 	%rd19647, %rd19627, %rd19646;
	shr.u64 	%rd19648, %rd19647, 32;
	cvt.u64.u32 	%rd19649, %r8;
	cvt.u32.u64 	%r13183, %rd19648;
	mov.b64 	%rd19650, 1;
	cvt.u32.u64 	%r13184, %rd19650;
	and.b32  	%r13185, %r13183, %r13184;
	cvt.u32.u64 	%r13186, %rd19649;
	add.s32 	%r13187, %r13185, %r13186;
	cvt.u32.u64 	%r13188, %rd19626;
	sub.s32 	%r17229, %r13188, %r13187;
	cvt.u32.u64 	%r17231, %rd19642;
	cvt.u32.u64 	%r17230, %rd19647;
	cvt.u32.u64 	%r17232, %rd19637;
	setp.ge.u32 	%p1860, %r5, %r17232;
	cvt.u32.u64 	%r17233, %rd19632;
	setp.gt.u32 	%p1861, %r4, %r17233;
	and.pred  	%p1862, %p1860, %p1861;
	@%p1862 bra 	$L__BB0_1747;
$L__BB0_1746:
	cvt.u64.u32 	%rd19651, %r17215;
	cvt.u64.u32 	%rd19652, %r4;
	sub.s64 	%rd19653, %rd19651, %rd19652;
	and.b64  	%rd19654, %rd19653, 4294967295;
	sub.s64 	%rd19655, %rd19654, %rd19652;
	cvt.u32.u64 	%r17233, %rd19655;
	shr.u64 	%rd19656, %rd19655, 32;
	and.b64  	%rd19657, %rd19656, 1;
	cvt.u64.u32 	%rd19658, %r17214;
	shr.u64 	%rd19659, %rd19653, 32;
	and.b64  	%rd19660, %rd19659, 1;
	cvt.u64.u32 	%rd19661, %r5;
	add.s64 	%rd19662, %rd19660, %rd19661;
	sub.s64 	%rd19663, %rd19658, %rd19662;
	and.b64  	%rd19664, %rd19663, 4294967295;
	add.s64 	%rd19665, %rd19657, %rd19661;
	sub.s64 	%rd19666, %rd19664, %rd19665;
	cvt.u32.u64 	%r17232, %rd19666;
	shr.u64 	%rd19667, %rd19666, 32;
	and.b64  	%rd19668, %rd19667, 1;
	cvt.u64.u32 	%rd19669, %r17213;
	shr.u64 	%rd19670, %rd19663, 32;
	and.b64  	%rd19671, %rd19670, 1;
	cvt.u64.u32 	%rd19672, %r6;
	add.s64 	%rd19673, %rd19671, %rd19672;
	sub.s64 	%rd19674, %rd19669, %rd19673;
	and.b64  	%rd19675, %rd19674, 4294967295;
	add.s64 	%rd19676, %rd19668, %rd19672;
	sub.s64 	%rd19677, %rd19675, %rd19676;
	cvt.u32.u64 	%r17231, %rd19677;
	shr.u64 	%rd19678, %rd19677, 32;
	and.b64  	%rd19679, %rd19678, 1;
	cvt.u64.u32 	%rd19680, %r17212;
	shr.u64 	%rd19681, %rd19674, 32;
	and.b64  	%rd19682, %rd19681, 1;
	cvt.u64.u32 	%rd19683, %r7;
	add.s64 	%rd19684, %rd19682, %rd19683;
	sub.s64 	%rd19685, %rd19680, %rd19684;
	and.b64  	%rd19686, %rd19685, 4294967295;
	add.s64 	%rd19687, %rd19679, %rd19683;
	sub.s64 	%rd19688, %rd19686, %rd19687;
	cvt.u32.u64 	%r17230, %rd19688;
	shr.u64 	%rd19689, %rd19688, 32;
	and.b64  	%rd19690, %rd19689, 1;
	cvt.u64.u32 	%rd19691, %r17211;
	shr.u64 	%rd19692, %rd19685, 32;
	and.b64  	%rd19693, %rd19692, 1;
	cvt.u64.u32 	%rd19694, %r8;
	add.s64 	%rd19695, %rd19693, %rd19694;
	sub.s64 	%rd19696, %rd19691, %rd19695;
	and.b64  	%rd19697, %rd19696, 4294967295;
	add.s64 	%rd19698, %rd19690, %rd19694;
	sub.s64 	%rd19699, %rd19697, %rd19698;
	cvt.u32.u64 	%r17229, %rd19699;
	shr.u64 	%rd19700, %rd19699, 32;
	and.b64  	%rd19701, %rd19700, 1;
	cvt.u64.u32 	%rd19702, %r17210;
	shr.u64 	%rd19703, %rd19696, 32;
	and.b64  	%rd19704, %rd19703, 1;
	cvt.u64.u32 	%rd19705, %r9;
	add.s64 	%rd19706, %rd19704, %rd19705;
	sub.s64 	%rd19707, %rd19702, %rd19706;
	and.b64  	%rd19708, %rd19707, 4294967295;
	add.s64 	%rd19709, %rd19701, %rd19705;
	sub.s64 	%rd19710, %rd19708, %rd19709;
	cvt.u32.u64 	%r17228, %rd19710;
	shr.u64 	%rd19711, %rd19710, 32;
	and.b64  	%rd19712, %rd19711, 1;
	cvt.u64.u32 	%rd19713, %r17209;
	shr.u64 	%rd19714, %rd19707, 32;
	and.b64  	%rd19715, %rd19714, 1;
	cvt.u64.u32 	%rd19716, %r10;
	add.s64 	%rd19717, %rd19715, %rd19716;
	sub.s64 	%rd19718, %rd19713, %rd19717;
	and.b64  	%rd19719, %rd19718, 4294967295;
	add.s64 	%rd19720, %rd19712, %rd19716;
	sub.s64 	%rd19721, %rd19719, %rd19720;
	cvt.u32.u64 	%r17227, %rd19721;
	{ .reg .b32 tmp; mov.b64 {tmp, %r13189}, %rd19721; }
	and.b32  	%r13190, %r13189, 1;
	add.s32 	%r13191, %r13190, %r11;
	sub.s32 	%r17226, %r17226, %r13191;
$L__BB0_1747:
	or.b32  	%r13192, %r17232, %r17233;
	or.b32  	%r13193, %r17231, %r13192;
	or.b32  	%r13194, %r17230, %r13193;
	or.b32  	%r13195, %r17229, %r13194;
	or.b32  	%r13196, %r17228, %r13195;
	or.b32  	%r13197, %r17227, %r13196;
	or.b32  	%r13198, %r17226, %r13197;
	setp.eq.s32 	%p1864, %r13198, 0;
	mov.pred 	%p3750, %p1829;
	@%p1864 bra 	$L__BB0_1776;
	mov.b32 	%r17250, 0;
	mov.u32 	%r17275, %r11;
	mov.u32 	%r17276, %r10;
	mov.u32 	%r17277, %r9;
	mov.u32 	%r17278, %r8;
	mov.u32 	%r17279, %r7;
	mov.u32 	%r17280, %r6;
	mov.u32 	%r17281, %r5;
	mov.u32 	%r17282, %r4;
$L__BB0_1749:
	or.b32  	%r13200, %r17226, %r17227;
	or.b32  	%r13201, %r13200, %r17228;
	or.b32  	%r13202, %r13201, %r17229;
	or.b32  	%r13203, %r13202, %r17230;
	or.b32  	%r13204, %r13203, %r17231;
	or.b32  	%r13205, %r13204, %r17232;
	setp.eq.s32 	%p1866, %r13205, 0;
	setp.eq.s32 	%p1867, %r17233, 1;
	and.pred  	%p1868, %p1866, %p1867;
	mov.pred 	%p3750, 0;
	@%p1868 bra 	$L__BB0_1776;
	or.b32  	%r13206, %r17275, %r17276;
	or.b32  	%r13207, %r13206, %r17277;
	or.b32  	%r13208, %r13207, %r17278;
	or.b32  	%r13209, %r13208, %r17279;
	or.b32  	%r13210, %r13209, %r17280;
	or.b32  	%r13211, %r13210, %r17281;
	setp.eq.s32 	%p1870, %r13211, 0;
	setp.eq.s32 	%p1871, %r17282, 1;
	and.pred  	%p1872, %p1870, %p1871;
	@%p1872 bra 	$L__BB0_1776;
	or.b32  	%r13212, %r17232, %r17233;
	or.b32  	%r13213, %r17231, %r13212;
	or.b32  	%r13214, %r17230, %r13213;
	or.b32  	%r13215, %r17229, %r13214;
	or.b32  	%r13216, %r17228, %r13215;
	or.b32  	%r13217, %r17227, %r13216;
	or.b32  	%r13218, %r17226, %r13217;
	setp.eq.s32 	%p1874, %r13218, 0;
	mov.pred 	%p3750, %p1829;
	@%p1874 bra 	$L__BB0_1776;
	or.b32  	%r13219, %r17281, %r17282;
	or.b32  	%r13220, %r17280, %r13219;
	or.b32  	%r13221, %r17279, %r13220;
	or.b32  	%r13222, %r17278, %r13221;
	or.b32  	%r13223, %r17277, %r13222;
	or.b32  	%r13224, %r17276, %r13223;
	or.b32  	%r13225, %r17275, %r13224;
	setp.eq.s32 	%p1876, %r13225, 0;
	mov.pred 	%p3750, %p1829;
	@%p1876 bra 	$L__BB0_1776;
	and.b32  	%r13226, %r17233, 1;
	setp.eq.b32 	%p1877, %r13226, 1;
	@%p1877 bra 	$L__BB0_1756;
	mov.u32 	%r17251, %r17226;
	mov.u32 	%r17252, %r17227;
	mov.u32 	%r17253, %r17228;
	mov.u32 	%r17254, %r17229;
	mov.u32 	%r17255, %r17230;
	mov.u32 	%r17256, %r17231;
	mov.u32 	%r17257, %r17232;
$L__BB0_1755:
	shr.u32 	%r17226, %r17251, 1;
	shf.l.wrap.b32 	%r17227, %r17252, %r17251, 31;
	shf.l.wrap.b32 	%r17228, %r17253, %r17252, 31;
	shf.l.wrap.b32 	%r17229, %r17254, %r17253, 31;
	shf.l.wrap.b32 	%r17230, %r17255, %r17254, 31;
	shf.l.wrap.b32 	%r17231, %r17256, %r17255, 31;
	shf.l.wrap.b32 	%r17232, %r17257, %r17256, 31;
	shf.l.wrap.b32 	%r17233, %r17233, %r17257, 31;
	and.b32  	%r13227, %r17233, 1;
	setp.eq.b32 	%p1878, %r13227, 1;
	not.pred 	%p1879, %p1878;
	mov.u32 	%r17251, %r17226;
	mov.u32 	%r17252, %r17227;
	mov.u32 	%r17253, %r17228;
	mov.u32 	%r17254, %r17229;
	mov.u32 	%r17255, %r17230;
	mov.u32 	%r17256, %r17231;
	mov.u32 	%r17257, %r17232;
	@%p1879 bra 	$L__BB0_1755;
$L__BB0_1756:
	and.b32  	%r13228, %r17282, 1;
	setp.eq.b32 	%p1880, %r13228, 1;
	@%p1880 bra 	$L__BB0_1759;
	mov.u32 	%r17267, %r17275;
	mov.u32 	%r17268, %r17276;
	mov.u32 	%r17269, %r17277;
	mov.u32 	%r17270, %r17278;
	mov.u32 	%r17271, %r17279;
	mov.u32 	%r17272, %r17280;
	mov.u32 	%r17273, %r17281;
$L__BB0_1758:
	shr.u32 	%r17275, %r17267, 1;
	shf.l.wrap.b32 	%r17276, %r17268, %r17267, 31;
	shf.l.wrap.b32 	%r17277, %r17269, %r17268, 31;
	shf.l.wrap.b32 	%r17278, %r17270, %r17269, 31;
	shf.l.wrap.b32 	%r17279, %r17271, %r17270, 31;
	shf.l.wrap.b32 	%r17280, %r17272, %r17271, 31;
	shf.l.wrap.b32 	%r17281, %r17273, %r17272, 31;
	shf.l.wrap.b32 	%r17282, %r17282, %r17273, 31;
	and.b32  	%r13229, %r17282, 1;
	setp.eq.b32 	%p1881, %r13229, 1;
	not.pred 	%p1882, %p1881;
	mov.u32 	%r17267, %r17275;
	mov.u32 	%r17268, %r17276;
	mov.u32 	%r17269, %r17277;
	mov.u32 	%r17270, %r17278;
	mov.u32 	%r17271, %r17279;
	mov.u32 	%r17272, %r17280;
	mov.u32 	%r17273, %r17281;
	@%p1882 bra 	$L__BB0_1758;
$L__BB0_1759:
	setp.lt.u32 	%p1883, %r17226, %r17275;
	@%p1883 bra 	$L__BB0_1774;
	setp.gt.u32 	%p1884, %r17226, %r17275;
	@%p1884 bra 	$L__BB0_1773;
	setp.lt.u32 	%p1885, %r17227, %r17276;
	@%p1885 bra 	$L__BB0_1774;
	setp.gt.u32 	%p1886, %r17227, %r17276;
	@%p1886 bra 	$L__BB0_1773;
	setp.lt.u32 	%p1887, %r17228, %r17277;
	@%p1887 bra 	$L__BB0_1774;
	setp.gt.u32 	%p1888, %r17228, %r17277;
	@%p1888 bra 	$L__BB0_1773;
	setp.lt.u32 	%p1889, %r17229, %r17278;
	@%p1889 bra 	$L__BB0_1774;
	setp.gt.u32 	%p1890, %r17229, %r17278;
	@%p1890 bra 	$L__BB0_1773;
	setp.lt.u32 	%p1891, %r17230, %r17279;
	@%p1891 bra 	$L__BB0_1774;
	setp.gt.u32 	%p1892, %r17230, %r17279;
	@%p1892 bra 	$L__BB0_1773;
	setp.lt.u32 	%p1893, %r17231, %r17280;
	@%p1893 bra 	$L__BB0_1774;
	setp.gt.u32 	%p1894, %r17231, %r17280;
	@%p1894 bra 	$L__BB0_1773;
	setp.lt.u32 	%p1895, %r17232, %r17281;
	@%p1895 bra 	$L__BB0_1774;
	setp.le.u32 	%p1896, %r17232, %r17281;
	setp.lt.u32 	%p1897, %r17233, %r17282;
	and.pred  	%p1898, %p1896, %p1897;
	@%p1898 bra 	$L__BB0_1774;
$L__BB0_1773:
	cvt.u64.u32 	%rd19722, %r17233;
	cvt.u64.u32 	%rd19723, %r17282;
	sub.s64 	%rd19724, %rd19722, %rd19723;
	cvt.u32.u64 	%r17233, %rd19724;
	shr.u64 	%rd19725, %rd19724, 32;
	and.b64  	%rd19726, %rd19725, 1;
	cvt.u64.u32 	%rd19727, %r17232;
	cvt.u64.u32 	%rd19728, %r17281;
	add.s64 	%rd19729, %rd19726, %rd19728;
	sub.s64 	%rd19730, %rd19727, %rd19729;
	cvt.u32.u64 	%r17232, %rd19730;
	shr.u64 	%rd19731, %rd19730, 32;
	and.b64  	%rd19732, %rd19731, 1;
	cvt.u64.u32 	%rd19733, %r17231;
	cvt.u64.u32 	%rd19734, %r17280;
	add.s64 	%rd19735, %rd19732, %rd19734;
	sub.s64 	%rd19736, %rd19733, %rd19735;
	cvt.u32.u64 	%r17231, %rd19736;
	shr.u64 	%rd19737, %rd19736, 32;
	and.b64  	%rd19738, %rd19737, 1;
	cvt.u64.u32 	%rd19739, %r17230;
	cvt.u64.u32 	%rd19740, %r17279;
	add.s64 	%rd19741, %rd19738, %rd19740;
	sub.s64 	%rd19742, %rd19739, %rd19741;
	cvt.u32.u64 	%r17230, %rd19742;
	shr.u64 	%rd19743, %rd19742, 32;
	and.b64  	%rd19744, %rd19743, 1;
	cvt.u64.u32 	%rd19745, %r17229;
	cvt.u64.u32 	%rd19746, %r17278;
	add.s64 	%rd19747, %rd19744, %rd19746;
	sub.s64 	%rd19748, %rd19745, %rd19747;
	cvt.u32.u64 	%r17229, %rd19748;
	shr.u64 	%rd19749, %rd19748, 32;
	and.b64  	%rd19750, %rd19749, 1;
	cvt.u64.u32 	%rd19751, %r17228;
	cvt.u64.u32 	%rd19752, %r17277;
	add.s64 	%rd19753, %rd19750, %rd19752;
	sub.s64 	%rd19754, %rd19751, %rd19753;
	cvt.u32.u64 	%r17228, %rd19754;
	shr.u64 	%rd19755, %rd19754, 32;
	and.b64  	%rd19756, %rd19755, 1;
	cvt.u64.u32 	%rd19757, %r17227;
	cvt.u64.u32 	%rd19758, %r17276;
	add.s64 	%rd19759, %rd19756, %rd19758;
	sub.s64 	%rd19760, %rd19757, %rd19759;
	cvt.u32.u64 	%r17227, %rd19760;
	{ .reg .b32 tmp; mov.b64 {tmp, %r13230}, %rd19760; }
	and.b32  	%r13231, %r13230, 1;
	add.s32 	%r13232, %r13231, %r17275;
	sub.s32 	%r17226, %r17226, %r13232;
	bra.uni 	$L__BB0_1775;
$L__BB0_1774:
	cvt.u64.u32 	%rd19761, %r17282;
	cvt.u64.u32 	%rd19762, %r17233;
	sub.s64 	%rd19763, %rd19761, %rd19762;
	cvt.u32.u64 	%r17282, %rd19763;
	shr.u64 	%rd19764, %rd19763, 32;
	and.b64  	%rd19765, %rd19764, 1;
	cvt.u64.u32 	%rd19766, %r17281;
	cvt.u64.u32 	%rd19767, %r17232;
	add.s64 	%rd19768, %rd19765, %rd19767;
	sub.s64 	%rd19769, %rd19766, %rd19768;
	cvt.u32.u64 	%r17281, %rd19769;
	shr.u64 	%rd19770, %rd19769, 32;
	and.b64  	%rd19771, %rd19770, 1;
	cvt.u64.u32 	%rd19772, %r17280;
	cvt.u64.u32 	%rd19773, %r17231;
	add.s64 	%rd19774, %rd19771, %rd19773;
	sub.s64 	%rd19775, %rd19772, %rd19774;
	cvt.u32.u64 	%r17280, %rd19775;
	shr.u64 	%rd19776, %rd19775, 32;
	and.b64  	%rd19777, %rd19776, 1;
	cvt.u64.u32 	%rd19778, %r17279;
	cvt.u64.u32 	%rd19779, %r17230;
	add.s64 	%rd19780, %rd19777, %rd19779;
	sub.s64 	%rd19781, %rd19778, %rd19780;
	cvt.u32.u64 	%r17279, %rd19781;
	shr.u64 	%rd19782, %rd19781, 32;
	and.b64  	%rd19783, %rd19782, 1;
	cvt.u64.u32 	%rd19784, %r17278;
	cvt.u64.u32 	%rd19785, %r17229;
	add.s64 	%rd19786, %rd19783, %rd19785;
	sub.s64 	%rd19787, %rd19784, %rd19786;
	cvt.u32.u64 	%r17278, %rd19787;
	shr.u64 	%rd19788, %rd19787, 32;
	and.b64  	%rd19789, %rd19788, 1;
	cvt.u64.u32 	%rd19790, %r17277;
	cvt.u64.u32 	%rd19791, %r17228;
	add.s64 	%rd19792, %rd19789, %rd19791;
	sub.s64 	%rd19793, %rd19790, %rd19792;
	cvt.u32.u64 	%r17277, %rd19793;
	shr.u64 	%rd19794, %rd19793, 32;
	and.b64  	%rd19795, %rd19794, 1;
	cvt.u64.u32 	%rd19796, %r17276;
	cvt.u64.u32 	%rd19797, %r17227;
	add.s64 	%rd19798, %rd19795, %rd19797;
	sub.s64 	%rd19799, %rd19796, %rd19798;
	cvt.u32.u64 	%r17276, %rd19799;
	{ .reg .b32 tmp; mov.b64 {tmp, %r13233}, %rd19799; }
	and.b32  	%r13234, %r13233, 1;
	add.s32 	%r13235, %r13234, %r17226;
	sub.s32 	%r17275, %r17275, %r13235;
$L__BB0_1775:
	add.s32 	%r17250, %r17250, 1;
	setp.ne.s32 	%p1900, %r17250, 20000;
	mov.pred 	%p3750, %p1829;
	@%p1900 bra 	$L__BB0_1749;
$L__BB0_1776:
	or.b32  	%r13236, %r17224, %r17225;
	or.b32  	%r13237, %r17223, %r13236;
	or.b32  	%r13238, %r17222, %r13237;
	or.b32  	%r13239, %r17221, %r13238;
	or.b32  	%r13240, %r17220, %r13239;
	or.b32  	%r13241, %r17219, %r13240;
	or.b32  	%r13242, %r17794, %r13241;
	setp.eq.s32 	%p1901, %r13242, 0;
	@%p1901 bra 	$L__BB0_2320;
	setp.lt.u32 	%p1902, %r17794, %r11;
	mov.u32 	%r17300, %r17219;
	mov.u32 	%r17301, %r17220;
	mov.u32 	%r17302, %r17221;
	mov.u32 	%r17303, %r17222;
	mov.u32 	%r17304, %r17223;
	mov.u32 	%r17305, %r17224;
	mov.u32 	%r17306, %r17225;
	@%p1902 bra 	$L__BB0_1806;
	setp.gt.u32 	%p1903, %r17794, %r11;
	@%p1903 bra 	$L__BB0_1791;
	setp.lt.u32 	%p1904, %r17219, %r10;
	mov.u32 	%r17300, %r17219;
	mov.u32 	%r17301, %r17220;
	mov.u32 	%r17302, %r17221;
	mov.u32 	%r17303, %r17222;
	mov.u32 	%r17304, %r17223;
	mov.u32 	%r17305, %r17224;
	mov.u32 	%r17306, %r17225;
	@%p1904 bra 	$L__BB0_1806;
	setp.gt.u32 	%p1905, %r17219, %r10;
	@%p1905 bra 	$L__BB0_1791;
	setp.lt.u32 	%p1906, %r17220, %r9;
	mov.u32 	%r17300, %r17219;
	mov.u32 	%r17301, %r17220;
	mov.u32 	%r17302, %r17221;
	mov.u32 	%r17303, %r17222;
	mov.u32 	%r17304, %r17223;
	mov.u32 	%r17305, %r17224;
	mov.u32 	%r17306, %r17225;
	@%p1906 bra 	$L__BB0_1806;
	setp.gt.u32 	%p1907, %r17220, %r9;
	@%p1907 bra 	$L__BB0_1791;
	setp.lt.u32 	%p1908, %r17221, %r8;
	mov.u32 	%r17300, %r17219;
	mov.u32 	%r17301, %r17220;
	mov.u32 	%r17302, %r17221;
	mov.u32 	%r17303, %r17222;
	mov.u32 	%r17304, %r17223;
	mov.u32 	%r17305, %r17224;
	mov.u32 	%r17306, %r17225;
	@%p1908 bra 	$L__BB0_1806;
	setp.gt.u32 	%p1909, %r17221, %r8;
	@%p1909 bra 	$L__BB0_1791;
	setp.lt.u32 	%p1910, %r17222, %r7;
	mov.u32 	%r17300, %r17219;
	mov.u32 	%r17301, %r17220;
	mov.u32 	%r17302, %r17221;
	mov.u32 	%r17303, %r17222;
	mov.u32 	%r17304, %r17223;
	mov.u32 	%r17305, %r17224;
	mov.u32 	%r17306, %r17225;
	@%p1910 bra 	$L__BB0_1806;
	setp.gt.u32 	%p1911, %r17222, %r7;
	@%p1911 bra 	$L__BB0_1791;
	setp.lt.u32 	%p1912, %r17223, %r6;
	mov.u32 	%r17300, %r17219;
	mov.u32 	%r17301, %r17220;
	mov.u32 	%r17302, %r17221;
	mov.u32 	%r17303, %r17222;
	mov.u32 	%r17304, %r17223;
	mov.u32 	%r17305, %r17224;
	mov.u32 	%r17306, %r17225;
	@%p1912 bra 	$L__BB0_1806;
	setp.gt.u32 	%p1913, %r17223, %r6;
	@%p1913 bra 	$L__BB0_1791;
	setp.lt.u32 	%p1914, %r17224, %r5;
	mov.u32 	%r17300, %r17219;
	mov.u32 	%r17301, %r17220;
	mov.u32 	%r17302, %r17221;
	mov.u32 	%r17303, %r17222;
	mov.u32 	%r17304, %r17223;
	mov.u32 	%r17305, %r17224;
	mov.u32 	%r17306, %r17225;
	@%p1914 bra 	$L__BB0_1806;
	setp.le.u32 	%p1915, %r17224, %r5;
	setp.lt.u32 	%p1916, %r17225, %r4;
	and.pred  	%p1917, %p1915, %p1916;
	mov.u32 	%r17300, %r17219;
	mov.u32 	%r17301, %r17220;
	mov.u32 	%r17302, %r17221;
	mov.u32 	%r17303, %r17222;
	mov.u32 	%r17304, %r17223;
	mov.u32 	%r17305, %r17224;
	mov.u32 	%r17306, %r17225;
	@%p1917 bra 	$L__BB0_1806;
$L__BB0_1791:
	cvt.u64.u32 	%rd19800, %r17225;
	cvt.u64.u32 	%rd19801, %r4;
	sub.s64 	%rd19802, %rd19800, %rd19801;
	cvt.u32.u64 	%r17306, %rd19802;
	shr.u64 	%rd19803, %rd19802, 32;
	and.b64  	%rd19804, %rd19803, 1;
	cvt.u64.u32 	%rd19805, %r17224;
	cvt.u64.u32 	%rd19806, %r5;
	add.s64 	%rd19807, %rd19804, %rd19806;
	sub.s64 	%rd19808, %rd19805, %rd19807;
	cvt.u32.u64 	%r17305, %rd19808;
	shr.u64 	%rd19809, %rd19808, 32;
	and.b64  	%rd19810, %rd19809, 1;
	cvt.u64.u32 	%rd19811, %r17223;
	cvt.u64.u32 	%rd19812, %r6;
	add.s64 	%rd19813, %rd19810, %rd19812;
	sub.s64 	%rd19814, %rd19811, %rd19813;
	cvt.u32.u64 	%r17304, %rd19814;
	shr.u64 	%rd19815, %rd19814, 32;
	and.b64  	%rd19816, %rd19815, 1;
	cvt.u64.u32 	%rd19817, %r17222;
	cvt.u64.u32 	%rd19818, %r7;
	add.s64 	%rd19819, %rd19816, %rd19818;
	sub.s64 	%rd19820, %rd19817, %rd19819;
	cvt.u32.u64 	%r17303, %rd19820;
	shr.u64 	%rd19821, %rd19820, 32;
	and.b64  	%rd19822, %rd19821, 1;
	cvt.u64.u32 	%rd19823, %r17221;
	cvt.u64.u32 	%rd19824, %r8;
	add.s64 	%rd19825, %rd19822, %rd19824;
	sub.s64 	%rd19826, %rd19823, %rd19825;
	cvt.u32.u64 	%r17302, %rd19826;
	shr.u64 	%rd19827, %rd19826, 32;
	and.b64  	%rd19828, %rd19827, 1;
	cvt.u64.u32 	%rd19829, %r17220;
	cvt.u64.u32 	%rd19830, %r9;
	add.s64 	%rd19831, %rd19828, %rd19830;
	sub.s64 	%rd19832, %rd19829, %rd19831;
	cvt.u32.u64 	%r17301, %rd19832;
	shr.u64 	%rd19833, %rd19832, 32;
	and.b64  	%rd19834, %rd19833, 1;
	cvt.u64.u32 	%rd19835, %r17219;
	cvt.u64.u32 	%rd19836, %r10;
	add.s64 	%rd19837, %rd19834, %rd19836;
	sub.s64 	%rd19838, %rd19835, %rd19837;
	cvt.u32.u64 	%r17300, %rd19838;
	{ .reg .b32 tmp; mov.b64 {tmp, %r13243}, %rd19838; }
	and.b32  	%r13244, %r13243, 1;
	add.s32 	%r13245, %r13244, %r11;
	sub.s32 	%r17794, %r17794, %r13245;
	setp.lt.u32 	%p1918, %r17794, %r11;
	@%p1918 bra 	$L__BB0_1806;
	setp.gt.u32 	%p1919, %r17794, %r11;
	@%p1919 bra 	$L__BB0_1805;
	cvt.u64.u32 	%rd19839, %r17221;
	cvt.u64.u32 	%rd19840, %r17222;
	cvt.u64.u32 	%rd19841, %r17223;
	cvt.u64.u32 	%rd19842, %r17224;
	cvt.u64.u32 	%rd19843, %r17225;
	cvt.u64.u32 	%rd19844, %r4;
	sub.s64 	%rd19845, %rd19843, %rd19844;
	shr.u64 	%rd19846, %rd19845, 32;
	and.b64  	%rd19847, %rd19846, 1;
	cvt.u64.u32 	%rd19848, %r5;
	add.s64 	%rd19849, %rd19847, %rd19848;
	sub.s64 	%rd19850, %rd19842, %rd19849;
	shr.u64 	%rd19851, %rd19850, 32;
	and.b64  	%rd19852, %rd19851, 1;
	cvt.u64.u32 	%rd19853, %r6;
	add.s64 	%rd19854, %rd19852, %rd19853;
	sub.s64 	%rd19855, %rd19841, %rd19854;
	shr.u64 	%rd19856, %rd19855, 32;
	and.b64  	%rd19857, %rd19856, 1;
	cvt.u64.u32 	%rd19858, %r7;
	add.s64 	%rd19859, %rd19857, %rd19858;
	sub.s64 	%rd19860, %rd19840, %rd19859;
	shr.u64 	%rd19861, %rd19860, 32;
	cvt.u64.u32 	%rd19862, %r8;
	cvt.u32.u64 	%r13246, %rd19861;
	mov.b64 	%rd19863, 1;
	cvt.u32.u64 	%r13247, %rd19863;
	and.b32  	%r13248, %r13246, %r13247;
	cvt.u32.u64 	%r13249, %rd19862;
	add.s32 	%r13250, %r13248, %r13249;
	cvt.u32.u64 	%r13251, %rd19839;
	sub.s32 	%r17302, %r13251, %r13250;
	cvt.u32.u64 	%r17304, %rd19855;
	cvt.u32.u64 	%r17303, %rd19860;
	cvt.u32.u64 	%r17305, %rd19850;
	cvt.u32.u64 	%r17306, %rd19845;
	setp.gt.u32 	%p1920, %r10, %r17300;
	@%p1920 bra 	$L__BB0_1806;
	setp.lt.u32 	%p1921, %r10, %r17300;
	@%p1921 bra 	$L__BB0_1805;
	cvt.u64.u32 	%rd19864, %r17221;
	cvt.u64.u32 	%rd19865, %r17222;
	cvt.u64.u32 	%rd19866, %r17223;
	cvt.u64.u32 	%rd19867, %r17224;
	cvt.u64.u32 	%rd19868, %r17225;
	cvt.u64.u32 	%rd19869, %r4;
	sub.s64 	%rd19870, %rd19868, %rd19869;
	shr.u64 	%rd19871, %rd19870, 32;
	and.b64  	%rd19872, %rd19871, 1;
	cvt.u64.u32 	%rd19873, %r5;
	add.s64 	%rd19874, %rd19872, %rd19873;
	sub.s64 	%rd19875, %rd19867, %rd19874;
	shr.u64 	%rd19876, %rd19875, 32;
	and.b64  	%rd19877, %rd19876, 1;
	cvt.u64.u32 	%rd19878, %r6;
	add.s64 	%rd19879, %rd19877, %rd19878;
	sub.s64 	%rd19880, %rd19866, %rd19879;
	shr.u64 	%rd19881, %rd19880, 32;
	and.b64  	%rd19882, %rd19881, 1;
	cvt.u64.u32 	%rd19883, %r7;
	add.s64 	%rd19884, %rd19882, %rd19883;
	sub.s64 	%rd19885, %rd19865, %rd19884;
	shr.u64 	%rd19886, %rd19885, 32;
	cvt.u64.u32 	%rd19887, %r8;
	cvt.u32.u64 	%r13252, %rd19886;
	mov.b64 	%rd19888, 1;
	cvt.u32.u64 	%r13253, %rd19888;
	and.b32  	%r13254, %r13252, %r13253;
	cvt.u32.u64 	%r13255, %rd19887;
	add.s32 	%r13256, %r13254, %r13255;
	cvt.u32.u64 	%r13257, %rd19864;
	sub.s32 	%r17302, %r13257, %r13256;
	cvt.u32.u64 	%r17304, %rd19880;
	cvt.u32.u64 	%r17303, %rd19885;
	cvt.u32.u64 	%r17305, %rd19875;
	cvt.u32.u64 	%r17306, %rd19870;
	setp.gt.u32 	%p1922, %r9, %r17301;
	@%p1922 bra 	$L__BB0_1806;
	setp.lt.u32 	%p1923, %r9, %r17301;
	@%p1923 bra 	$L__BB0_1805;
	cvt.u64.u32 	%rd19889, %r17223;
	cvt.u64.u32 	%rd19890, %r17224;
	cvt.u64.u32 	%rd19891, %r17225;
	cvt.u64.u32 	%rd19892, %r4;
	sub.s64 	%rd19893, %rd19891, %rd19892;
	shr.u64 	%rd19894, %rd19893, 32;
	and.b64  	%rd19895, %rd19894, 1;
	cvt.u64.u32 	%rd19896, %r5;
	add.s64 	%rd19897, %rd19895, %rd19896;
	sub.s64 	%rd19898, %rd19890, %rd19897;
	shr.u64 	%rd19899, %rd19898, 32;
	and.b64  	%rd19900, %rd19899, 1;
	cvt.u64.u32 	%rd19901, %r6;
	add.s64 	%rd19902, %rd19900, %rd19901;
	sub.s64 	%rd19903, %rd19889, %rd19902;
	cvt.u32.u64 	%r17304, %rd19903;
	cvt.u64.u32 	%rd19904, %r17222;
	shr.u64 	%rd19905, %rd19903, 32;
	and.b64  	%rd19906, %rd19905, 1;
	cvt.u64.u32 	%rd19907, %r7;
	add.s64 	%rd19908, %rd19906, %rd19907;
	sub.s64 	%rd19909, %rd19904, %rd19908;
	cvt.u32.u64 	%r17303, %rd19909;
	cvt.u32.u64 	%r17305, %rd19898;
	cvt.u32.u64 	%r17306, %rd19893;
	cvt.u64.u32 	%rd19910, %r17221;
	shr.u64 	%rd19911, %rd19909, 32;
	cvt.u64.u32 	%rd19912, %r8;
	cvt.u32.u64 	%r13258, %rd19911;
	mov.b64 	%rd19913, 1;
	cvt.u32.u64 	%r13259, %rd19913;
	and.b32  	%r13260, %r13258, %r13259;
	cvt.u32.u64 	%r13261, %rd19912;
	add.s32 	%r13262, %r13260, %r13261;
	cvt.u32.u64 	%r13263, %rd19910;
	sub.s32 	%r17302, %r13263, %r13262;
	setp.gt.u32 	%p1924, %r8, %r17302;
	@%p1924 bra 	$L__BB0_1806;
	cvt.u64.u32 	%rd19914, %r17221;
	cvt.u64.u32 	%rd19915, %r17222;
	cvt.u64.u32 	%rd19916, %r17223;
	cvt.u64.u32 	%rd19917, %r17224;
	cvt.u64.u32 	%rd19918, %r17225;
	cvt.u64.u32 	%rd19919, %r4;
	sub.s64 	%rd19920, %rd19918, %rd19919;
	shr.u64 	%rd19921, %rd19920, 32;
	and.b64  	%rd19922, %rd19921, 1;
	cvt.u64.u32 	%rd19923, %r5;
	add.s64 	%rd19924, %rd19922, %rd19923;
	sub.s64 	%rd19925, %rd19917, %rd19924;
	shr.u64 	%rd19926, %rd19925, 32;
	and.b64  	%rd19927, %rd19926, 1;
	cvt.u64.u32 	%rd19928, %r6;
	add.s64 	%rd19929, %rd19927, %rd19928;
	sub.s64 	%rd19930, %rd19916, %rd19929;
	shr.u64 	%rd19931, %rd19930, 32;
	and.b64  	%rd19932, %rd19931, 1;
	cvt.u64.u32 	%rd19933, %r7;
	add.s64 	%rd19934, %rd19932, %rd19933;
	sub.s64 	%rd19935, %rd19915, %rd19934;
	shr.u64 	%rd19936, %rd19935, 32;
	cvt.u64.u32 	%rd19937, %r8;
	cvt.u32.u64 	%r13264, %rd19936;
	mov.b64 	%rd19938, 1;
	cvt.u32.u64 	%r13265, %rd19938;
	and.b32  	%r13266, %r13264, %r13265;
	cvt.u32.u64 	%r13267, %rd19937;
	add.s32 	%r13268, %r13266, %r13267;
	cvt.u32.u64 	%r13269, %rd19914;
	sub.s32 	%r13270, %r13269, %r13268;
	setp.lt.u32 	%p1925, %r8, %r13270;
	@%p1925 bra 	$L__BB0_1805;
	cvt.u64.u32 	%rd19939, %r17221;
	cvt.u64.u32 	%rd19940, %r17222;
	cvt.u64.u32 	%rd19941, %r17223;
	cvt.u64.u32 	%rd19942, %r17224;
	cvt.u64.u32 	%rd19943, %r17225;
	cvt.u64.u32 	%rd19944, %r4;
	sub.s64 	%rd19945, %rd19943, %rd19944;
	shr.u64 	%rd19946, %rd19945, 32;
	and.b64  	%rd19947, %rd19946, 1;
	cvt.u64.u32 	%rd19948, %r5;
	add.s64 	%rd19949, %rd19947, %rd19948;
	sub.s64 	%rd19950, %rd19942, %rd19949;
	shr.u64 	%rd19951, %rd19950, 32;
	and.b64  	%rd19952, %rd19951, 1;
	cvt.u64.u32 	%rd19953, %r6;
	add.s64 	%rd19954, %rd19952, %rd19953;
	sub.s64 	%rd19955, %rd19941, %rd19954;
	shr.u64 	%rd19956, %rd19955, 32;
	and.b64  	%rd19957, %rd19956, 1;
	cvt.u64.u32 	%rd19958, %r7;
	add.s64 	%rd19959, %rd19957, %rd19958;
	sub.s64 	%rd19960, %rd19940, %rd19959;
	shr.u64 	%rd19961, %rd19960, 32;
	cvt.u64.u32 	%rd19962, %r8;
	cvt.u32.u64 	%r13271, %rd19961;
	mov.b64 	%rd19963, 1;
	cvt.u32.u64 	%r13272, %rd19963;
	and.b32  	%r13273, %r13271, %r13272;
	cvt.u32.u64 	%r13274, %rd19962;
	add.s32 	%r13275, %r13273, %r13274;
	cvt.u32.u64 	%r13276, %rd19939;
	sub.s32 	%r17302, %r13276, %r13275;
	cvt.u32.u64 	%r17304, %rd19955;
	cvt.u32.u64 	%r17305, %rd19950;
	cvt.u32.u64 	%r17306, %rd19945;
	cvt.u32.u64 	%r17303, %rd19960;
	setp.gt.u32 	%p1926, %r7, %r17303;
	@%p1926 bra 	$L__BB0_1806;
	cvt.u64.u32 	%rd19964, %r17222;
	cvt.u64.u32 	%rd19965, %r17223;
	cvt.u64.u32 	%rd19966, %r17224;
	cvt.u64.u32 	%rd19967, %r17225;
	cvt.u64.u32 	%rd19968, %r4;
	sub.s64 	%rd19969, %rd19967, %rd19968;
	shr.u64 	%rd19970, %rd19969, 32;
	and.b64  	%rd19971, %rd19970, 1;
	cvt.u64.u32 	%rd19972, %r5;
	add.s64 	%rd19973, %rd19971, %rd19972;
	sub.s64 	%rd19974, %rd19966, %rd19973;
	shr.u64 	%rd19975, %rd19974, 32;
	and.b64  	%rd19976, %rd19975, 1;
	cvt.u64.u32 	%rd19977, %r6;
	add.s64 	%rd19978, %rd19976, %rd19977;
	sub.s64 	%rd19979, %rd19965, %rd19978;
	shr.u64 	%rd19980, %rd19979, 32;
	cvt.u64.u32 	%rd19981, %r7;
	cvt.u32.u64 	%r13277, %rd19980;
	mov.b64 	%rd19982, 1;
	cvt.u32.u64 	%r13278, %rd19982;
	and.b32  	%r13279, %r13277, %r13278;
	cvt.u32.u64 	%r13280, %rd19981;
	add.s32 	%r13281, %r13279, %r13280;
	cvt.u32.u64 	%r13282, %rd19964;
	sub.s32 	%r13283, %r13282, %r13281;
	setp.lt.u32 	%p1927, %r7, %r13283;
	@%p1927 bra 	$L__BB0_1805;
	cvt.u64.u32 	%rd19983, %r17221;
	cvt.u64.u32 	%rd19984, %r17222;
	cvt.u64.u32 	%rd19985, %r17223;
	cvt.u64.u32 	%rd19986, %r17224;
	cvt.u64.u32 	%rd19987, %r17225;
	cvt.u64.u32 	%rd19988, %r4;
	sub.s64 	%rd19989, %rd19987, %rd19988;
	shr.u64 	%rd19990, %rd19989, 32;
	and.b64  	%rd19991, %rd19990, 1;
	cvt.u64.u32 	%rd19992, %r5;
	add.s64 	%rd19993, %rd19991, %rd19992;
	sub.s64 	%rd19994, %rd19986, %rd19993;
	shr.u64 	%rd19995, %rd19994, 32;
	and.b64  	%rd19996, %rd19995, 1;
	cvt.u64.u32 	%rd19997, %r6;
	add.s64 	%rd19998, %rd19996, %rd19997;
	sub.s64 	%rd19999, %rd19985, %rd19998;
	shr.u64 	%rd20000, %rd19999, 32;
	and.b64  	%rd20001, %rd20000, 1;
	cvt.u64.u32 	%rd20002, %r7;
	add.s64 	%rd20003, %rd20001, %rd20002;
	sub.s64 	%rd20004, %rd19984, %rd20003;
	shr.u64 	%rd20005, %rd20004, 32;
	cvt.u64.u32 	%rd20006, %r8;
	cvt.u32.u64 	%r13284, %rd20005;
	mov.b64 	%rd20007, 1;
	cvt.u32.u64 	%r13285, %rd20007;
	and.b32  	%r13286, %r13284, %r13285;
	cvt.u32.u64 	%r13287, %rd20006;
	add.s32 	%r13288, %r13286, %r13287;
	cvt.u32.u64 	%r13289, %rd19983;
	sub.s32 	%r17302, %r13289, %r13288;
	cvt.u32.u64 	%r17303, %rd20004;
	cvt.u32.u64 	%r17305, %rd19994;
	cvt.u32.u64 	%r17306, %rd19989;
	cvt.u32.u64 	%r17304, %rd19999;
	setp.gt.u32 	%p1928, %r6, %r17304;
	@%p1928 bra 	$L__BB0_1806;
	cvt.u64.u32 	%rd20008, %r17223;
	cvt.u64.u32 	%rd20009, %r17224;
	cvt.u64.u32 	%rd20010, %r17225;
	cvt.u64.u32 	%rd20011, %r4;
	sub.s64 	%rd20012, %rd20010, %rd20011;
	shr.u64 	%rd20013, %rd20012, 32;
	and.b64  	%rd20014, %rd20013, 1;
	cvt.u64.u32 	%rd20015, %r5;
	add.s64 	%rd20016, %rd20014, %rd20015;
	sub.s64 	%rd20017, %rd20009, %rd20016;
	shr.u64 	%rd20018, %rd20017, 32;
	cvt.u64.u32 	%rd20019, %r6;
	cvt.u32.u64 	%r13290, %rd20018;
	mov.b64 	%rd20020, 1;
	cvt.u32.u64 	%r13291, %rd20020;
	and.b32  	%r13292, %r13290, %r13291;
	cvt.u32.u64 	%r13293, %rd20019;
	add.s32 	%r13294, %r13292, %r13293;
	cvt.u32.u64 	%r13295, %rd20008;
	sub.s32 	%r13296, %r13295, %r13294;
	setp.lt.u32 	%p1929, %r6, %r13296;
	@%p1929 bra 	$L__BB0_1805;
	cvt.u64.u32 	%rd20021, %r17221;
	cvt.u64.u32 	%rd20022, %r17222;
	cvt.u64.u32 	%rd20023, %r17223;
	cvt.u64.u32 	%rd20024, %r17224;
	cvt.u64.u32 	%rd20025, %r17225;
	cvt.u64.u32 	%rd20026, %r4;
	sub.s64 	%rd20027, %rd20025, %rd20026;
	shr.u64 	%rd20028, %rd20027, 32;
	and.b64  	%rd20029, %rd20028, 1;
	cvt.u64.u32 	%rd20030, %r5;
	add.s64 	%rd20031, %rd20029, %rd20030;
	sub.s64 	%rd20032, %rd20024, %rd20031;
	shr.u64 	%rd20033, %rd20032, 32;
	and.b64  	%rd20034, %rd20033, 1;
	cvt.u64.u32 	%rd20035, %r6;
	add.s64 	%rd20036, %rd20034, %rd20035;
	sub.s64 	%rd20037, %rd20023, %rd20036;
	shr.u64 	%rd20038, %rd20037, 32;
	and.b64  	%rd20039, %rd20038, 1;
	cvt.u64.u32 	%rd20040, %r7;
	add.s64 	%rd20041, %rd20039, %rd20040;
	sub.s64 	%rd20042, %rd20022, %rd20041;
	shr.u64 	%rd20043, %rd20042, 32;
	cvt.u64.u32 	%rd20044, %r8;
	cvt.u32.u64 	%r13297, %rd20043;
	mov.b64 	%rd20045, 1;
	cvt.u32.u64 	%r13298, %rd20045;
	and.b32  	%r13299, %r13297, %r13298;
	cvt.u32.u64 	%r13300, %rd20044;
	add.s32 	%r13301, %r13299, %r13300;
	cvt.u32.u64 	%r13302, %rd20021;
	sub.s32 	%r17302, %r13302, %r13301;
	cvt.u32.u64 	%r17304, %rd20037;
	cvt.u32.u64 	%r17303, %rd20042;
	cvt.u32.u64 	%r17306, %rd20027;
	cvt.u32.u64 	%r17305, %rd20032;
	setp.gt.u32 	%p1930, %r5, %r17305;
	@%p1930 bra 	$L__BB0_1806;
	cvt.u64.u32 	%rd20046, %r17221;
	cvt.u64.u32 	%rd20047, %r17222;
	cvt.u64.u32 	%rd20048, %r17223;
	cvt.u64.u32 	%rd20049, %r17224;
	cvt.u64.u32 	%rd20050, %r17225;
	cvt.u64.u32 	%rd20051, %r4;
	sub.s64 	%rd20052, %rd20050, %rd20051;
	shr.u64 	%rd20053, %rd20052, 32;
	and.b64  	%rd20054, %rd20053, 1;
	cvt.u64.u32 	%rd20055, %r5;
	add.s64 	%rd20056, %rd20054, %rd20055;
	sub.s64 	%rd20057, %rd20049, %rd20056;
	shr.u64 	%rd20058, %rd20057, 32;
	and.b64  	%rd20059, %rd20058, 1;
	cvt.u64.u32 	%rd20060, %r6;
	add.s64 	%rd20061, %rd20059, %rd20060;
	sub.s64 	%rd20062, %rd20048, %rd20061;
	shr.u64 	%rd20063, %rd20062, 32;
	and.b64  	%rd20064, %rd20063, 1;
	cvt.u64.u32 	%rd20065, %r7;
	add.s64 	%rd20066, %rd20064, %rd20065;
	sub.s64 	%rd20067, %rd20047, %rd20066;
	shr.u64 	%rd20068, %rd20067, 32;
	cvt.u64.u32 	%rd20069, %r8;
	cvt.u32.u64 	%r13303, %rd20068;
	mov.b64 	%rd20070, 1;
	cvt.u32.u64 	%r13304, %rd20070;
	and.b32  	%r13305, %r13303, %r13304;
	cvt.u32.u64 	%r13306, %rd20069;
	add.s32 	%r13307, %r13305, %r13306;
	cvt.u32.u64 	%r13308, %rd20046;
	sub.s32 	%r17302, %r13308, %r13307;
	cvt.u32.u64 	%r17304, %rd20062;
	cvt.u32.u64 	%r17303, %rd20067;
	cvt.u32.u64 	%r17305, %rd20057;
	setp.ge.u32 	%p1931, %r5, %r17305;
	cvt.u32.u64 	%r17306, %rd20052;
	setp.gt.u32 	%p1932, %r4, %r17306;
	and.pred  	%p1933, %p1931, %p1932;
	@%p1933 bra 	$L__BB0_1806;
$L__BB0_1805:
	cvt.u64.u32 	%rd20071, %r17225;
	cvt.u64.u32 	%rd20072, %r4;
	sub.s64 	%rd20073, %rd20071, %rd20072;
	and.b64  	%rd20074, %rd20073, 4294967295;
	sub.s64 	%rd20075, %rd20074, %rd20072;
	cvt.u32.u64 	%r17306, %rd20075;
	shr.u64 	%rd20076, %rd20075, 32;
	and.b64  	%rd20077, %rd20076, 1;
	cvt.u64.u32 	%rd20078, %r17224;
	shr.u64 	%rd20079, %rd20073, 32;
	and.b64  	%rd20080, %rd20079, 1;
	cvt.u64.u32 	%rd20081, %r5;
	add.s64 	%rd20082, %rd20080, %rd20081;
	sub.s64 	%rd20083, %rd20078, %rd20082;
	and.b64  	%rd20084, %rd20083, 4294967295;
	add.s64 	%rd20085, %rd20077, %rd20081;
	sub.s64 	%rd20086, %rd20084, %rd20085;
	cvt.u32.u64 	%r17305, %rd20086;
	shr.u64 	%rd20087, %rd20086, 32;
	and.b64  	%rd20088, %rd20087, 1;
	cvt.u64.u32 	%rd20089, %r17223;
	shr.u64 	%rd20090, %rd20083, 32;
	and.b64  	%rd20091, %rd20090, 1;
	cvt.u64.u32 	%rd20092, %r6;
	add.s64 	%rd20093, %rd20091, %rd20092;
	sub.s64 	%rd20094, %rd20089, %rd20093;
	and.b64  	%rd20095, %rd20094, 4294967295;
	add.s64 	%rd20096, %rd20088, %rd20092;
	sub.s64 	%rd20097, %rd20095, %rd20096;
	cvt.u32.u64 	%r17304, %rd20097;
	shr.u64 	%rd20098, %rd20097, 32;
	and.b64  	%rd20099, %rd20098, 1;
	cvt.u64.u32 	%rd20100, %r17222;
	shr.u64 	%rd20101, %rd20094, 32;
	and.b64  	%rd20102, %rd20101, 1;
	cvt.u64.u32 	%rd20103, %r7;
	add.s64 	%rd20104, %rd20102, %rd20103;
	sub.s64 	%rd20105, %rd20100, %rd20104;
	and.b64  	%rd20106, %rd20105, 4294967295;
	add.s64 	%rd20107, %rd20099, %rd20103;
	sub.s64 	%rd20108, %rd20106, %rd20107;
	cvt.u32.u64 	%r17303, %rd20108;
	shr.u64 	%rd20109, %rd20108, 32;
	and.b64  	%rd20110, %rd20109, 1;
	cvt.u64.u32 	%rd20111, %r17221;
	shr.u64 	%rd20112, %rd20105, 32;
	and.b64  	%rd20113, %rd20112, 1;
	cvt.u64.u32 	%rd20114, %r8;
	add.s64 	%rd20115, %rd20113, %rd20114;
	sub.s64 	%rd20116, %rd20111, %rd20115;
	and.b64  	%rd20117, %rd20116, 4294967295;
	add.s64 	%rd20118, %rd20110, %rd20114;
	sub.s64 	%rd20119, %rd20117, %rd20118;
	cvt.u32.u64 	%r17302, %rd20119;
	shr.u64 	%rd20120, %rd20119, 32;
	and.b64  	%rd20121, %rd20120, 1;
	cvt.u64.u32 	%rd20122, %r17220;
	shr.u64 	%rd20123, %rd20116, 32;
	and.b64  	%rd20124, %rd20123, 1;
	cvt.u64.u32 	%rd20125, %r9;
	add.s64 	%rd20126, %rd20124, %rd20125;
	sub.s64 	%rd20127, %rd20122, %rd20126;
	and.b64  	%rd20128, %rd20127, 4294967295;
	add.s64 	%rd20129, %rd20121, %rd20125;
	sub.s64 	%rd20130, %rd20128, %rd20129;
	cvt.u32.u64 	%r17301, %rd20130;
	shr.u64 	%rd20131, %rd20130, 32;
	and.b64  	%rd20132, %rd20131, 1;
	cvt.u64.u32 	%rd20133, %r17219;
	shr.u64 	%rd20134, %rd20127, 32;
	and.b64  	%rd20135, %rd20134, 1;
	cvt.u64.u32 	%rd20136, %r10;
	add.s64 	%rd20137, %rd20135, %rd20136;
	sub.s64 	%rd20138, %rd20133, %rd20137;
	and.b64  	%rd20139, %rd20138, 4294967295;
	add.s64 	%rd20140, %rd20132, %rd20136;
	sub.s64 	%rd20141, %rd20139, %rd20140;
	cvt.u32.u64 	%r17300, %rd20141;
	{ .reg .b32 tmp; mov.b64 {tmp, %r13309}, %rd20141; }
	and.b32  	%r13310, %r13309, 1;
	add.s32 	%r13311, %r13310, %r11;
	sub.s32 	%r17794, %r17794, %r13311;
$L__BB0_1806:
	or.b32  	%r13312, %r17305, %r17306;
	or.b32  	%r13313, %r17304, %r13312;
	or.b32  	%r13314, %r17303, %r13313;
	or.b32  	%r13315, %r17302, %r13314;
	or.b32  	%r13316, %r17301, %r13315;
	or.b32  	%r13317, %r17300, %r13316;
	or.b32  	%r13318, %r17794, %r13317;
	setp.eq.s32 	%p1934, %r13318, 0;
	@%p1934 bra 	$L__BB0_2320;
	mov.b32 	%r17323, 0;
	mov.u32 	%r17315, %r11;
	mov.u32 	%r17316, %r10;
	mov.u32 	%r17317, %r9;
	mov.u32 	%r17318, %r8;
	mov.u32 	%r17319, %r7;
	mov.u32 	%r17320, %r6;
	mov.u32 	%r17321, %r5;
	mov.u32 	%r17793, %r4;
$L__BB0_1808:
	or.b32  	%r13320, %r17794, %r17300;
	or.b32  	%r13321, %r13320, %r17301;
	or.b32  	%r13322, %r13321, %r17302;
	or.b32  	%r13323, %r13322, %r17303;
	or.b32  	%r13324, %r13323, %r17304;
	or.b32  	%r13325, %r13324, %r17305;
	setp.eq.s32 	%p1935, %r13325, 0;
	setp.eq.s32 	%p1936, %r17306, 1;
	and.pred  	%p1937, %p1935, %p1936;
	@%p1937 bra 	$L__BB0_1810;
	or.b32  	%r13326, %r17315, %r17316;
	or.b32  	%r13327, %r13326, %r17317;
	or.b32  	%r13328, %r13327, %r17318;
	or.b32  	%r13329, %r13328, %r17319;
	or.b32  	%r13330, %r13329, %r17320;
	or.b32  	%r13331, %r13330, %r17321;
	setp.ne.s32 	%p1938, %r13331, 0;
	setp.ne.s32 	%p1939, %r17793, 1;
	or.pred  	%p1940, %p1938, %p1939;
	@%p1940 bra 	$L__BB0_2295;
$L__BB0_1810:
	@%p3750 bra 	$L__BB0_2320;
	and.b64  	%rd1533, %rd36166, 4294967295;
	and.b64  	%rd1534, %rd36165, 4294967295;
	and.b64  	%rd1535, %rd36164, 4294967295;
	and.b64  	%rd1536, %rd36163, 4294967295;
	and.b64  	%rd1537, %rd36162, 4294967295;
	and.b64  	%rd1538, %rd36161, 4294967295;
	and.b64  	%rd1539, %rd36160, 4294967295;
	mov.b64 	%rd36199, 0;
	mov.b32 	%r17326, 0;
	mov.u64 	%rd36191, %rd36487;
	mov.u64 	%rd36200, %rd36199;
	mov.u64 	%rd36201, %rd36199;
	mov.u64 	%rd36202, %rd36199;
	mov.u64 	%rd36203, %rd36199;
	mov.u64 	%rd36204, %rd36199;
	mov.u64 	%rd36205, %rd36199;
	mov.u32 	%r17325, %r17326;
$L__BB0_1812:
	ld.local.u32 	%r13357, [%rd36191];
	cvt.u64.u32 	%rd20221, %r13357;
	mul.lo.s64 	%rd20222, %rd1533, %rd20221;
	shr.u64 	%rd20223, %rd20222, 32;
	and.b64  	%rd20224, %rd36205, 4294967295;
	and.b64  	%rd20225, %rd20222, 4294967295;
	add.s64 	%rd20226, %rd20225, %rd20224;
	shr.u64 	%rd20227, %rd20226, 32;
	cvt.u32.u64 	%r13358, %rd20226;
	add.s64 	%rd20228, %rd20227, %rd20223;
	mul.lo.s64 	%rd20229, %rd1534, %rd20221;
	shr.u64 	%rd20230, %rd20229, 32;
	and.b64  	%rd20231, %rd36204, 4294967295;
	and.b64  	%rd20232, %rd20229, 4294967295;
	add.s64 	%rd20233, %rd20232, %rd20231;
	shr.u64 	%rd20234, %rd20233, 32;
	and.b64  	%rd20235, %rd20233, 4294967295;
	and.b64  	%rd20236, %rd20228, 4294967295;
	add.s64 	%rd20237, %rd20235, %rd20236;
	shr.u64 	%rd20238, %rd20237, 32;
	add.s64 	%rd20239, %rd20234, %rd20230;
	add.s64 	%rd20240, %rd20239, %rd20238;
	mul.lo.s64 	%rd20241, %rd1535, %rd20221;
	shr.u64 	%rd20242, %rd20241, 32;
	and.b64  	%rd20243, %rd36203, 4294967295;
	and.b64  	%rd20244, %rd20241, 4294967295;
	add.s64 	%rd20245, %rd20244, %rd20243;
	shr.u64 	%rd20246, %rd20245, 32;
	and.b64  	%rd20247, %rd20245, 4294967295;
	and.b64  	%rd20248, %rd20240, 4294967295;
	add.s64 	%rd20249, %rd20247, %rd20248;
	shr.u64 	%rd20250, %rd20249, 32;
	add.s64 	%rd20251, %rd20246, %rd20242;
	add.s64 	%rd20252, %rd20251, %rd20250;
	mul.lo.s64 	%rd20253, %rd1536, %rd20221;
	shr.u64 	%rd20254, %rd20253, 32;
	and.b64  	%rd20255, %rd36202, 4294967295;
	and.b64  	%rd20256, %rd20253, 4294967295;
	add.s64 	%rd20257, %rd20256, %rd20255;
	shr.u64 	%rd20258, %rd20257, 32;
	and.b64  	%rd20259, %rd20257, 4294967295;
	and.b64  	%rd20260, %rd20252, 4294967295;
	add.s64 	%rd20261, %rd20259, %rd20260;
	shr.u64 	%rd20262, %rd20261, 32;
	add.s64 	%rd20263, %rd20258, %rd20254;
	add.s64 	%rd20264, %rd20263, %rd20262;
	mul.lo.s64 	%rd20265, %rd1537, %rd20221;
	shr.u64 	%rd20266, %rd20265, 32;
	and.b64  	%rd20267, %rd36201, 4294967295;
	and.b64  	%rd20268, %rd20265, 4294967295;
	add.s64 	%rd20269, %rd20268, %rd20267;
	shr.u64 	%rd20270, %rd20269, 32;
	and.b64  	%rd20271, %rd20269, 4294967295;
	and.b64  	%rd20272, %rd20264, 4294967295;
	add.s64 	%rd20273, %rd20271, %rd20272;
	shr.u64 	%rd20274, %rd20273, 32;
	add.s64 	%rd20275, %rd20270, %rd20266;
	add.s64 	%rd20276, %rd20275, %rd20274;
	mul.lo.s64 	%rd20277, %rd1538, %rd20221;
	shr.u64 	%rd20278, %rd20277, 32;
	and.b64  	%rd20279, %rd36200, 4294967295;
	and.b64  	%rd20280, %rd20277, 4294967295;
	add.s64 	%rd20281, %rd20280, %rd20279;
	shr.u64 	%rd20282, %rd20281, 32;
	and.b64  	%rd20283, %rd20281, 4294967295;
	and.b64  	%rd20284, %rd20276, 4294967295;
	add.s64 	%rd20285, %rd20283, %rd20284;
	shr.u64 	%rd20286, %rd20285, 32;
	add.s64 	%rd20287, %rd20282, %rd20278;
	add.s64 	%rd20288, %rd20287, %rd20286;
	mul.lo.s64 	%rd20289, %rd1539, %rd20221;
	shr.u64 	%rd20290, %rd20289, 32;
	and.b64  	%rd20291, %rd36199, 4294967295;
	and.b64  	%rd20292, %rd20289, 4294967295;
	add.s64 	%rd20293, %rd20292, %rd20291;
	shr.u64 	%rd20294, %rd20293, 32;
	and.b64  	%rd20295, %rd20293, 4294967295;
	and.b64  	%rd20296, %rd20288, 4294967295;
	add.s64 	%rd20297, %rd20295, %rd20296;
	shr.u64 	%rd20298, %rd20297, 32;
	add.s64 	%rd20299, %rd20294, %rd20290;
	add.s64 	%rd20300, %rd20299, %rd20298;
	mul.wide.u32 	%rd20301, %r17195, %r13357;
	{ .reg .b32 tmp; mov.b64 {tmp, %r13359}, %rd20301; }
	cvt.u64.u32 	%rd20302, %r17326;
	and.b64  	%rd20303, %rd20301, 4294967295;
	add.s64 	%rd20304, %rd20303, %rd20302;
	{ .reg .b32 tmp; mov.b64 {tmp, %r13360}, %rd20304; }
	and.b64  	%rd20305, %rd20304, 4294967295;
	and.b64  	%rd20306, %rd20300, 4294967295;
	add.s64 	%rd20307, %rd20305, %rd20306;
	{ .reg .b32 tmp; mov.b64 {tmp, %r13361}, %rd20307; }
	add.s32 	%r13362, %r13360, %r13359;
	add.s32 	%r13363, %r13362, %r13361;
	mul.lo.s32 	%r13364, %r28, %r13358;
	mul.wide.u32 	%rd20308, %r4, %r13364;
	shr.u64 	%rd20309, %rd20308, 32;
	and.b64  	%rd20310, %rd20226, 4294967295;
	and.b64  	%rd20311, %rd20308, 4294967295;
	add.s64 	%rd20312, %rd20311, %rd20310;
	shr.u64 	%rd20313, %rd20312, 32;
	add.s64 	%rd20314, %rd20313, %rd20309;
	mul.wide.u32 	%rd20315, %r5, %r13364;
	shr.u64 	%rd20316, %rd20315, 32;
	and.b64  	%rd20317, %rd20237, 4294967295;
	and.b64  	%rd20318, %rd20315, 4294967295;
	add.s64 	%rd20319, %rd20318, %rd20317;
	shr.u64 	%rd20320, %rd20319, 32;
	and.b64  	%rd20321, %rd20319, 4294967295;
	and.b64  	%rd20322, %rd20314, 4294967295;
	add.s64 	%rd36205, %rd20321, %rd20322;
	shr.u64 	%rd20323, %rd36205, 32;
	add.s64 	%rd20324, %rd20320, %rd20316;
	add.s64 	%rd20325, %rd20324, %rd20323;
	mul.wide.u32 	%rd20326, %r6, %r13364;
	shr.u64 	%rd20327, %rd20326, 32;
	and.b64  	%rd20328, %rd20249, 4294967295;
	and.b64  	%rd20329, %rd20326, 4294967295;
	add.s64 	%rd20330, %rd20329, %rd20328;
	shr.u64 	%rd20331, %rd20330, 32;
	and.b64  	%rd20332, %rd20330, 4294967295;
	and.b64  	%rd20333, %rd20325, 4294967295;
	add.s64 	%rd36204, %rd20332, %rd20333;
	shr.u64 	%rd20334, %rd36204, 32;
	add.s64 	%rd20335, %rd20331, %rd20327;
	add.s64 	%rd20336, %rd20335, %rd20334;
	mul.wide.u32 	%rd20337, %r7, %r13364;
	shr.u64 	%rd20338, %rd20337, 32;
	and.b64  	%rd20339, %rd20261, 4294967295;
	and.b64  	%rd20340, %rd20337, 4294967295;
	add.s64 	%rd20341, %rd20340, %rd20339;
	shr.u64 	%rd20342, %rd20341, 32;
	and.b64  	%rd20343, %rd20341, 4294967295;
	and.b64  	%rd20344, %rd20336, 4294967295;
	add.s64 	%rd36203, %rd20343, %rd20344;
	shr.u64 	%rd20345, %rd36203, 32;
	add.s64 	%rd20346, %rd20342, %rd20338;
	add.s64 	%rd20347, %rd20346, %rd20345;
	mul.wide.u32 	%rd20348, %r8, %r13364;
	shr.u64 	%rd20349, %rd20348, 32;
	and.b64  	%rd20350, %rd20273, 4294967295;
	and.b64  	%rd20351, %rd20348, 4294967295;
	add.s64 	%rd20352, %rd20351, %rd20350;
	shr.u64 	%rd20353, %rd20352, 32;
	and.b64  	%rd20354, %rd20352, 4294967295;
	and.b64  	%rd20355, %rd20347, 4294967295;
	add.s64 	%rd36202, %rd20354, %rd20355;
	shr.u64 	%rd20356, %rd36202, 32;
	add.s64 	%rd20357, %rd20353, %rd20349;
	add.s64 	%rd20358, %rd20357, %rd20356;
	mul.wide.u32 	%rd20359, %r9, %r13364;
	shr.u64 	%rd20360, %rd20359, 32;
	and.b64  	%rd20361, %rd20285, 4294967295;
	and.b64  	%rd20362, %rd20359, 4294967295;
	add.s64 	%rd20363, %rd20362, %rd20361;
	shr.u64 	%rd20364, %rd20363, 32;
	and.b64  	%rd20365, %rd20363, 4294967295;
	and.b64  	%rd20366, %rd20358, 4294967295;
	add.s64 	%rd36201, %rd20365, %rd20366;
	shr.u64 	%rd20367, %rd36201, 32;
	add.s64 	%rd20368, %rd20364, %rd20360;
	add.s64 	%rd20369, %rd20368, %rd20367;
	mul.wide.u32 	%rd20370, %r10, %r13364;
	shr.u64 	%rd20371, %rd20370, 32;
	and.b64  	%rd20372, %rd20297, 4294967295;
	and.b64  	%rd20373, %rd20370, 4294967295;
	add.s64 	%rd20374, %rd20373, %rd20372;
	shr.u64 	%rd20375, %rd20374, 32;
	and.b64  	%rd20376, %rd20374, 4294967295;
	and.b64  	%rd20377, %rd20369, 4294967295;
	add.s64 	%rd36200, %rd20376, %rd20377;
	shr.u64 	%rd20378, %rd36200, 32;
	add.s64 	%rd20379, %rd20375, %rd20371;
	add.s64 	%rd20380, %rd20379, %rd20378;
	mul.wide.u32 	%rd20381, %r11, %r13364;
	{ .reg .b32 tmp; mov.b64 {tmp, %r13365}, %rd20381; }
	and.b64  	%rd20382, %rd20307, 4294967295;
	and.b64  	%rd20383, %rd20381, 4294967295;
	add.s64 	%rd20384, %rd20383, %rd20382;
	{ .reg .b32 tmp; mov.b64 {tmp, %r13366}, %rd20384; }
	and.b64  	%rd20385, %rd20384, 4294967295;
	and.b64  	%rd20386, %rd20380, 4294967295;
	add.s64 	%rd36199, %rd20385, %rd20386;
	{ .reg .b32 tmp; mov.b64 {tmp, %r13367}, %rd36199; }
	add.s32 	%r13368, %r13366, %r13365;
	add.s32 	%r13369, %r13368, %r13367;
	add.s32 	%r17326, %r13363, %r13369;
	add.s32 	%r17325, %r17325, 1;
	add.s64 	%rd36191, %rd36191, 4;
	setp.ne.s32 	%p1966, %r17325, 8;
	@%p1966 bra 	$L__BB0_1812;
	setp.lt.u32 	%p1967, %r17326, %r11;
	@%p1967 bra 	$L__BB0_1828;
	setp.gt.u32 	%p1968, %r17326, %r11;
	@%p1968 bra 	$L__BB0_1827;
	cvt.u32.u64 	%r13370, %rd36199;
	setp.gt.u32 	%p1969, %r10, %r13370;
	@%p1969 bra 	$L__BB0_1828;
	cvt.u32.u64 	%r13371, %rd36199;
	setp.lt.u32 	%p1970, %r10, %r13371;
	@%p1970 bra 	$L__BB0_1827;
	cvt.u32.u64 	%r13372, %rd36200;
	setp.gt.u32 	%p1971, %r9, %r13372;
	@%p1971 bra 	$L__BB0_1828;
	cvt.u32.u64 	%r13373, %rd36200;
	setp.lt.u32 	%p1972, %r9, %r13373;
	@%p1972 bra 	$L__BB0_1827;
	cvt.u32.u64 	%r13374, %rd36201;
	setp.gt.u32 	%p1973, %r8, %r13374;
	@%p1973 bra 	$L__BB0_1828;
	cvt.u32.u64 	%r13375, %rd36201;
	setp.lt.u32 	%p1974, %r8, %r13375;
	@%p1974 bra 	$L__BB0_1827;
	cvt.u32.u64 	%r13376, %rd36202;
	setp.gt.u32 	%p1975, %r7, %r13376;
	@%p1975 bra 	$L__BB0_1828;
	cvt.u32.u64 	%r13377, %rd36202;
	setp.lt.u32 	%p1976, %r7, %r13377;
	@%p1976 bra 	$L__BB0_1827;
	cvt.u32.u64 	%r13378, %rd36203;
	setp.gt.u32 	%p1977, %r6, %r13378;
	@%p1977 bra 	$L__BB0_1828;
	cvt.u32.u64 	%r13379, %rd36203;
	setp.lt.u32 	%p1978, %r6, %r13379;
	@%p1978 bra 	$L__BB0_1827;
	cvt.u32.u64 	%r13380, %rd36204;
	setp.gt.u32 	%p1979, %r5, %r13380;
	@%p1979 bra 	$L__BB0_1828;
	cvt.u32.u64 	%r13381, %rd36204;
	setp.ge.u32 	%p1980, %r5, %r13381;
	cvt.u32.u64 	%r13382, %rd36205;
	setp.gt.u32 	%p1981, %r4, %r13382;
	and.pred  	%p1982, %p1980, %p1981;
	@%p1982 bra 	$L__BB0_1828;
$L__BB0_1827:
	and.b64  	%rd20388, %rd36205, 4294967295;
	cvt.u64.u32 	%rd20389, %r4;
	sub.s64 	%rd36205, %rd20388, %rd20389;
	shr.u64 	%rd20390, %rd36205, 32;
	and.b64  	%rd20391, %rd20390, 1;
	and.b64  	%rd20392, %rd36204, 4294967295;
	cvt.u64.u32 	%rd20393, %r5;
	add.s64 	%rd20394, %rd20391, %rd20393;
	sub.s64 	%rd36204, %rd20392, %rd20394;
	shr.u64 	%rd20395, %rd36204, 32;
	and.b64  	%rd20396, %rd20395, 1;
	and.b64  	%rd20397, %rd36203, 4294967295;
	cvt.u64.u32 	%rd20398, %r6;
	add.s64 	%rd20399, %rd20396, %rd20398;
	sub.s64 	%rd36203, %rd20397, %rd20399;
	shr.u64 	%rd20400, %rd36203, 32;
	and.b64  	%rd20401, %rd20400, 1;
	and.b64  	%rd20402, %rd36202, 4294967295;
	cvt.u64.u32 	%rd20403, %r7;
	add.s64 	%rd20404, %rd20401, %rd20403;
	sub.s64 	%rd36202, %rd20402, %rd20404;
	shr.u64 	%rd20405, %rd36202, 32;
	and.b64  	%rd20406, %rd20405, 1;
	and.b64  	%rd20407, %rd36201, 4294967295;
	cvt.u64.u32 	%rd20408, %r8;
	add.s64 	%rd20409, %rd20406, %rd20408;
	sub.s64 	%rd36201, %rd20407, %rd20409;
	shr.u64 	%rd20410, %rd36201, 32;
	and.b64  	%rd20411, %rd20410, 1;
	and.b64  	%rd20412, %rd36200, 4294967295;
	cvt.u64.u32 	%rd20413, %r9;
	add.s64 	%rd20414, %rd20411, %rd20413;
	sub.s64 	%rd36200, %rd20412, %rd20414;
	shr.u64 	%rd20415, %rd36200, 32;
	and.b64  	%rd20416, %rd20415, 1;
	and.b64  	%rd20417, %rd36199, 4294967295;
	cvt.u64.u32 	%rd20418, %r10;
	add.s64 	%rd20419, %rd20416, %rd20418;
	sub.s64 	%rd36199, %rd20417, %rd20419;
	{ .reg .b32 tmp; mov.b64 {tmp, %r13383}, %rd36199; }
	and.b32  	%r13384, %r13383, 1;
	add.s32 	%r13385, %r13384, %r11;
	sub.s32 	%r17326, %r17326, %r13385;
$L__BB0_1828:
	and.b64  	%rd1570, %rd36205, 4294967295;
	and.b64  	%rd1571, %rd36204, 4294967295;
	and.b64  	%rd1572, %rd36203, 4294967295;
	and.b64  	%rd1573, %rd36202, 4294967295;
	and.b64  	%rd1574, %rd36201, 4294967295;
	and.b64  	%rd1575, %rd36200, 4294967295;
	and.b64  	%rd1576, %rd36199, 4294967295;
	mov.b64 	%rd36207, 0;
	mov.b32 	%r17329, 0;
	mov.u64 	%rd36206, %rd36487;
	mov.u64 	%rd36208, %rd36207;
	mov.u64 	%rd36209, %rd36207;
	mov.u64 	%rd36210, %rd36207;
	mov.u64 	%rd36211, %rd36207;
	mov.u64 	%rd36212, %rd36207;
	mov.u64 	%rd36213, %rd36207;
	mov.u32 	%r17328, %r17329;
$L__BB0_1829:
	ld.local.u32 	%r13387, [%rd36206];
	cvt.u64.u32 	%rd20421, %r13387;
	mul.lo.s64 	%rd20422, %rd1570, %rd20421;
	shr.u64 	%rd20423, %rd20422, 32;
	and.b64  	%rd20424, %rd36213, 4294967295;
	and.b64  	%rd20425, %rd20422, 4294967295;
	add.s64 	%rd20426, %rd20425, %rd20424;
	shr.u64 	%rd20427, %rd20426, 32;
	cvt.u32.u64 	%r13388, %rd20426;
	add.s64 	%rd20428, %rd20427, %rd20423;
	mul.lo.s64 	%rd20429, %rd1571, %rd20421;
	shr.u64 	%rd20430, %rd20429, 32;
	and.b64  	%rd20431, %rd36212, 4294967295;
	and.b64  	%rd20432, %rd20429, 4294967295;
	add.s64 	%rd20433, %rd20432, %rd20431;
	shr.u64 	%rd20434, %rd20433, 32;
	and.b64  	%rd20435, %rd20433, 4294967295;
	and.b64  	%rd20436, %rd20428, 4294967295;
	add.s64 	%rd20437, %rd20435, %rd20436;
	shr.u64 	%rd20438, %rd20437, 32;
	add.s64 	%rd20439, %rd20434, %rd20430;
	add.s64 	%rd20440, %rd20439, %rd20438;
	mul.lo.s64 	%rd20441, %rd1572, %rd20421;
	shr.u64 	%rd20442, %rd20441, 32;
	and.b64  	%rd20443, %rd36211, 4294967295;
	and.b64  	%rd20444, %rd20441, 4294967295;
	add.s64 	%rd20445, %rd20444, %rd20443;
	shr.u64 	%rd20446, %rd20445, 32;
	and.b64  	%rd20447, %rd20445, 4294967295;
	and.b64  	%rd20448, %rd20440, 4294967295;
	add.s64 	%rd20449, %rd20447, %rd20448;
	shr.u64 	%rd20450, %rd20449, 32;
	add.s64 	%rd20451, %rd20446, %rd20442;
	add.s64 	%rd20452, %rd20451, %rd20450;
	mul.lo.s64 	%rd20453, %rd1573, %rd20421;
	shr.u64 	%rd20454, %rd20453, 32;
	and.b64  	%rd20455, %rd36210, 4294967295;
	and.b64  	%rd20456, %rd20453, 4294967295;
	add.s64 	%rd20457, %rd20456, %rd20455;
	shr.u64 	%rd20458, %rd20457, 32;
	and.b64  	%rd20459, %rd20457, 4294967295;
	and.b64  	%rd20460, %rd20452, 4294967295;
	add.s64 	%rd20461, %rd20459, %rd20460;
	shr.u64 	%rd20462, %rd20461, 32;
	add.s64 	%rd20463, %rd20458, %rd20454;
	add.s64 	%rd20464, %rd20463, %rd20462;
	mul.lo.s64 	%rd20465, %rd1574, %rd20421;
	shr.u64 	%rd20466, %rd20465, 32;
	and.b64  	%rd20467, %rd36209, 4294967295;
	and.b64  	%rd20468, %rd20465, 4294967295;
	add.s64 	%rd20469, %rd20468, %rd20467;
	shr.u64 	%rd20470, %rd20469, 32;
	and.b64  	%rd20471, %rd20469, 4294967295;
	and.b64  	%rd20472, %rd20464, 4294967295;
	add.s64 	%rd20473, %rd20471, %rd20472;
	shr.u64 	%rd20474, %rd20473, 32;
	add.s64 	%rd20475, %rd20470, %rd20466;
	add.s64 	%rd20476, %rd20475, %rd20474;
	mul.lo.s64 	%rd20477, %rd1575, %rd20421;
	shr.u64 	%rd20478, %rd20477, 32;
	and.b64  	%rd20479, %rd36208, 4294967295;
	and.b64  	%rd20480, %rd20477, 4294967295;
	add.s64 	%rd20481, %rd20480, %rd20479;
	shr.u64 	%rd20482, %rd20481, 32;
	and.b64  	%rd20483, %rd20481, 4294967295;
	and.b64  	%rd20484, %rd20476, 4294967295;
	add.s64 	%rd20485, %rd20483, %rd20484;
	shr.u64 	%rd20486, %rd20485, 32;
	add.s64 	%rd20487, %rd20482, %rd20478;
	add.s64 	%rd20488, %rd20487, %rd20486;
	mul.lo.s64 	%rd20489, %rd1576, %rd20421;
	shr.u64 	%rd20490, %rd20489, 32;
	and.b64  	%rd20491, %rd36207, 4294967295;
	and.b64  	%rd20492, %rd20489, 4294967295;
	add.s64 	%rd20493, %rd20492, %rd20491;
	shr.u64 	%rd20494, %rd20493, 32;
	and.b64  	%rd20495, %rd20493, 4294967295;
	and.b64  	%rd20496, %rd20488, 4294967295;
	add.s64 	%rd20497, %rd20495, %rd20496;
	shr.u64 	%rd20498, %rd20497, 32;
	add.s64 	%rd20499, %rd20494, %rd20490;
	add.s64 	%rd20500, %rd20499, %rd20498;
	mul.wide.u32 	%rd20501, %r17326, %r13387;
	{ .reg .b32 tmp; mov.b64 {tmp, %r13389}, %rd20501; }
	cvt.u64.u32 	%rd20502, %r17329;
	and.b64  	%rd20503, %rd20501, 4294967295;
	add.s64 	%rd20504, %rd20503, %rd20502;
	{ .reg .b32 tmp; mov.b64 {tmp, %r13390}, %rd20504; }
	and.b64  	%rd20505, %rd20504, 4294967295;
	and.b64  	%rd20506, %rd20500, 4294967295;
	add.s64 	%rd20507, %rd20505, %rd20506;
	{ .reg .b32 tmp; mov.b64 {tmp, %r13391}, %rd20507; }
	add.s32 	%r13392, %r13390, %r13389;
	add.s32 	%r13393, %r13392, %r13391;
	mul.lo.s32 	%r13394, %r28, %r13388;
	mul.wide.u32 	%rd20508, %r4, %r13394;
	shr.u64 	%rd20509, %rd20508, 32;
	and.b64  	%rd20510, %rd20426, 4294967295;
	and.b64  	%rd20511, %rd20508, 4294967295;
	add.s64 	%rd20512, %rd20511, %rd20510;
	shr.u64 	%rd20513, %rd20512, 32;
	add.s64 	%rd20514, %rd20513, %rd20509;
	mul.wide.u32 	%rd20515, %r5, %r13394;
	shr.u64 	%rd20516, %rd20515, 32;
	and.b64  	%rd20517, %rd20437, 4294967295;
	and.b64  	%rd20518, %rd20515, 4294967295;
	add.s64 	%rd20519, %rd20518, %rd20517;
	shr.u64 	%rd20520, %rd20519, 32;
	and.b64  	%rd20521, %rd20519, 4294967295;
	and.b64  	%rd20522, %rd20514, 4294967295;
	add.s64 	%rd36213, %rd20521, %rd20522;
	shr.u64 	%rd20523, %rd36213, 32;
	add.s64 	%rd20524, %rd20520, %rd20516;
	add.s64 	%rd20525, %rd20524, %rd20523;
	mul.wide.u32 	%rd20526, %r6, %r13394;
	shr.u64 	%rd20527, %rd20526, 32;
	and.b64  	%rd20528, %rd20449, 4294967295;
	and.b64  	%rd20529, %rd20526, 4294967295;
	add.s64 	%rd20530, %rd20529, %rd20528;
	shr.u64 	%rd20531, %rd20530, 32;
	and.b64  	%rd20532, %rd20530, 4294967295;
	and.b64  	%rd20533, %rd20525, 4294967295;
	add.s64 	%rd36212, %rd20532, %rd20533;
	shr.u64 	%rd20534, %rd36212, 32;
	add.s64 	%rd20535, %rd20531, %rd20527;
	add.s64 	%rd20536, %rd20535, %rd20534;
	mul.wide.u32 	%rd20537, %r7, %r13394;
	shr.u64 	%rd20538, %rd20537, 32;
	and.b64  	%rd20539, %rd20461, 4294967295;
	and.b64  	%rd20540, %rd20537, 4294967295;
	add.s64 	%rd20541, %rd20540, %rd20539;
	shr.u64 	%rd20542, %rd20541, 32;
	and.b64  	%rd20543, %rd20541, 4294967295;
	and.b64  	%rd20544, %rd20536, 4294967295;
	add.s64 	%rd36211, %rd20543, %rd20544;
	shr.u64 	%rd20545, %rd36211, 32;
	add.s64 	%rd20546, %rd20542, %rd20538;
	add.s64 	%rd20547, %rd20546, %rd20545;
	mul.wide.u32 	%rd20548, %r8, %r13394;
	shr.u64 	%rd20549, %rd20548, 32;
	and.b64  	%rd20550, %rd20473, 4294967295;
	and.b64  	%rd20551, %rd20548, 4294967295;
	add.s64 	%rd20552, %rd20551, %rd20550;
	shr.u64 	%rd20553, %rd20552, 32;
	and.b64  	%rd20554, %rd20552, 4294967295;
	and.b64  	%rd20555, %rd20547, 4294967295;
	add.s64 	%rd36210, %rd20554, %rd20555;
	shr.u64 	%rd20556, %rd36210, 32;
	add.s64 	%rd20557, %rd20553, %rd20549;
	add.s64 	%rd20558, %rd20557, %rd20556;
	mul.wide.u32 	%rd20559, %r9, %r13394;
	shr.u64 	%rd20560, %rd20559, 32;
	and.b64  	%rd20561, %rd20485, 4294967295;
	and.b64  	%rd20562, %rd20559, 4294967295;
	add.s64 	%rd20563, %rd20562, %rd20561;
	shr.u64 	%rd20564, %rd20563, 32;
	and.b64  	%rd20565, %rd20563, 4294967295;
	and.b64  	%rd20566, %rd20558, 4294967295;
	add.s64 	%rd36209, %rd20565, %rd20566;
	shr.u64 	%rd20567, %rd36209, 32;
	add.s64 	%rd20568, %rd20564, %rd20560;
	add.s64 	%rd20569, %rd20568, %rd20567;
	mul.wide.u32 	%rd20570, %r10, %r13394;
	shr.u64 	%rd20571, %rd20570, 32;
	and.b64  	%rd20572, %rd20497, 4294967295;
	and.b64  	%rd20573, %rd20570, 4294967295;
	add.s64 	%rd20574, %rd20573, %rd20572;
	shr.u64 	%rd20575, %rd20574, 32;
	and.b64  	%rd20576, %rd20574, 4294967295;
	and.b64  	%rd20577, %rd20569, 4294967295;
	add.s64 	%rd36208, %rd20576, %rd20577;
	shr.u64 	%rd20578, %rd36208, 32;
	add.s64 	%rd20579, %rd20575, %rd20571;
	add.s64 	%rd20580, %rd20579, %rd20578;
	mul.wide.u32 	%rd20581, %r11, %r13394;
	{ .reg .b32 tmp; mov.b64 {tmp, %r13395}, %rd20581; }
	and.b64  	%rd20582, %rd20507, 4294967295;
	and.b64  	%rd20583, %rd20581, 4294967295;
	add.s64 	%rd20584, %rd20583, %rd20582;
	{ .reg .b32 tmp; mov.b64 {tmp, %r13396}, %rd20584; }
	and.b64  	%rd20585, %rd20584, 4294967295;
	and.b64  	%rd20586, %rd20580, 4294967295;
	add.s64 	%rd36207, %rd20585, %rd20586;
	{ .reg .b32 tmp; mov.b64 {tmp, %r13397}, %rd36207; }
	add.s32 	%r13398, %r13396, %r13395;
	add.s32 	%r13399, %r13398, %r13397;
	add.s32 	%r17329, %r13393, %r13399;
	add.s32 	%r17328, %r17328, 1;
	add.s64 	%rd36206, %rd36206, 4;
	setp.ne.s32 	%p1983, %r17328, 8;
	@%p1983 bra 	$L__BB0_1829;
	cvt.u32.u64 	%r17336, %rd36213;
	cvt.u32.u64 	%r17335, %rd36212;
	cvt.u32.u64 	%r17334, %rd36211;
	cvt.u32.u64 	%r17333, %rd36210;
	cvt.u32.u64 	%r17332, %rd36209;
	cvt.u32.u64 	%r17331, %rd36208;
	cvt.u32.u64 	%r17330, %rd36207;
	setp.lt.u32 	%p1984, %r17329, %r11;
	@%p1984 bra 	$L__BB0_1845;
	setp.gt.u32 	%p1985, %r17329, %r11;
	@%p1985 bra 	$L__BB0_1844;
	cvt.u32.u64 	%r17330, %rd36207;
	setp.gt.u32 	%p1986, %r10, %r17330;
	@%p1986 bra 	$L__BB0_1845;
	cvt.u32.u64 	%r13400, %rd36207;
	setp.lt.u32 	%p1987, %r10, %r13400;
	@%p1987 bra 	$L__BB0_1844;
	cvt.u32.u64 	%r17330, %rd36207;
	cvt.u32.u64 	%r17331, %rd36208;
	setp.gt.u32 	%p1988, %r9, %r17331;
	@%p1988 bra 	$L__BB0_1845;
	cvt.u32.u64 	%r13401, %rd36208;
	setp.lt.u32 	%p1989, %r9, %r13401;
	@%p1989 bra 	$L__BB0_1844;
	cvt.u32.u64 	%r17331, %rd36208;
	cvt.u32.u64 	%r17332, %rd36209;
	setp.gt.u32 	%p1990, %r8, %r17332;
	@%p1990 bra 	$L__BB0_1845;
	cvt.u32.u64 	%r13402, %rd36209;
	setp.lt.u32 	%p1991, %r8, %r13402;
	@%p1991 bra 	$L__BB0_1844;
	cvt.u32.u64 	%r17332, %rd36209;
	cvt.u32.u64 	%r17333, %rd36210;
	setp.gt.u32 	%p1992, %r7, %r17333;
	@%p1992 bra 	$L__BB0_1845;
	cvt.u32.u64 	%r13403, %rd36210;
	setp.lt.u32 	%p1993, %r7, %r13403;
	@%p1993 bra 	$L__BB0_1844;
	cvt.u32.u64 	%r17333, %rd36210;
	cvt.u32.u64 	%r17334, %rd36211;
	setp.gt.u32 	%p1994, %r6, %r17334;
	@%p1994 bra 	$L__BB0_1845;
	cvt.u32.u64 	%r13404, %rd36211;
	setp.lt.u32 	%p1995, %r6, %r13404;
	@%p1995 bra 	$L__BB0_1844;
	cvt.u32.u64 	%r17334, %rd36211;
	cvt.u32.u64 	%r17335, %rd36212;
	setp.gt.u32 	%p1996, %r5, %r17335;
	@%p1996 bra 	$L__BB0_1845;
	cvt.u32.u64 	%r17335, %rd36212;
	setp.ge.u32 	%p1997, %r5, %r17335;
	cvt.u32.u64 	%r17336, %rd36213;
	setp.gt.u32 	%p1998, %r4, %r17336;
	and.pred  	%p1999, %p1997, %p1998;
	@%p1999 bra 	$L__BB0_1845;
$L__BB0_1844:
	and.b64  	%rd20588, %rd36213, 4294967295;
	cvt.u64.u32 	%rd20589, %r4;
	sub.s64 	%rd20590, %rd20588, %rd20589;
	cvt.u32.u64 	%r17336, %rd20590;
	shr.u64 	%rd20591, %rd20590, 32;
	and.b64  	%rd20592, %rd20591, 1;
	and.b64  	%rd20593, %rd36212, 4294967295;
	cvt.u64.u32 	%rd20594, %r5;
	add.s64 	%rd20595, %rd20592, %rd20594;
	sub.s64 	%rd20596, %rd20593, %rd20595;
	cvt.u32.u64 	%r17335, %rd20596;
	shr.u64 	%rd20597, %rd20596, 32;
	and.b64  	%rd20598, %rd20597, 1;
	and.b64  	%rd20599, %rd36211, 4294967295;
	cvt.u64.u32 	%rd20600, %r6;
	add.s64 	%rd20601, %rd20598, %rd20600;
	sub.s64 	%rd20602, %rd20599, %rd20601;
	cvt.u32.u64 	%r17334, %rd20602;
	shr.u64 	%rd20603, %rd20602, 32;
	and.b64  	%rd20604, %rd20603, 1;
	and.b64  	%rd20605, %rd36210, 4294967295;
	cvt.u64.u32 	%rd20606, %r7;
	add.s64 	%rd20607, %rd20604, %rd20606;
	sub.s64 	%rd20608, %rd20605, %rd20607;
	cvt.u32.u64 	%r17333, %rd20608;
	shr.u64 	%rd20609, %rd20608, 32;
	and.b64  	%rd20610, %rd20609, 1;
	and.b64  	%rd20611, %rd36209, 4294967295;
	cvt.u64.u32 	%rd20612, %r8;
	add.s64 	%rd20613, %rd20610, %rd20612;
	sub.s64 	%rd20614, %rd20611, %rd20613;
	cvt.u32.u64 	%r17332, %rd20614;
	shr.u64 	%rd20615, %rd20614, 32;
	and.b64  	%rd20616, %rd20615, 1;
	and.b64  	%rd20617, %rd36208, 4294967295;
	cvt.u64.u32 	%rd20618, %r9;
	add.s64 	%rd20619, %rd20616, %rd20618;
	sub.s64 	%rd20620, %rd20617, %rd20619;
	cvt.u32.u64 	%r17331, %rd20620;
	shr.u64 	%rd20621, %rd20620, 32;
	and.b64  	%rd20622, %rd20621, 1;
	and.b64  	%rd20623, %rd36207, 4294967295;
	cvt.u64.u32 	%rd20624, %r10;
	add.s64 	%rd20625, %rd20622, %rd20624;
	sub.s64 	%rd20626, %rd20623, %rd20625;
	cvt.u32.u64 	%r17330, %rd20626;
	{ .reg .b32 tmp; mov.b64 {tmp, %r13405}, %rd20626; }
	and.b32  	%r13406, %r13405, 1;
	add.s32 	%r13407, %r13406, %r11;
	sub.s32 	%r17329, %r17329, %r13407;
$L__BB0_1845:
	st.local.u32 	[%rd36555], %r17336;
	st.local.u32 	[%rd36555+4], %r17335;
	st.local.u32 	[%rd36555+8], %r17334;
	st.local.u32 	[%rd36555+12], %r17333;
	st.local.u32 	[%rd36555+16], %r17332;
	st.local.u32 	[%rd36555+20], %r17331;
	st.local.u32 	[%rd36555+24], %r17330;
	st.local.u32 	[%rd36555+28], %r17329;
	mov.b64 	%rd36222, 0;
	mov.b32 	%r17339, 0;
	mov.u64 	%rd36214, %rd36510;
	mov.u64 	%rd36223, %rd36222;
	mov.u64 	%rd36224, %rd36222;
	mov.u64 	%rd36225, %rd36222;
	mov.u64 	%rd36226, %rd36222;
	mov.u64 	%rd36227, %rd36222;
	mov.u64 	%rd36228, %rd36222;
	mov.u32 	%r17338, %r17339;
$L__BB0_1846:
	ld.local.u32 	%r13409, [%rd36214];
	mul.wide.u32 	%rd20628, %r17205, %r13409;
	shr.u64 	%rd20629, %rd20628, 32;
	and.b64  	%rd20630, %rd36228, 4294967295;
	and.b64  	%rd20631, %rd20628, 4294967295;
	add.s64 	%rd20632, %rd20631, %rd20630;
	shr.u64 	%rd20633, %rd20632, 32;
	cvt.u32.u64 	%r13410, %rd20632;
	add.s64 	%rd20634, %rd20633, %rd20629;
	mul.wide.u32 	%rd20635, %r17204, %r13409;
	shr.u64 	%rd20636, %rd20635, 32;
	and.b64  	%rd20637, %rd36227, 4294967295;
	and.b64  	%rd20638, %rd20635, 4294967295;
	add.s64 	%rd20639, %rd20638, %rd20637;
	shr.u64 	%rd20640, %rd20639, 32;
	and.b64  	%rd20641, %rd20639, 4294967295;
	and.b64  	%rd20642, %rd20634, 4294967295;
	add.s64 	%rd20643, %rd20641, %rd20642;
	shr.u64 	%rd20644, %rd20643, 32;
	add.s64 	%rd20645, %rd20640, %rd20636;
	add.s64 	%rd20646, %rd20645, %rd20644;
	mul.wide.u32 	%rd20647, %r17203, %r13409;
	shr.u64 	%rd20648, %rd20647, 32;
	and.b64  	%rd20649, %rd36226, 4294967295;
	and.b64  	%rd20650, %rd20647, 4294967295;
	add.s64 	%rd20651, %rd20650, %rd20649;
	shr.u64 	%rd20652, %rd20651, 32;
	and.b64  	%rd20653, %rd20651, 4294967295;
	and.b64  	%rd20654, %rd20646, 4294967295;
	add.s64 	%rd20655, %rd20653, %rd20654;
	shr.u64 	%rd20656, %rd20655, 32;
	add.s64 	%rd20657, %rd20652, %rd20648;
	add.s64 	%rd20658, %rd20657, %rd20656;
	mul.wide.u32 	%rd20659, %r17202, %r13409;
	shr.u64 	%rd20660, %rd20659, 32;
	and.b64  	%rd20661, %rd36225, 4294967295;
	and.b64  	%rd20662, %rd20659, 4294967295;
	add.s64 	%rd20663, %rd20662, %rd20661;
	shr.u64 	%rd20664, %rd20663, 32;
	and.b64  	%rd20665, %rd20663, 4294967295;
	and.b64  	%rd20666, %rd20658, 4294967295;
	add.s64 	%rd20667, %rd20665, %rd20666;
	shr.u64 	%rd20668, %rd20667, 32;
	add.s64 	%rd20669, %rd20664, %rd20660;
	add.s64 	%rd20670, %rd20669, %rd20668;
	mul.wide.u32 	%rd20671, %r17201, %r13409;
	shr.u64 	%rd20672, %rd20671, 32;
	and.b64  	%rd20673, %rd36224, 4294967295;
	and.b64  	%rd20674, %rd20671, 4294967295;
	add.s64 	%rd20675, %rd20674, %rd20673;
	shr.u64 	%rd20676, %rd20675, 32;
	and.b64  	%rd20677, %rd20675, 4294967295;
	and.b64  	%rd20678, %rd20670, 4294967295;
	add.s64 	%rd20679, %rd20677, %rd20678;
	shr.u64 	%rd20680, %rd20679, 32;
	add.s64 	%rd20681, %rd20676, %rd20672;
	add.s64 	%rd20682, %rd20681, %rd20680;
	mul.wide.u32 	%rd20683, %r17200, %r13409;
	shr.u64 	%rd20684, %rd20683, 32;
	and.b64  	%rd20685, %rd36223, 4294967295;
	and.b64  	%rd20686, %rd20683, 4294967295;
	add.s64 	%rd20687, %rd20686, %rd20685;
	shr.u64 	%rd20688, %rd20687, 32;
	and.b64  	%rd20689, %rd20687, 4294967295;
	and.b64  	%rd20690, %rd20682, 4294967295;
	add.s64 	%rd20691, %rd20689, %rd20690;
	shr.u64 	%rd20692, %rd20691, 32;
	add.s64 	%rd20693, %rd20688, %rd20684;
	add.s64 	%rd20694, %rd20693, %rd20692;
	mul.wide.u32 	%rd20695, %r17199, %r13409;
	shr.u64 	%rd20696, %rd20695, 32;
	and.b64  	%rd20697, %rd36222, 4294967295;
	and.b64  	%rd20698, %rd20695, 4294967295;
	add.s64 	%rd20699, %rd20698, %rd20697;
	shr.u64 	%rd20700, %rd20699, 32;
	and.b64  	%rd20701, %rd20699, 4294967295;
	and.b64  	%rd20702, %rd20694, 4294967295;
	add.s64 	%rd20703, %rd20701, %rd20702;
	shr.u64 	%rd20704, %rd20703, 32;
	add.s64 	%rd20705, %rd20700, %rd20696;
	add.s64 	%rd20706, %rd20705, %rd20704;
	mul.wide.u32 	%rd20707, %r17198, %r13409;
	{ .reg .b32 tmp; mov.b64 {tmp, %r13411}, %rd20707; }
	cvt.u64.u32 	%rd20708, %r17339;
	and.b64  	%rd20709, %rd20707, 4294967295;
	add.s64 	%rd20710, %rd20709, %rd20708;
	{ .reg .b32 tmp; mov.b64 {tmp, %r13412}, %rd20710; }
	and.b64  	%rd20711, %rd20710, 4294967295;
	and.b64  	%rd20712, %rd20706, 4294967295;
	add.s64 	%rd20713, %rd20711, %rd20712;
	{ .reg .b32 tmp; mov.b64 {tmp, %r13413}, %rd20713; }
	add.s32 	%r13414, %r13412, %r13411;
	add.s32 	%r13415, %r13414, %r13413;
	mul.lo.s32 	%r13416, %r28, %r13410;
	mul.wide.u32 	%rd20714, %r4, %r13416;
	shr.u64 	%rd20715, %rd20714, 32;
	and.b64  	%rd20716, %rd20632, 4294967295;
	and.b64  	%rd20717, %rd20714, 4294967295;
	add.s64 	%rd20718, %rd20717, %rd20716;
	shr.u64 	%rd20719, %rd20718, 32;
	add.s64 	%rd20720, %rd20719, %rd20715;
	mul.wide.u32 	%rd20721, %r5, %r13416;
	shr.u64 	%rd20722, %rd20721, 32;
	and.b64  	%rd20723, %rd20643, 4294967295;
	and.b64  	%rd20724, %rd20721, 4294967295;
	add.s64 	%rd20725, %rd20724, %rd20723;
	shr.u64 	%rd20726, %rd20725, 32;
	and.b64  	%rd20727, %rd20725, 4294967295;
	and.b64  	%rd20728, %rd20720, 4294967295;
	add.s64 	%rd36228, %rd20727, %rd20728;
	shr.u64 	%rd20729, %rd36228, 32;
	add.s64 	%rd20730, %rd20726, %rd20722;
	add.s64 	%rd20731, %rd20730, %rd20729;
	mul.wide.u32 	%rd20732, %r6, %r13416;
	shr.u64 	%rd20733, %rd20732, 32;
	and.b64  	%rd20734, %rd20655, 4294967295;
	and.b64  	%rd20735, %rd20732, 4294967295;
	add.s64 	%rd20736, %rd20735, %rd20734;
	shr.u64 	%rd20737, %rd20736, 32;
	and.b64  	%rd20738, %rd20736, 4294967295;
	and.b64  	%rd20739, %rd20731, 4294967295;
	add.s64 	%rd36227, %rd20738, %rd20739;
	shr.u64 	%rd20740, %rd36227, 32;
	add.s64 	%rd20741, %rd20737, %rd20733;
	add.s64 	%rd20742, %rd20741, %rd20740;
	mul.wide.u32 	%rd20743, %r7, %r13416;
	shr.u64 	%rd20744, %rd20743, 32;
	and.b64  	%rd20745, %rd20667, 4294967295;
	and.b64  	%rd20746, %rd20743, 4294967295;
	add.s64 	%rd20747, %rd20746, %rd20745;
	shr.u64 	%rd20748, %rd20747, 32;
	and.b64  	%rd20749, %rd20747, 4294967295;
	and.b64  	%rd20750, %rd20742, 4294967295;
	add.s64 	%rd36226, %rd20749, %rd20750;
	shr.u64 	%rd20751, %rd36226, 32;
	add.s64 	%rd20752, %rd20748, %rd20744;
	add.s64 	%rd20753, %rd20752, %rd20751;
	mul.wide.u32 	%rd20754, %r8, %r13416;
	shr.u64 	%rd20755, %rd20754, 32;
	and.b64  	%rd20756, %rd20679, 4294967295;
	and.b64  	%rd20757, %rd20754, 4294967295;
	add.s64 	%rd20758, %rd20757, %rd20756;
	shr.u64 	%rd20759, %rd20758, 32;
	and.b64  	%rd20760, %rd20758, 4294967295;
	and.b64  	%rd20761, %rd20753, 4294967295;
	add.s64 	%rd36225, %rd20760, %rd20761;
	shr.u64 	%rd20762, %rd36225, 32;
	add.s64 	%rd20763, %rd20759, %rd20755;
	add.s64 	%rd20764, %rd20763, %rd20762;
	mul.wide.u32 	%rd20765, %r9, %r13416;
	shr.u64 	%rd20766, %rd20765, 32;
	and.b64  	%rd20767, %rd20691, 4294967295;
	and.b64  	%rd20768, %rd20765, 4294967295;
	add.s64 	%rd20769, %rd20768, %rd20767;
	shr.u64 	%rd20770, %rd20769, 32;
	and.b64  	%rd20771, %rd20769, 4294967295;
	and.b64  	%rd20772, %rd20764, 4294967295;
	add.s64 	%rd36224, %rd20771, %rd20772;
	shr.u64 	%rd20773, %rd36224, 32;
	add.s64 	%rd20774, %rd20770, %rd20766;
	add.s64 	%rd20775, %rd20774, %rd20773;
	mul.wide.u32 	%rd20776, %r10, %r13416;
	shr.u64 	%rd20777, %rd20776, 32;
	and.b64  	%rd20778, %rd20703, 4294967295;
	and.b64  	%rd20779, %rd20776, 4294967295;
	add.s64 	%rd20780, %rd20779, %rd20778;
	shr.u64 	%rd20781, %rd20780, 32;
	and.b64  	%rd20782, %rd20780, 4294967295;
	and.b64  	%rd20783, %rd20775, 4294967295;
	add.s64 	%rd36223, %rd20782, %rd20783;
	shr.u64 	%rd20784, %rd36223, 32;
	add.s64 	%rd20785, %rd20781, %rd20777;
	add.s64 	%rd20786, %rd20785, %rd20784;
	mul.wide.u32 	%rd20787, %r11, %r13416;
	{ .reg .b32 tmp; mov.b64 {tmp, %r13417}, %rd20787; }
	and.b64  	%rd20788, %rd20713, 4294967295;
	and.b64  	%rd20789, %rd20787, 4294967295;
	add.s64 	%rd20790, %rd20789, %rd20788;
	{ .reg .b32 tmp; mov.b64 {tmp, %r13418}, %rd20790; }
	and.b64  	%rd20791, %rd20790, 4294967295;
	and.b64  	%rd20792, %rd20786, 4294967295;
	add.s64 	%rd36222, %rd20791, %rd20792;
	{ .reg .b32 tmp; mov.b64 {tmp, %r13419}, %rd36222; }
	add.s32 	%r13420, %r13418, %r13417;
	add.s32 	%r13421, %r13420, %r13419;
	add.s32 	%r17339, %r13415, %r13421;
	add.s32 	%r17338, %r17338, 1;
	add.s64 	%rd36214, %rd36214, 4;
	setp.ne.s32 	%p2000, %r17338, 8;
	@%p2000 bra 	$L__BB0_1846;
	setp.lt.u32 	%p2001, %r17339, %r11;
	@%p2001 bra 	$L__BB0_1862;
	setp.gt.u32 	%p2002, %r17339, %r11;
	@%p2002 bra 	$L__BB0_1861;
	cvt.u32.u64 	%r13422, %rd36222;
	setp.gt.u32 	%p2003, %r10, %r13422;
	@%p2003 bra 	$L__BB0_1862;
	cvt.u32.u64 	%r13423, %rd36222;
	setp.lt.u32 	%p2004, %r10, %r13423;
	@%p2004 bra 	$L__BB0_1861;
	cvt.u32.u64 	%r13424, %rd36223;
	setp.gt.u32 	%p2005, %r9, %r13424;
	@%p2005 bra 	$L__BB0_1862;
	cvt.u32.u64 	%r13425, %rd36223;
	setp.lt.u32 	%p2006, %r9, %r13425;
	@%p2006 bra 	$L__BB0_1861;
	cvt.u32.u64 	%r13426, %rd36224;
	setp.gt.u32 	%p2007, %r8, %r13426;
	@%p2007 bra 	$L__BB0_1862;
	cvt.u32.u64 	%r13427, %rd36224;
	setp.lt.u32 	%p2008, %r8, %r13427;
	@%p2008 bra 	$L__BB0_1861;
	cvt.u32.u64 	%r13428, %rd36225;
	setp.gt.u32 	%p2009, %r7, %r13428;
	@%p2009 bra 	$L__BB0_1862;
	cvt.u32.u64 	%r13429, %rd36225;
	setp.lt.u32 	%p2010, %r7, %r13429;
	@%p2010 bra 	$L__BB0_1861;
	cvt.u32.u64 	%r13430, %rd36226;
	setp.gt.u32 	%p2011, %r6, %r13430;
	@%p2011 bra 	$L__BB0_1862;
	cvt.u32.u64 	%r13431, %rd36226;
	setp.lt.u32 	%p2012, %r6, %r13431;
	@%p2012 bra 	$L__BB0_1861;
	cvt.u32.u64 	%r13432, %rd36227;
	setp.gt.u32 	%p2013, %r5, %r13432;
	@%p2013 bra 	$L__BB0_1862;
	cvt.u32.u64 	%r13433, %rd36227;
	setp.ge.u32 	%p2014, %r5, %r13433;
	cvt.u32.u64 	%r13434, %rd36228;
	setp.gt.u32 	%p2015, %r4, %r13434;
	and.pred  	%p2016, %p2014, %p2015;
	@%p2016 bra 	$L__BB0_1862;
$L__BB0_1861:
	and.b64  	%rd20794, %rd36228, 4294967295;
	cvt.u64.u32 	%rd20795, %r4;
	sub.s64 	%rd36228, %rd20794, %rd20795;
	shr.u64 	%rd20796, %rd36228, 32;
	and.b64  	%rd20797, %rd20796, 1;
	and.b64  	%rd20798, %rd36227, 4294967295;
	cvt.u64.u32 	%rd20799, %r5;
	add.s64 	%rd20800, %rd20797, %rd20799;
	sub.s64 	%rd36227, %rd20798, %rd20800;
	shr.u64 	%rd20801, %rd36227, 32;
	and.b64  	%rd20802, %rd20801, 1;
	and.b64  	%rd20803, %rd36226, 4294967295;
	cvt.u64.u32 	%rd20804, %r6;
	add.s64 	%rd20805, %rd20802, %rd20804;
	sub.s64 	%rd36226, %rd20803, %rd20805;
	shr.u64 	%rd20806, %rd36226, 32;
	and.b64  	%rd20807, %rd20806, 1;
	and.b64  	%rd20808, %rd36225, 4294967295;
	cvt.u64.u32 	%rd20809, %r7;
	add.s64 	%rd20810, %rd20807, %rd20809;
	sub.s64 	%rd36225, %rd20808, %rd20810;
	shr.u64 	%rd20811, %rd36225, 32;
	and.b64  	%rd20812, %rd20811, 1;
	and.b64  	%rd20813, %rd36224, 4294967295;
	cvt.u64.u32 	%rd20814, %r8;
	add.s64 	%rd20815, %rd20812, %rd20814;
	sub.s64 	%rd36224, %rd20813, %rd20815;
	shr.u64 	%rd20816, %rd36224, 32;
	and.b64  	%rd20817, %rd20816, 1;
	and.b64  	%rd20818, %rd36223, 4294967295;
	cvt.u64.u32 	%rd20819, %r9;
	add.s64 	%rd20820, %rd20817, %rd20819;
	sub.s64 	%rd36223, %rd20818, %rd20820;
	shr.u64 	%rd20821, %rd36223, 32;
	and.b64  	%rd20822, %rd20821, 1;
	and.b64  	%rd20823, %rd36222, 4294967295;
	cvt.u64.u32 	%rd20824, %r10;
	add.s64 	%rd20825, %rd20822, %rd20824;
	sub.s64 	%rd36222, %rd20823, %rd20825;
	{ .reg .b32 tmp; mov.b64 {tmp, %r13435}, %rd36222; }
	and.b32  	%r13436, %r13435, 1;
	add.s32 	%r13437, %r13436, %r11;
	sub.s32 	%r17339, %r17339, %r13437;
$L__BB0_1862:
	and.b64  	%rd1623, %rd36228, 4294967295;
	and.b64  	%rd1624, %rd36227, 4294967295;
	and.b64  	%rd1625, %rd36226, 4294967295;
	and.b64  	%rd1626, %rd36225, 4294967295;
	and.b64  	%rd1627, %rd36224, 4294967295;
	and.b64  	%rd1628, %rd36223, 4294967295;
	and.b64  	%rd1629, %rd36222, 4294967295;
	mov.b64 	%rd36230, 0;
	mov.b32 	%r17342, 0;
	mov.u64 	%rd36229, %rd36510;
	mov.u64 	%rd36231, %rd36230;
	mov.u64 	%rd36232, %rd36230;
	mov.u64 	%rd36233, %rd36230;
	mov.u64 	%rd36234, %rd36230;
	mov.u64 	%rd36235, %rd36230;
	mov.u64 	%rd36236, %rd36230;
	mov.u32 	%r17341, %r17342;
$L__BB0_1863:
	ld.local.u32 	%r13439, [%rd36229];
	cvt.u64.u32 	%rd20827, %r13439;
	mul.lo.s64 	%rd20828, %rd1623, %rd20827;
	shr.u64 	%rd20829, %rd20828, 32;
	and.b64  	%rd20830, %rd36236, 4294967295;
	and.b64  	%rd20831, %rd20828, 4294967295;
	add.s64 	%rd20832, %rd20831, %rd20830;
	shr.u64 	%rd20833, %rd20832, 32;
	cvt.u32.u64 	%r13440, %rd20832;
	add.s64 	%rd20834, %rd20833, %rd20829;
	mul.lo.s64 	%rd20835, %rd1624, %rd20827;
	shr.u64 	%rd20836, %rd20835, 32;
	and.b64  	%rd20837, %rd36235, 4294967295;
	and.b64  	%rd20838, %rd20835, 4294967295;
	add.s64 	%rd20839, %rd20838, %rd20837;
	shr.u64 	%rd20840, %rd20839, 32;
	and.b64  	%rd20841, %rd20839, 4294967295;
	and.b64  	%rd20842, %rd20834, 4294967295;
	add.s64 	%rd20843, %rd20841, %rd20842;
	shr.u64 	%rd20844, %rd20843, 32;
	add.s64 	%rd20845, %rd20840, %rd20836;
	add.s64 	%rd20846, %rd20845, %rd20844;
	mul.lo.s64 	%rd20847, %rd1625, %rd20827;
	shr.u64 	%rd20848, %rd20847, 32;
	and.b64  	%rd20849, %rd36234, 4294967295;
	and.b64  	%rd20850, %rd20847, 4294967295;
	add.s64 	%rd20851, %rd20850, %rd20849;
	shr.u64 	%rd20852, %rd20851, 32;
	and.b64  	%rd20853, %rd20851, 4294967295;
	and.b64  	%rd20854, %rd20846, 4294967295;
	add.s64 	%rd20855, %rd20853, %rd20854;
	shr.u64 	%rd20856, %rd20855, 32;
	add.s64 	%rd20857, %rd20852, %rd20848;
	add.s64 	%rd20858, %rd20857, %rd20856;
	mul.lo.s64 	%rd20859, %rd1626, %rd20827;
	shr.u64 	%rd20860, %rd20859, 32;
	and.b64  	%rd20861, %rd36233, 4294967295;
	and.b64  	%rd20862, %rd20859, 4294967295;
	add.s64 	%rd20863, %rd20862, %rd20861;
	shr.u64 	%rd20864, %rd20863, 32;
	and.b64  	%rd20865, %rd20863, 4294967295;
	and.b64  	%rd20866, %rd20858, 4294967295;
	add.s64 	%rd20867, %rd20865, %rd20866;
	shr.u64 	%rd20868, %rd20867, 32;
	add.s64 	%rd20869, %rd20864, %rd20860;
	add.s64 	%rd20870, %rd20869, %rd20868;
	mul.lo.s64 	%rd20871, %rd1627, %rd20827;
	shr.u64 	%rd20872, %rd20871, 32;
	and.b64  	%rd20873, %rd36232, 4294967295;
	and.b64  	%rd20874, %rd20871, 4294967295;
	add.s64 	%rd20875, %rd20874, %rd20873;
	shr.u64 	%rd20876, %rd20875, 32;
	and.b64  	%rd20877, %rd20875, 4294967295;
	and.b64  	%rd20878, %rd20870, 4294967295;
	add.s64 	%rd20879, %rd20877, %rd20878;
	shr.u64 	%rd20880, %rd20879, 32;
	add.s64 	%rd20881, %rd20876, %rd20872;
	add.s64 	%rd20882, %rd20881, %rd20880;
	mul.lo.s64 	%rd20883, %rd1628, %rd20827;
	shr.u64 	%rd20884, %rd20883, 32;
	and.b64  	%rd20885, %rd36231, 4294967295;
	and.b64  	%rd20886, %rd20883, 4294967295;
	add.s64 	%rd20887, %rd20886, %rd20885;
	shr.u64 	%rd20888, %rd20887, 32;
	and.b64  	%rd20889, %rd20887, 4294967295;
	and.b64  	%rd20890, %rd20882, 4294967295;
	add.s64 	%rd20891, %rd20889, %rd20890;
	shr.u64 	%rd20892, %rd20891, 32;
	add.s64 	%rd20893, %rd20888, %rd20884;
	add.s64 	%rd20894, %rd20893, %rd20892;
	mul.lo.s64 	%rd20895, %rd1629, %rd20827;
	shr.u64 	%rd20896, %rd20895, 32;
	and.b64  	%rd20897, %rd36230, 4294967295;
	and.b64  	%rd20898, %rd20895, 4294967295;
	add.s64 	%rd20899, %rd20898, %rd20897;
	shr.u64 	%rd20900, %rd20899, 32;
	and.b64  	%rd20901, %rd20899, 4294967295;
	and.b64  	%rd20902, %rd20894, 4294967295;
	add.s64 	%rd20903, %rd20901, %rd20902;
	shr.u64 	%rd20904, %rd20903, 32;
	add.s64 	%rd20905, %rd20900, %rd20896;
	add.s64 	%rd20906, %rd20905, %rd20904;
	mul.wide.u32 	%rd20907, %r17339, %r13439;
	{ .reg .b32 tmp; mov.b64 {tmp, %r13441}, %rd20907; }
	cvt.u64.u32 	%rd20908, %r17342;
	and.b64  	%rd20909, %rd20907, 4294967295;
	add.s64 	%rd20910, %rd20909, %rd20908;
	{ .reg .b32 tmp; mov.b64 {tmp, %r13442}, %rd20910; }
	and.b64  	%rd20911, %rd20910, 4294967295;
	and.b64  	%rd20912, %rd20906, 4294967295;
	add.s64 	%rd20913, %rd20911, %rd20912;
	{ .reg .b32 tmp; mov.b64 {tmp, %r13443}, %rd20913; }
	add.s32 	%r13444, %r13442, %r13441;
	add.s32 	%r13445, %r13444, %r13443;
	mul.lo.s32 	%r13446, %r28, %r13440;
	mul.wide.u32 	%rd20914, %r4, %r13446;
	shr.u64 	%rd20915, %rd20914, 32;
	and.b64  	%rd20916, %rd20832, 4294967295;
	and.b64  	%rd20917, %rd20914, 4294967295;
	add.s64 	%rd20918, %rd20917, %rd20916;
	shr.u64 	%rd20919, %rd20918, 32;
	add.s64 	%rd20920, %rd20919, %rd20915;
	mul.wide.u32 	%rd20921, %r5, %r13446;
	shr.u64 	%rd20922, %rd20921, 32;
	and.b64  	%rd20923, %rd20843, 4294967295;
	and.b64  	%rd20924, %rd20921, 4294967295;
	add.s64 	%rd20925, %rd20924, %rd20923;
	shr.u64 	%rd20926, %rd20925, 32;
	and.b64  	%rd20927, %rd20925, 4294967295;
	and.b64  	%rd20928, %rd20920, 4294967295;
	add.s64 	%rd36236, %rd20927, %rd20928;
	shr.u64 	%rd20929, %rd36236, 32;
	add.s64 	%rd20930, %rd20926, %rd20922;
	add.s64 	%rd20931, %rd20930, %rd20929;
	mul.wide.u32 	%rd20932, %r6, %r13446;
	shr.u64 	%rd20933, %rd20932, 32;
	and.b64  	%rd20934, %rd20855, 4294967295;
	and.b64  	%rd20935, %rd20932, 4294967295;
	add.s64 	%rd20936, %rd20935, %rd20934;
	shr.u64 	%rd20937, %rd20936, 32;
	and.b64  	%rd20938, %rd20936, 4294967295;
	and.b64  	%rd20939, %rd20931, 4294967295;
	add.s64 	%rd36235, %rd20938, %rd20939;
	shr.u64 	%rd20940, %rd36235, 32;
	add.s64 	%rd20941, %rd20937, %rd20933;
	add.s64 	%rd20942, %rd20941, %rd20940;
	mul.wide.u32 	%rd20943, %r7, %r13446;
	shr.u64 	%rd20944, %rd20943, 32;
	and.b64  	%rd20945, %rd20867, 4294967295;
	and.b64  	%rd20946, %rd20943, 4294967295;
	add.s64 	%rd20947, %rd20946, %rd20945;
	shr.u64 	%rd20948, %rd20947, 32;
	and.b64  	%rd20949, %rd20947, 4294967295;
	and.b64  	%rd20950, %rd20942, 4294967295;
	add.s64 	%rd36234, %rd20949, %rd20950;
	shr.u64 	%rd20951, %rd36234, 32;
	add.s64 	%rd20952, %rd20948, %rd20944;
	add.s64 	%rd20953, %rd20952, %rd20951;
	mul.wide.u32 	%rd20954, %r8, %r13446;
	shr.u64 	%rd20955, %rd20954, 32;
	and.b64  	%rd20956, %rd20879, 4294967295;
	and.b64  	%rd20957, %rd20954, 4294967295;
	add.s64 	%rd20958, %rd20957, %rd20956;
	shr.u64 	%rd20959, %rd20958, 32;
	and.b64  	%rd20960, %rd20958, 4294967295;
	and.b64  	%rd20961, %rd20953, 4294967295;
	add.s64 	%rd36233, %rd20960, %rd20961;
	shr.u64 	%rd20962, %rd36233, 32;
	add.s64 	%rd20963, %rd20959, %rd20955;
	add.s64 	%rd20964, %rd20963, %rd20962;
	mul.wide.u32 	%rd20965, %r9, %r13446;
	shr.u64 	%rd20966, %rd20965, 32;
	and.b64  	%rd20967, %rd20891, 4294967295;
	and.b64  	%rd20968, %rd20965, 4294967295;
	add.s64 	%rd20969, %rd20968, %rd20967;
	shr.u64 	%rd20970, %rd20969, 32;
	and.b64  	%rd20971, %rd20969, 4294967295;
	and.b64  	%rd20972, %rd20964, 4294967295;
	add.s64 	%rd36232, %rd20971, %rd20972;
	shr.u64 	%rd20973, %rd36232, 32;
	add.s64 	%rd20974, %rd20970, %rd20966;
	add.s64 	%rd20975, %rd20974, %rd20973;
	mul.wide.u32 	%rd20976, %r10, %r13446;
	shr.u64 	%rd20977, %rd20976, 32;
	and.b64  	%rd20978, %rd20903, 4294967295;
	and.b64  	%rd20979, %rd20976, 4294967295;
	add.s64 	%rd20980, %rd20979, %rd20978;
	shr.u64 	%rd20981, %rd20980, 32;
	and.b64  	%rd20982, %rd20980, 4294967295;
	and.b64  	%rd20983, %rd20975, 4294967295;
	add.s64 	%rd36231, %rd20982, %rd20983;
	shr.u64 	%rd20984, %rd36231, 32;
	add.s64 	%rd20985, %rd20981, %rd20977;
	add.s64 	%rd20986, %rd20985, %rd20984;
	mul.wide.u32 	%rd20987, %r11, %r13446;
	{ .reg .b32 tmp; mov.b64 {tmp, %r13447}, %rd20987; }
	and.b64  	%rd20988, %rd20913, 4294967295;
	and.b64  	%rd20989, %rd20987, 4294967295;
	add.s64 	%rd20990, %rd20989, %rd20988;
	{ .reg .b32 tmp; mov.b64 {tmp, %r13448}, %rd20990; }
	and.b64  	%rd20991, %rd20990, 4294967295;
	and.b64  	%rd20992, %rd20986, 4294967295;
	add.s64 	%rd36230, %rd20991, %rd20992;
	{ .reg .b32 tmp; mov.b64 {tmp, %r13449}, %rd36230; }
	add.s32 	%r13450, %r13448, %r13447;
	add.s32 	%r13451, %r13450, %r13449;
	add.s32 	%r17342, %r13445, %r13451;
	add.s32 	%r17341, %r17341, 1;
	add.s64 	%rd36229, %rd36229, 4;
	setp.ne.s32 	%p2017, %r17341, 8;
	@%p2017 bra 	$L__BB0_1863;
	cvt.u32.u64 	%r17349, %rd36236;
	cvt.u32.u64 	%r17348, %rd36235;
	cvt.u32.u64 	%r17347, %rd36234;
	cvt.u32.u64 	%r17346, %rd36233;
	cvt.u32.u64 	%r17345, %rd36232;
	cvt.u32.u64 	%r17344, %rd36231;
	cvt.u32.u64 	%r17343, %rd36230;
	setp.lt.u32 	%p2018, %r17342, %r11;
	@%p2018 bra 	$L__BB0_1879;
	setp.gt.u32 	%p2019, %r17342, %r11;
	@%p2019 bra 	$L__BB0_1878;
	cvt.u32.u64 	%r17343, %rd36230;
	setp.gt.u32 	%p2020, %r10, %r17343;
	@%p2020 bra 	$L__BB0_1879;
	cvt.u32.u64 	%r13452, %rd36230;
	setp.lt.u32 	%p2021, %r10, %r13452;
	@%p2021 bra 	$L__BB0_1878;
	cvt.u32.u64 	%r17343, %rd36230;
	cvt.u32.u64 	%r17344, %rd36231;
	setp.gt.u32 	%p2022, %r9, %r17344;
	@%p2022 bra 	$L__BB0_1879;
	cvt.u32.u64 	%r13453, %rd36231;
	setp.lt.u32 	%p2023, %r9, %r13453;
	@%p2023 bra 	$L__BB0_1878;
	cvt.u32.u64 	%r17344, %rd36231;
	cvt.u32.u64 	%r17345, %rd36232;
	setp.gt.u32 	%p2024, %r8, %r17345;
	@%p2024 bra 	$L__BB0_1879;
	cvt.u32.u64 	%r13454, %rd36232;
	setp.lt.u32 	%p2025, %r8, %r13454;
	@%p2025 bra 	$L__BB0_1878;
	cvt.u32.u64 	%r17345, %rd36232;
	cvt.u32.u64 	%r17346, %rd36233;
	setp.gt.u32 	%p2026, %r7, %r17346;
	@%p2026 bra 	$L__BB0_1879;
	cvt.u32.u64 	%r13455, %rd36233;
	setp.lt.u32 	%p2027, %r7, %r13455;
	@%p2027 bra 	$L__BB0_1878;
	cvt.u32.u64 	%r17346, %rd36233;
	cvt.u32.u64 	%r17347, %rd36234;
	setp.gt.u32 	%p2028, %r6, %r17347;
	@%p2028 bra 	$L__BB0_1879;
	cvt.u32.u64 	%r13456, %rd36234;
	setp.lt.u32 	%p2029, %r6, %r13456;
	@%p2029 bra 	$L__BB0_1878;
	cvt.u32.u64 	%r17347, %rd36234;
	cvt.u32.u64 	%r17348, %rd36235;
	setp.gt.u32 	%p2030, %r5, %r17348;
	@%p2030 bra 	$L__BB0_1879;
	cvt.u32.u64 	%r17348, %rd36235;
	setp.ge.u32 	%p2031, %r5, %r17348;
	cvt.u32.u64 	%r17349, %rd36236;
	setp.gt.u32 	%p2032, %r4, %r17349;
	and.pred  	%p2033, %p2031, %p2032;
	@%p2033 bra 	$L__BB0_1879;
$L__BB0_1878:
	and.b64  	%rd20994, %rd36236, 4294967295;
	cvt.u64.u32 	%rd20995, %r4;
	sub.s64 	%rd20996, %rd20994, %rd20995;
	cvt.u32.u64 	%r17349, %rd20996;
	shr.u64 	%rd20997, %rd20996, 32;
	and.b64  	%rd20998, %rd20997, 1;
	and.b64  	%rd20999, %rd36235, 4294967295;
	cvt.u64.u32 	%rd21000, %r5;
	add.s64 	%rd21001, %rd20998, %rd21000;
	sub.s64 	%rd21002, %rd20999, %rd21001;
	cvt.u32.u64 	%r17348, %rd21002;
	shr.u64 	%rd21003, %rd21002, 32;
	and.b64  	%rd21004, %rd21003, 1;
	and.b64  	%rd21005, %rd36234, 4294967295;
	cvt.u64.u32 	%rd21006, %r6;
	add.s64 	%rd21007, %rd21004, %rd21006;
	sub.s64 	%rd21008, %rd21005, %rd21007;
	cvt.u32.u64 	%r17347, %rd21008;
	shr.u64 	%rd21009, %rd21008, 32;
	and.b64  	%rd21010, %rd21009, 1;
	and.b64  	%rd21011, %rd36233, 4294967295;
	cvt.u64.u32 	%rd21012, %r7;
	add.s64 	%rd21013, %rd21010, %rd21012;
	sub.s64 	%rd21014, %rd21011, %rd21013;
	cvt.u32.u64 	%r17346, %rd21014;
	shr.u64 	%rd21015, %rd21014, 32;
	and.b64  	%rd21016, %rd21015, 1;
	and.b64  	%rd21017, %rd36232, 4294967295;
	cvt.u64.u32 	%rd21018, %r8;
	add.s64 	%rd21019, %rd21016, %rd21018;
	sub.s64 	%rd21020, %rd21017, %rd21019;
	cvt.u32.u64 	%r17345, %rd21020;
	shr.u64 	%rd21021, %rd21020, 32;
	and.b64  	%rd21022, %rd21021, 1;
	and.b64  	%rd21023, %rd36231, 4294967295;
	cvt.u64.u32 	%rd21024, %r9;
	add.s64 	%rd21025, %rd21022, %rd21024;
	sub.s64 	%rd21026, %rd21023, %rd21025;
	cvt.u32.u64 	%r17344, %rd21026;
	shr.u64 	%rd21027, %rd21026, 32;
	and.b64  	%rd21028, %rd21027, 1;
	and.b64  	%rd21029, %rd36230, 4294967295;
	cvt.u64.u32 	%rd21030, %r10;
	add.s64 	%rd21031, %rd21028, %rd21030;
	sub.s64 	%rd21032, %rd21029, %rd21031;
	cvt.u32.u64 	%r17343, %rd21032;
	{ .reg .b32 tmp; mov.b64 {tmp, %r13457}, %rd21032; }
	and.b32  	%r13458, %r13457, 1;
	add.s32 	%r13459, %r13458, %r11;
	sub.s32 	%r17342, %r17342, %r13459;
$L__BB0_1879:
	st.local.u32 	[%rd36518], %r17349;
	st.local.u32 	[%rd36518+4], %r17348;
	st.local.u32 	[%rd36518+8], %r17347;
	st.local.u32 	[%rd36518+12], %r17346;
	st.local.u32 	[%rd36518+16], %r17345;
	st.local.u32 	[%rd36518+20], %r17344;
	st.local.u32 	[%rd36518+24], %r17343;
	st.local.u32 	[%rd36518+28], %r17342;
	mov.b64 	%rd36238, 0;
	mov.b32 	%r17360, 0;
	mov.u64 	%rd36237, %rd36518;
	mov.u64 	%rd36239, %rd36238;
	mov.u64 	%rd36240, %rd36238;
	mov.u64 	%rd36241, %rd36238;
	mov.u64 	%rd36242, %rd36238;
	mov.u64 	%rd36243, %rd36238;
	mov.u64 	%rd36244, %rd36238;
	mov.u32 	%r17351, %r17360;
$L__BB0_1880:
	ld.local.u32 	%rd21034, [%rd36237];
	and.b64  	%rd21035, %rd36244, 4294967295;
	add.s64 	%rd21036, %rd21035, %rd21034;
	shr.u64 	%rd21037, %rd21036, 32;
	cvt.u32.u64 	%r13461, %rd21036;
	and.b64  	%rd21038, %rd36243, 4294967295;
	add.s64 	%rd21039, %rd21038, %rd21037;
	shr.u64 	%rd21040, %rd21039, 32;
	and.b64  	%rd21041, %rd36242, 4294967295;
	add.s64 	%rd21042, %rd21041, %rd21040;
	shr.u64 	%rd21043, %rd21042, 32;
	and.b64  	%rd21044, %rd36241, 4294967295;
	add.s64 	%rd21045, %rd21044, %rd21043;
	shr.u64 	%rd21046, %rd21045, 32;
	and.b64  	%rd21047, %rd36240, 4294967295;
	add.s64 	%rd21048, %rd21047, %rd21046;
	shr.u64 	%rd21049, %rd21048, 32;
	and.b64  	%rd21050, %rd36239, 4294967295;
	add.s64 	%rd21051, %rd21050, %rd21049;
	shr.u64 	%rd21052, %rd21051, 32;
	and.b64  	%rd21053, %rd36238, 4294967295;
	add.s64 	%rd21054, %rd21053, %rd21052;
	shr.u64 	%rd21055, %rd21054, 32;
	cvt.u64.u32 	%rd21056, %r17360;
	add.s64 	%rd21057, %rd21055, %rd21056;
	{ .reg .b32 tmp; mov.b64 {tmp, %r13462}, %rd21057; }
	mul.lo.s32 	%r13463, %r28, %r13461;
	mul.wide.u32 	%rd21058, %r4, %r13463;
	shr.u64 	%rd21059, %rd21058, 32;
	and.b64  	%rd21060, %rd21036, 4294967295;
	and.b64  	%rd21061, %rd21058, 4294967295;
	add.s64 	%rd21062, %rd21061, %rd21060;
	shr.u64 	%rd21063, %rd21062, 32;
	add.s64 	%rd21064, %rd21063, %rd21059;
	mul.wide.u32 	%rd21065, %r5, %r13463;
	shr.u64 	%rd21066, %rd21065, 32;
	and.b64  	%rd21067, %rd21039, 4294967295;
	and.b64  	%rd21068, %rd21065, 4294967295;
	add.s64 	%rd21069, %rd21068, %rd21067;
	shr.u64 	%rd21070, %rd21069, 32;
	and.b64  	%rd21071, %rd21069, 4294967295;
	and.b64  	%rd21072, %rd21064, 4294967295;
	add.s64 	%rd36244, %rd21071, %rd21072;
	shr.u64 	%rd21073, %rd36244, 32;
	add.s64 	%rd21074, %rd21070, %rd21066;
	add.s64 	%rd21075, %rd21074, %rd21073;
	mul.wide.u32 	%rd21076, %r6, %r13463;
	shr.u64 	%rd21077, %rd21076, 32;
	and.b64  	%rd21078, %rd21042, 4294967295;
	and.b64  	%rd21079, %rd21076, 4294967295;
	add.s64 	%rd21080, %rd21079, %rd21078;
	shr.u64 	%rd21081, %rd21080, 32;
	and.b64  	%rd21082, %rd21080, 4294967295;
	and.b64  	%rd21083, %rd21075, 4294967295;
	add.s64 	%rd36243, %rd21082, %rd21083;
	shr.u64 	%rd21084, %rd36243, 32;
	add.s64 	%rd21085, %rd21081, %rd21077;
	add.s64 	%rd21086, %rd21085, %rd21084;
	mul.wide.u32 	%rd21087, %r7, %r13463;
	shr.u64 	%rd21088, %rd21087, 32;
	and.b64  	%rd21089, %rd21045, 4294967295;
	and.b64  	%rd21090, %rd21087, 4294967295;
	add.s64 	%rd21091, %rd21090, %rd21089;
	shr.u64 	%rd21092, %rd21091, 32;
	and.b64  	%rd21093, %rd21091, 4294967295;
	and.b64  	%rd21094, %rd21086, 4294967295;
	add.s64 	%rd36242, %rd21093, %rd21094;
	shr.u64 	%rd21095, %rd36242, 32;
	add.s64 	%rd21096, %rd21092, %rd21088;
	add.s64 	%rd21097, %rd21096, %rd21095;
	mul.wide.u32 	%rd21098, %r8, %r13463;
	shr.u64 	%rd21099, %rd21098, 32;
	and.b64  	%rd21100, %rd21048, 4294967295;
	and.b64  	%rd21101, %rd21098, 4294967295;
	add.s64 	%rd21102, %rd21101, %rd21100;
	shr.u64 	%rd21103, %rd21102, 32;
	and.b64  	%rd21104, %rd21102, 4294967295;
	and.b64  	%rd21105, %rd21097, 4294967295;
	add.s64 	%rd36241, %rd21104, %rd21105;
	shr.u64 	%rd21106, %rd36241, 32;
	add.s64 	%rd21107, %rd21103, %rd21099;
	add.s64 	%rd21108, %rd21107, %rd21106;
	mul.wide.u32 	%rd21109, %r9, %r13463;
	shr.u64 	%rd21110, %rd21109, 32;
	and.b64  	%rd21111, %rd21051, 4294967295;
	and.b64  	%rd21112, %rd21109, 4294967295;
	add.s64 	%rd21113, %rd21112, %rd21111;
	shr.u64 	%rd21114, %rd21113, 32;
	and.b64  	%rd21115, %rd21113, 4294967295;
	and.b64  	%rd21116, %rd21108, 4294967295;
	add.s64 	%rd36240, %rd21115, %rd21116;
	shr.u64 	%rd21117, %rd36240, 32;
	add.s64 	%rd21118, %rd21114, %rd21110;
	add.s64 	%rd21119, %rd21118, %rd21117;
	mul.wide.u32 	%rd21120, %r10, %r13463;
	shr.u64 	%rd21121, %rd21120, 32;
	and.b64  	%rd21122, %rd21054, 4294967295;
	and.b64  	%rd21123, %rd21120, 4294967295;
	add.s64 	%rd21124, %rd21123, %rd21122;
	shr.u64 	%rd21125, %rd21124, 32;
	and.b64  	%rd21126, %rd21124, 4294967295;
	and.b64  	%rd21127, %rd21119, 4294967295;
	add.s64 	%rd36239, %rd21126, %rd21127;
	shr.u64 	%rd21128, %rd36239, 32;
	add.s64 	%rd21129, %rd21125, %rd21121;
	add.s64 	%rd21130, %rd21129, %rd21128;
	mul.wide.u32 	%rd21131, %r11, %r13463;
	{ .reg .b32 tmp; mov.b64 {tmp, %r13464}, %rd21131; }
	and.b64  	%rd21132, %rd21057, 4294967295;
	and.b64  	%rd21133, %rd21131, 4294967295;
	add.s64 	%rd21134, %rd21133, %rd21132;
	{ .reg .b32 tmp; mov.b64 {tmp, %r13465}, %rd21134; }
	and.b64  	%rd21135, %rd21134, 4294967295;
	and.b64  	%rd21136, %rd21130, 4294967295;
	add.s64 	%rd36238, %rd21135, %rd21136;
	{ .reg .b32 tmp; mov.b64 {tmp, %r13466}, %rd36238; }
	add.s32 	%r13467, %r13465, %r13464;
	add.s32 	%r13468, %r13467, %r13466;
	add.s32 	%r17360, %r13468, %r13462;
	add.s32 	%r17351, %r17351, 1;
	add.s64 	%rd36237, %rd36237, 4;
	setp.ne.s32 	%p2034, %r17351, 8;
	@%p2034 bra 	$L__BB0_1880;
	cvt.u32.u64 	%r17359, %rd36244;
	cvt.u32.u64 	%r17358, %rd36243;
	cvt.u32.u64 	%r17357, %rd36242;
	cvt.u32.u64 	%r17356, %rd36241;
	cvt.u32.u64 	%r17355, %rd36240;
	cvt.u32.u64 	%r17354, %rd36239;
	cvt.u32.u64 	%r17353, %rd36238;
	setp.lt.u32 	%p2035, %r17360, %r11;
	@%p2035 bra 	$L__BB0_1896;
	setp.gt.u32 	%p2036, %r17360, %r11;
	@%p2036 bra 	$L__BB0_1895;
	cvt.u32.u64 	%r17353, %rd36238;
	setp.gt.u32 	%p2037, %r10, %r17353;
	@%p2037 bra 	$L__BB0_1896;
	cvt.u32.u64 	%r13469, %rd36238;
	setp.lt.u32 	%p2038, %r10, %r13469;
	@%p2038 bra 	$L__BB0_1895;
	cvt.u32.u64 	%r17353, %rd36238;
	cvt.u32.u64 	%r17354, %rd36239;
	setp.gt.u32 	%p2039, %r9, %r17354;
	@%p2039 bra 	$L__BB0_1896;
	cvt.u32.u64 	%r13470, %rd36239;
	setp.lt.u32 	%p2040, %r9, %r13470;
	@%p2040 bra 	$L__BB0_1895;
	cvt.u32.u64 	%r17354, %rd36239;
	cvt.u32.u64 	%r17355, %rd36240;
	setp.gt.u32 	%p2041, %r8, %r17355;
	@%p2041 bra 	$L__BB0_1896;
	cvt.u32.u64 	%r13471, %rd36240;
	setp.lt.u32 	%p2042, %r8, %r13471;
	@%p2042 bra 	$L__BB0_1895;
	cvt.u32.u64 	%r17355, %rd36240;
	cvt.u32.u64 	%r17356, %rd36241;
	setp.gt.u32 	%p2043, %r7, %r17356;
	@%p2043 bra 	$L__BB0_1896;
	cvt.u32.u64 	%r13472, %rd36241;
	setp.lt.u32 	%p2044, %r7, %r13472;
	@%p2044 bra 	$L__BB0_1895;
	cvt.u32.u64 	%r17356, %rd36241;
	cvt.u32.u64 	%r17357, %rd36242;
	setp.gt.u32 	%p2045, %r6, %r17357;
	@%p2045 bra 	$L__BB0_1896;
	cvt.u32.u64 	%r13473, %rd36242;
	setp.lt.u32 	%p2046, %r6, %r13473;
	@%p2046 bra 	$L__BB0_1895;
	cvt.u32.u64 	%r17357, %rd36242;
	cvt.u32.u64 	%r17358, %rd36243;
	setp.gt.u32 	%p2047, %r5, %r17358;
	@%p2047 bra 	$L__BB0_1896;
	cvt.u32.u64 	%r17358, %rd36243;
	setp.ge.u32 	%p2048, %r5, %r17358;
	cvt.u32.u64 	%r17359, %rd36244;
	setp.gt.u32 	%p2049, %r4, %r17359;
	and.pred  	%p2050, %p2048, %p2049;
	@%p2050 bra 	$L__BB0_1896;
$L__BB0_1895:
	and.b64  	%rd21138, %rd36244, 4294967295;
	cvt.u64.u32 	%rd21139, %r4;
	sub.s64 	%rd21140, %rd21138, %rd21139;
	cvt.u32.u64 	%r17359, %rd21140;
	shr.u64 	%rd21141, %rd21140, 32;
	and.b64  	%rd21142, %rd21141, 1;
	and.b64  	%rd21143, %rd36243, 4294967295;
	cvt.u64.u32 	%rd21144, %r5;
	add.s64 	%rd21145, %rd21142, %rd21144;
	sub.s64 	%rd21146, %rd21143, %rd21145;
	cvt.u32.u64 	%r17358, %rd21146;
	shr.u64 	%rd21147, %rd21146, 32;
	and.b64  	%rd21148, %rd21147, 1;
	and.b64  	%rd21149, %rd36242, 4294967295;
	cvt.u64.u32 	%rd21150, %r6;
	add.s64 	%rd21151, %rd21148, %rd21150;
	sub.s64 	%rd21152, %rd21149, %rd21151;
	cvt.u32.u64 	%r17357, %rd21152;
	shr.u64 	%rd21153, %rd21152, 32;
	and.b64  	%rd21154, %rd21153, 1;
	and.b64  	%rd21155, %rd36241, 4294967295;
	cvt.u64.u32 	%rd21156, %r7;
	add.s64 	%rd21157, %rd21154, %rd21156;
	sub.s64 	%rd21158, %rd21155, %rd21157;
	cvt.u32.u64 	%r17356, %rd21158;
	shr.u64 	%rd21159, %rd21158, 32;
	and.b64  	%rd21160, %rd21159, 1;
	and.b64  	%rd21161, %rd36240, 4294967295;
	cvt.u64.u32 	%rd21162, %r8;
	add.s64 	%rd21163, %rd21160, %rd21162;
	sub.s64 	%rd21164, %rd21161, %rd21163;
	cvt.u32.u64 	%r17355, %rd21164;
	shr.u64 	%rd21165, %rd21164, 32;
	and.b64  	%rd21166, %rd21165, 1;
	and.b64  	%rd21167, %rd36239, 4294967295;
	cvt.u64.u32 	%rd21168, %r9;
	add.s64 	%rd21169, %rd21166, %rd21168;
	sub.s64 	%rd21170, %rd21167, %rd21169;
	cvt.u32.u64 	%r17354, %rd21170;
	shr.u64 	%rd21171, %rd21170, 32;
	and.b64  	%rd21172, %rd21171, 1;
	and.b64  	%rd21173, %rd36238, 4294967295;
	cvt.u64.u32 	%rd21174, %r10;
	add.s64 	%rd21175, %rd21172, %rd21174;
	sub.s64 	%rd21176, %rd21173, %rd21175;
	cvt.u32.u64 	%r17353, %rd21176;
	{ .reg .b32 tmp; mov.b64 {tmp, %r13474}, %rd21176; }
	and.b32  	%r13475, %r13474, 1;
	add.s32 	%r13476, %r13475, %r11;
	sub.s32 	%r17360, %r17360, %r13476;
$L__BB0_1896:
	or.b32  	%r13478, %r17358, %r17359;
	or.b32  	%r13479, %r17357, %r13478;
	or.b32  	%r13480, %r17356, %r13479;
	or.b32  	%r13481, %r17355, %r13480;
	or.b32  	%r13482, %r17354, %r13481;
	or.b32  	%r13483, %r17353, %r13482;
	or.b32  	%r13484, %r17360, %r13483;
	setp.eq.s32 	%p2052, %r13484, 0;
	mov.b16 	%rs39, 0;
	mov.pred 	%p2051, -1;
	mov.b32 	%r17515, 0;
	mov.u32 	%r17516, %r17515;
	mov.u32 	%r17517, %r17515;
	mov.u32 	%r17518, %r17515;
	mov.u32 	%r17519, %r17515;
	mov.u32 	%r17520, %r17515;
	mov.u32 	%r17521, %r17515;
	mov.u32 	%r17522, %r17515;
	mov.pred 	%p3751, %p2051;
	mov.u16 	%rs75, %rs39;
	@%p2052 bra 	$L__BB0_1993;
	setp.lt.u32 	%p2053, %r17360, %r11;
	mov.u32 	%r17361, %r17353;
	mov.u32 	%r17362, %r17354;
	mov.u32 	%r17363, %r17355;
	mov.u32 	%r17364, %r17356;
	mov.u32 	%r17365, %r17357;
	mov.u32 	%r17366, %r17358;
	mov.u32 	%r17367, %r17359;
	@%p2053 bra 	$L__BB0_1926;
	setp.gt.u32 	%p2054, %r17360, %r11;
	@%p2054 bra 	$L__BB0_1911;
	setp.lt.u32 	%p2055, %r17353, %r10;
	mov.u32 	%r17361, %r17353;
	mov.u32 	%r17362, %r17354;
	mov.u32 	%r17363, %r17355;
	mov.u32 	%r17364, %r17356;
	mov.u32 	%r17365, %r17357;
	mov.u32 	%r17366, %r17358;
	mov.u32 	%r17367, %r17359;
	@%p2055 bra 	$L__BB0_1926;
	setp.gt.u32 	%p2056, %r17353, %r10;
	@%p2056 bra 	$L__BB0_1911;
	setp.lt.u32 	%p2057, %r17354, %r9;
	mov.u32 	%r17361, %r17353;
	mov.u32 	%r17362, %r17354;
	mov.u32 	%r17363, %r17355;
	mov.u32 	%r17364, %r17356;
	mov.u32 	%r17365, %r17357;
	mov.u32 	%r17366, %r17358;
	mov.u32 	%r17367, %r17359;
	@%p2057 bra 	$L__BB0_1926;
	setp.gt.u32 	%p2058, %r17354, %r9;
	@%p2058 bra 	$L__BB0_1911;
	setp.lt.u32 	%p2059, %r17355, %r8;
	mov.u32 	%r17361, %r17353;
	mov.u32 	%r17362, %r17354;
	mov.u32 	%r17363, %r17355;
	mov.u32 	%r17364, %r17356;
	mov.u32 	%r17365, %r17357;
	mov.u32 	%r17366, %r17358;
	mov.u32 	%r17367, %r17359;
	@%p2059 bra 	$L__BB0_1926;
	setp.gt.u32 	%p2060, %r17355, %r8;
	@%p2060 bra 	$L__BB0_1911;
	setp.lt.u32 	%p2061, %r17356, %r7;
	mov.u32 	%r17361, %r17353;
	mov.u32 	%r17362, %r17354;
	mov.u32 	%r17363, %r17355;
	mov.u32 	%r17364, %r17356;
	mov.u32 	%r17365, %r17357;
	mov.u32 	%r17366, %r17358;
	mov.u32 	%r17367, %r17359;
	@%p2061 bra 	$L__BB0_1926;
	setp.gt.u32 	%p2062, %r17356, %r7;
	@%p2062 bra 	$L__BB0_1911;
	setp.lt.u32 	%p2063, %r17357, %r6;
	mov.u32 	%r17361, %r17353;
	mov.u32 	%r17362, %r17354;
	mov.u32 	%r17363, %r17355;
	mov.u32 	%r17364, %r17356;
	mov.u32 	%r17365, %r17357;
	mov.u32 	%r17366, %r17358;
	mov.u32 	%r17367, %r17359;
	@%p2063 bra 	$L__BB0_1926;
	setp.gt.u32 	%p2064, %r17357, %r6;
	@%p2064 bra 	$L__BB0_1911;
	setp.lt.u32 	%p2065, %r17358, %r5;
	mov.u32 	%r17361, %r17353;
	mov.u32 	%r17362, %r17354;
	mov.u32 	%r17363, %r17355;
	mov.u32 	%r17364, %r17356;
	mov.u32 	%r17365, %r17357;
	mov.u32 	%r17366, %r17358;
	mov.u32 	%r17367, %r17359;
	@%p2065 bra 	$L__BB0_1926;
	setp.le.u32 	%p2066, %r17358, %r5;
	setp.lt.u32 	%p2067, %r17359, %r4;
	and.pred  	%p2068, %p2066, %p2067;
	mov.u32 	%r17361, %r17353;
	mov.u32 	%r17362, %r17354;
	mov.u32 	%r17363, %r17355;
	mov.u32 	%r17364, %r17356;
	mov.u32 	%r17365, %r17357;
	mov.u32 	%r17366, %r17358;
	mov.u32 	%r17367, %r17359;
	@%p2068 bra 	$L__BB0_1926;
$L__BB0_1911:
	cvt.u64.u32 	%rd21177, %r17359;
	cvt.u64.u32 	%rd21178, %r4;
	sub.s64 	%rd21179, %rd21177, %rd21178;
	cvt.u32.u64 	%r17367, %rd21179;
	shr.u64 	%rd21180, %rd21179, 32;
	and.b64  	%rd21181, %rd21180, 1;
	cvt.u64.u32 	%rd21182, %r17358;
	cvt.u64.u32 	%rd21183, %r5;
	add.s64 	%rd21184, %rd21181, %rd21183;
	sub.s64 	%rd21185, %rd21182, %rd21184;
	cvt.u32.u64 	%r17366, %rd21185;
	shr.u64 	%rd21186, %rd21185, 32;
	and.b64  	%rd21187, %rd21186, 1;
	cvt.u64.u32 	%rd21188, %r17357;
	cvt.u64.u32 	%rd21189, %r6;
	add.s64 	%rd21190, %rd21187, %rd21189;
	sub.s64 	%rd21191, %rd21188, %rd21190;
	cvt.u32.u64 	%r17365, %rd21191;
	shr.u64 	%rd21192, %rd21191, 32;
	and.b64  	%rd21193, %rd21192, 1;
	cvt.u64.u32 	%rd21194, %r17356;
	cvt.u64.u32 	%rd21195, %r7;
	add.s64 	%rd21196, %rd21193, %rd21195;
	sub.s64 	%rd21197, %rd21194, %rd21196;
	cvt.u32.u64 	%r17364, %rd21197;
	shr.u64 	%rd21198, %rd21197, 32;
	and.b64  	%rd21199, %rd21198, 1;
	cvt.u64.u32 	%rd21200, %r17355;
	cvt.u64.u32 	%rd21201, %r8;
	add.s64 	%rd21202, %rd21199, %rd21201;
	sub.s64 	%rd21203, %rd21200, %rd21202;
	cvt.u32.u64 	%r17363, %rd21203;
	shr.u64 	%rd21204, %rd21203, 32;
	and.b64  	%rd21205, %rd21204, 1;
	cvt.u64.u32 	%rd21206, %r17354;
	cvt.u64.u32 	%rd21207, %r9;
	add.s64 	%rd21208, %rd21205, %rd21207;
	sub.s64 	%rd21209, %rd21206, %rd21208;
	cvt.u32.u64 	%r17362, %rd21209;
	shr.u64 	%rd21210, %rd21209, 32;
	and.b64  	%rd21211, %rd21210, 1;
	cvt.u64.u32 	%rd21212, %r17353;
	cvt.u64.u32 	%rd21213, %r10;
	add.s64 	%rd21214, %rd21211, %rd21213;
	sub.s64 	%rd21215, %rd21212, %rd21214;
	cvt.u32.u64 	%r17361, %rd21215;
	{ .reg .b32 tmp; mov.b64 {tmp, %r13485}, %rd21215; }
	and.b32  	%r13486, %r13485, 1;
	add.s32 	%r13487, %r13486, %r11;
	sub.s32 	%r17360, %r17360, %r13487;
	setp.lt.u32 	%p2069, %r17360, %r11;
	@%p2069 bra 	$L__BB0_1926;
	setp.gt.u32 	%p2070, %r17360, %r11;
	@%p2070 bra 	$L__BB0_1925;
	cvt.u64.u32 	%rd21216, %r17356;
	cvt.u64.u32 	%rd21217, %r17357;
	cvt.u64.u32 	%rd21218, %r17358;
	cvt.u64.u32 	%rd21219, %r17359;
	cvt.u64.u32 	%rd21220, %r4;
	sub.s64 	%rd21221, %rd21219, %rd21220;
	shr.u64 	%rd21222, %rd21221, 32;
	and.b64  	%rd21223, %rd21222, 1;
	cvt.u64.u32 	%rd21224, %r5;
	add.s64 	%rd21225, %rd21223, %rd21224;
	sub.s64 	%rd21226, %rd21218, %rd21225;
	shr.u64 	%rd21227, %rd21226, 32;
	and.b64  	%rd21228, %rd21227, 1;
	cvt.u64.u32 	%rd21229, %r6;
	add.s64 	%rd21230, %rd21228, %rd21229;
	sub.s64 	%rd21231, %rd21217, %rd21230;
	shr.u64 	%rd21232, %rd21231, 32;
	and.b64  	%rd21233, %rd21232, 1;
	cvt.u64.u32 	%rd21234, %r7;
	add.s64 	%rd21235, %rd21233, %rd21234;
	sub.s64 	%rd21236, %rd21216, %rd21235;
	cvt.u32.u64 	%r17364, %rd21236;
	cvt.u64.u32 	%rd21237, %r17355;
	shr.u64 	%rd21238, %rd21236, 32;
	cvt.u64.u32 	%rd21239, %r8;
	cvt.u32.u64 	%r13488, %rd21238;
	mov.b64 	%rd21240, 1;
	cvt.u32.u64 	%r13489, %rd21240;
	and.b32  	%r13490, %r13488, %r13489;
	cvt.u32.u64 	%r13491, %rd21239;
	add.s32 	%r13492, %r13490, %r13491;
	cvt.u32.u64 	%r13493, %rd21237;
	sub.s32 	%r17363, %r13493, %r13492;
	cvt.u32.u64 	%r17365, %rd21231;
	cvt.u32.u64 	%r17367, %rd21221;
	cvt.u32.u64 	%r17366, %rd21226;
	setp.gt.u32 	%p2071, %r10, %r17361;
	@%p2071 bra 	$L__BB0_1926;
	setp.lt.u32 	%p2072, %r10, %r17361;
	@%p2072 bra 	$L__BB0_1925;
	cvt.u64.u32 	%rd21241, %r17356;
	cvt.u64.u32 	%rd21242, %r17357;
	cvt.u64.u32 	%rd21243, %r17358;
	cvt.u64.u32 	%rd21244, %r17359;
	cvt.u64.u32 	%rd21245, %r4;
	sub.s64 	%rd21246, %rd21244, %rd21245;
	shr.u64 	%rd21247, %rd21246, 32;
	and.b64  	%rd21248, %rd21247, 1;
	cvt.u64.u32 	%rd21249, %r5;
	add.s64 	%rd21250, %rd21248, %rd21249;
	sub.s64 	%rd21251, %rd21243, %rd21250;
	shr.u64 	%rd21252, %rd21251, 32;
	and.b64  	%rd21253, %rd21252, 1;
	cvt.u64.u32 	%rd21254, %r6;
	add.s64 	%rd21255, %rd21253, %rd21254;
	sub.s64 	%rd21256, %rd21242, %rd21255;
	shr.u64 	%rd21257, %rd21256, 32;
	and.b64  	%rd21258, %rd21257, 1;
	cvt.u64.u32 	%rd21259, %r7;
	add.s64 	%rd21260, %rd21258, %rd21259;
	sub.s64 	%rd21261, %rd21241, %rd21260;
	cvt.u32.u64 	%r17364, %rd21261;
	cvt.u64.u32 	%rd21262, %r17355;
	shr.u64 	%rd21263, %rd21261, 32;
	cvt.u64.u32 	%rd21264, %r8;
	cvt.u32.u64 	%r13494, %rd21263;
	mov.b64 	%rd21265, 1;
	cvt.u32.u64 	%r13495, %rd21265;
	and.b32  	%r13496, %r13494, %r13495;
	cvt.u32.u64 	%r13497, %rd21264;
	add.s32 	%r13498, %r13496, %r13497;
	cvt.u32.u64 	%r13499, %rd21262;
	sub.s32 	%r17363, %r13499, %r13498;
	cvt.u32.u64 	%r17365, %rd21256;
	cvt.u32.u64 	%r17367, %rd21246;
	cvt.u32.u64 	%r17366, %rd21251;
	setp.gt.u32 	%p2073, %r9, %r17362;
	@%p2073 bra 	$L__BB0_1926;
	setp.lt.u32 	%p2074, %r9, %r17362;
	@%p2074 bra 	$L__BB0_1925;
	cvt.u64.u32 	%rd21266, %r17356;
	cvt.u64.u32 	%rd21267, %r17357;
	cvt.u64.u32 	%rd21268, %r17358;
	cvt.u64.u32 	%rd21269, %r17359;
	cvt.u64.u32 	%rd21270, %r4;
	sub.s64 	%rd21271, %rd21269, %rd21270;
	shr.u64 	%rd21272, %rd21271, 32;
	and.b64  	%rd21273, %rd21272, 1;
	cvt.u64.u32 	%rd21274, %r5;
	add.s64 	%rd21275, %rd21273, %rd21274;
	sub.s64 	%rd21276, %rd21268, %rd21275;
	shr.u64 	%rd21277, %rd21276, 32;
	and.b64  	%rd21278, %rd21277, 1;
	cvt.u64.u32 	%rd21279, %r6;
	add.s64 	%rd21280, %rd21278, %rd21279;
	sub.s64 	%rd21281, %rd21267, %rd21280;
	shr.u64 	%rd21282, %rd21281, 32;
	and.b64  	%rd21283, %rd21282, 1;
	cvt.u64.u32 	%rd21284, %r7;
	add.s64 	%rd21285, %rd21283, %rd21284;
	sub.s64 	%rd21286, %rd21266, %rd21285;
	cvt.u32.u64 	%r17364, %rd21286;
	cvt.u32.u64 	%r17365, %rd21281;
	cvt.u32.u64 	%r17367, %rd21271;
	cvt.u32.u64 	%r17366, %rd21276;
	cvt.u64.u32 	%rd21287, %r17355;
	shr.u64 	%rd21288, %rd21286, 32;
	cvt.u64.u32 	%rd21289, %r8;
	cvt.u32.u64 	%r13500, %rd21288;
	mov.b64 	%rd21290, 1;
	cvt.u32.u64 	%r13501, %rd21290;
	and.b32  	%r13502, %r13500, %r13501;
	cvt.u32.u64 	%r13503, %rd21289;
	add.s32 	%r13504, %r13502, %r13503;
	cvt.u32.u64 	%r13505, %rd21287;
	sub.s32 	%r17363, %r13505, %r13504;
	setp.gt.u32 	%p2075, %r8, %r17363;
	@%p2075 bra 	$L__BB0_1926;
	cvt.u64.u32 	%rd21291, %r17355;
	cvt.u64.u32 	%rd21292, %r17356;
	cvt.u64.u32 	%rd21293, %r17357;
	cvt.u64.u32 	%rd21294, %r17358;
	cvt.u64.u32 	%rd21295, %r17359;
	cvt.u64.u32 	%rd21296, %r4;
	sub.s64 	%rd21297, %rd21295, %rd21296;
	shr.u64 	%rd21298, %rd21297, 32;
	and.b64  	%rd21299, %rd21298, 1;
	cvt.u64.u32 	%rd21300, %r5;
	add.s64 	%rd21301, %rd21299, %rd21300;
	sub.s64 	%rd21302, %rd21294, %rd21301;
	shr.u64 	%rd21303, %rd21302, 32;
	and.b64  	%rd21304, %rd21303, 1;
	cvt.u64.u32 	%rd21305, %r6;
	add.s64 	%rd21306, %rd21304, %rd21305;
	sub.s64 	%rd21307, %rd21293, %rd21306;
	shr.u64 	%rd21308, %rd21307, 32;
	and.b64  	%rd21309, %rd21308, 1;
	cvt.u64.u32 	%rd21310, %r7;
	add.s64 	%rd21311, %rd21309, %rd21310;
	sub.s64 	%rd21312, %rd21292, %rd21311;
	shr.u64 	%rd21313, %rd21312, 32;
	cvt.u64.u32 	%rd21314, %r8;
	cvt.u32.u64 	%r13506, %rd21313;
	mov.b64 	%rd21315, 1;
	cvt.u32.u64 	%r13507, %rd21315;
	and.b32  	%r13508, %r13506, %r13507;
	cvt.u32.u64 	%r13509, %rd21314;
	add.s32 	%r13510, %r13508, %r13509;
	cvt.u32.u64 	%r13511, %rd21291;
	sub.s32 	%r13512, %r13511, %r13510;
	setp.lt.u32 	%p2076, %r8, %r13512;
	@%p2076 bra 	$L__BB0_1925;
	cvt.u64.u32 	%rd21316, %r17355;
	cvt.u64.u32 	%rd21317, %r17356;
	cvt.u64.u32 	%rd21318, %r17357;
	cvt.u64.u32 	%rd21319, %r17358;
	cvt.u64.u32 	%rd21320, %r17359;
	cvt.u64.u32 	%rd21321, %r4;
	sub.s64 	%rd21322, %rd21320, %rd21321;
	shr.u64 	%rd21323, %rd21322, 32;
	and.b64  	%rd21324, %rd21323, 1;
	cvt.u64.u32 	%rd21325, %r5;
	add.s64 	%rd21326, %rd21324, %rd21325;
	sub.s64 	%rd21327, %rd21319, %rd21326;
	shr.u64 	%rd21328, %rd21327, 32;
	and.b64  	%rd21329, %rd21328, 1;
	cvt.u64.u32 	%rd21330, %r6;
	add.s64 	%rd21331, %rd21329, %rd21330;
	sub.s64 	%rd21332, %rd21318, %rd21331;
	shr.u64 	%rd21333, %rd21332, 32;
	and.b64  	%rd21334, %rd21333, 1;
	cvt.u64.u32 	%rd21335, %r7;
	add.s64 	%rd21336, %rd21334, %rd21335;
	sub.s64 	%rd21337, %rd21317, %rd21336;
	shr.u64 	%rd21338, %rd21337, 32;
	cvt.u64.u32 	%rd21339, %r8;
	cvt.u32.u64 	%r13513, %rd21338;
	mov.b64 	%rd21340, 1;
	cvt.u32.u64 	%r13514, %rd21340;
	and.b32  	%r13515, %r13513, %r13514;
	cvt.u32.u64 	%r13516, %rd21339;
	add.s32 	%r13517, %r13515, %r13516;
	cvt.u32.u64 	%r13518, %rd21316;
	sub.s32 	%r17363, %r13518, %r13517;
	cvt.u32.u64 	%r17365, %rd21332;
	cvt.u32.u64 	%r17367, %rd21322;
	cvt.u32.u64 	%r17366, %rd21327;
	cvt.u32.u64 	%r17364, %rd21337;
	setp.gt.u32 	%p2077, %r7, %r17364;
	@%p2077 bra 	$L__BB0_1926;
	cvt.u64.u32 	%rd21341, %r17356;
	cvt.u64.u32 	%rd21342, %r17357;
	cvt.u64.u32 	%rd21343, %r17358;
	cvt.u64.u32 	%rd21344, %r17359;
	cvt.u64.u32 	%rd21345, %r4;
	sub.s64 	%rd21346, %rd21344, %rd21345;
	shr.u64 	%rd21347, %rd21346, 32;
	and.b64  	%rd21348, %rd21347, 1;
	cvt.u64.u32 	%rd21349, %r5;
	add.s64 	%rd21350, %rd21348, %rd21349;
	sub.s64 	%rd21351, %rd21343, %rd21350;
	shr.u64 	%rd21352, %rd21351, 32;
	and.b64  	%rd21353, %rd21352, 1;
	cvt.u64.u32 	%rd21354, %r6;
	add.s64 	%rd21355, %rd21353, %rd21354;
	sub.s64 	%rd21356, %rd21342, %rd21355;
	shr.u64 	%rd21357, %rd21356, 32;
	cvt.u64.u32 	%rd21358, %r7;
	cvt.u32.u64 	%r13519, %rd21357;
	mov.b64 	%rd21359, 1;
	cvt.u32.u64 	%r13520, %rd21359;
	and.b32  	%r13521, %r13519, %r13520;
	cvt.u32.u64 	%r13522, %rd21358;
	add.s32 	%r13523, %r13521, %r13522;
	cvt.u32.u64 	%r13524, %rd21341;
	sub.s32 	%r13525, %r13524, %r13523;
	setp.lt.u32 	%p2078, %r7, %r13525;
	@%p2078 bra 	$L__BB0_1925;
	cvt.u64.u32 	%rd21360, %r17356;
	cvt.u64.u32 	%rd21361, %r17357;
	cvt.u64.u32 	%rd21362, %r17358;
	cvt.u64.u32 	%rd21363, %r17359;
	cvt.u64.u32 	%rd21364, %r4;
	sub.s64 	%rd21365, %rd21363, %rd21364;
	shr.u64 	%rd21366, %rd21365, 32;
	and.b64  	%rd21367, %rd21366, 1;
	cvt.u64.u32 	%rd21368, %r5;
	add.s64 	%rd21369, %rd21367, %rd21368;
	sub.s64 	%rd21370, %rd21362, %rd21369;
	shr.u64 	%rd21371, %rd21370, 32;
	and.b64  	%rd21372, %rd21371, 1;
	cvt.u64.u32 	%rd21373, %r6;
	add.s64 	%rd21374, %rd21372, %rd21373;
	sub.s64 	%rd21375, %rd21361, %rd21374;
	shr.u64 	%rd21376, %rd21375, 32;
	and.b64  	%rd21377, %rd21376, 1;
	cvt.u64.u32 	%rd21378, %r7;
	add.s64 	%rd21379, %rd21377, %rd21378;
	sub.s64 	%rd21380, %rd21360, %rd21379;
	cvt.u32.u64 	%r17364, %rd21380;
	cvt.u64.u32 	%rd21381, %r17355;
	shr.u64 	%rd21382, %rd21380, 32;
	cvt.u64.u32 	%rd21383, %r8;
	cvt.u32.u64 	%r13526, %rd21382;
	mov.b64 	%rd21384, 1;
	cvt.u32.u64 	%r13527, %rd21384;
	and.b32  	%r13528, %r13526, %r13527;
	cvt.u32.u64 	%r13529, %rd21383;
	add.s32 	%r13530, %r13528, %r13529;
	cvt.u32.u64 	%r13531, %rd21381;
	sub.s32 	%r17363, %r13531, %r13530;
	cvt.u32.u64 	%r17367, %rd21365;
	cvt.u32.u64 	%r17366, %rd21370;
	cvt.u32.u64 	%r17365, %rd21375;
	setp.gt.u32 	%p2079, %r6, %r17365;
	@%p2079 bra 	$L__BB0_1926;
	cvt.u64.u32 	%rd21385, %r17357;
	cvt.u64.u32 	%rd21386, %r17358;
	cvt.u64.u32 	%rd21387, %r17359;
	cvt.u64.u32 	%rd21388, %r4;
	sub.s64 	%rd21389, %rd21387, %rd21388;
	shr.u64 	%rd21390, %rd21389, 32;
	and.b64  	%rd21391, %rd21390, 1;
	cvt.u64.u32 	%rd21392, %r5;
	add.s64 	%rd21393, %rd21391, %rd21392;
	sub.s64 	%rd21394, %rd21386, %rd21393;
	shr.u64 	%rd21395, %rd21394, 32;
	cvt.u64.u32 	%rd21396, %r6;
	cvt.u32.u64 	%r13532, %rd21395;
	mov.b64 	%rd21397, 1;
	cvt.u32.u64 	%r13533, %rd21397;
	and.b32  	%r13534, %r13532, %r13533;
	cvt.u32.u64 	%r13535, %rd21396;
	add.s32 	%r13536, %r13534, %r13535;
	cvt.u32.u64 	%r13537, %rd21385;
	sub.s32 	%r13538, %r13537, %r13536;
	setp.lt.u32 	%p2080, %r6, %r13538;
	@%p2080 bra 	$L__BB0_1925;
	cvt.u64.u32 	%rd21398, %r17356;
	cvt.u64.u32 	%rd21399, %r17357;
	cvt.u64.u32 	%rd21400, %r17358;
	cvt.u64.u32 	%rd21401, %r17359;
	cvt.u64.u32 	%rd21402, %r4;
	sub.s64 	%rd21403, %rd21401, %rd21402;
	shr.u64 	%rd21404, %rd21403, 32;
	and.b64  	%rd21405, %rd21404, 1;
	cvt.u64.u32 	%rd21406, %r5;
	add.s64 	%rd21407, %rd21405, %rd21406;
	sub.s64 	%rd21408, %rd21400, %rd21407;
	shr.u64 	%rd21409, %rd21408, 32;
	and.b64  	%rd21410, %rd21409, 1;
	cvt.u64.u32 	%rd21411, %r6;
	add.s64 	%rd21412, %rd21410, %rd21411;
	sub.s64 	%rd21413, %rd21399, %rd21412;
	shr.u64 	%rd21414, %rd21413, 32;
	and.b64  	%rd21415, %rd21414, 1;
	cvt.u64.u32 	%rd21416, %r7;
	add.s64 	%rd21417, %rd21415, %rd21416;
	sub.s64 	%rd21418, %rd21398, %rd21417;
	cvt.u32.u64 	%r17364, %rd21418;
	cvt.u64.u32 	%rd21419, %r17355;
	shr.u64 	%rd21420, %rd21418, 32;
	cvt.u64.u32 	%rd21421, %r8;
	cvt.u32.u64 	%r13539, %rd21420;
	mov.b64 	%rd21422, 1;
	cvt.u32.u64 	%r13540, %rd21422;
	and.b32  	%r13541, %r13539, %r13540;
	cvt.u32.u64 	%r13542, %rd21421;
	add.s32 	%r13543, %r13541, %r13542;
	cvt.u32.u64 	%r13544, %rd21419;
	sub.s32 	%r17363, %r13544, %r13543;
	cvt.u32.u64 	%r17365, %rd21413;
	cvt.u32.u64 	%r17367, %rd21403;
	cvt.u32.u64 	%r17366, %rd21408;
	setp.gt.u32 	%p2081, %r5, %r17366;
	@%p2081 bra 	$L__BB0_1926;
	cvt.u64.u32 	%rd21423, %r17356;
	cvt.u64.u32 	%rd21424, %r17357;
	cvt.u64.u32 	%rd21425, %r17358;
	cvt.u64.u32 	%rd21426, %r17359;
	cvt.u64.u32 	%rd21427, %r4;
	sub.s64 	%rd21428, %rd21426, %rd21427;
	shr.u64 	%rd21429, %rd21428, 32;
	and.b64  	%rd21430, %rd21429, 1;
	cvt.u64.u32 	%rd21431, %r5;
	add.s64 	%rd21432, %rd21430, %rd21431;
	sub.s64 	%rd21433, %rd21425, %rd21432;
	shr.u64 	%rd21434, %rd21433, 32;
	and.b64  	%rd21435, %rd21434, 1;
	cvt.u64.u32 	%rd21436, %r6;
	add.s64 	%rd21437, %rd21435, %rd21436;
	sub.s64 	%rd21438, %rd21424, %rd21437;
	shr.u64 	%rd21439, %rd21438, 32;
	and.b64  	%rd21440, %rd21439, 1;
	cvt.u64.u32 	%rd21441, %r7;
	add.s64 	%rd21442, %rd21440, %rd21441;
	sub.s64 	%rd21443, %rd21423, %rd21442;
	cvt.u32.u64 	%r17364, %rd21443;
	cvt.u64.u32 	%rd21444, %r17355;
	shr.u64 	%rd21445, %rd21443, 32;
	cvt.u64.u32 	%rd21446, %r8;
	cvt.u32.u64 	%r13545, %rd21445;
	mov.b64 	%rd21447, 1;
	cvt.u32.u64 	%r13546, %rd21447;
	and.b32  	%r13547, %r13545, %r13546;
	cvt.u32.u64 	%r13548, %rd21446;
	add.s32 	%r13549, %r13547, %r13548;
	cvt.u32.u64 	%r13550, %rd21444;
	sub.s32 	%r17363, %r13550, %r13549;
	cvt.u32.u64 	%r17365, %rd21438;
	cvt.u32.u64 	%r17366, %rd21433;
	setp.ge.u32 	%p2082, %r5, %r17366;
	cvt.u32.u64 	%r17367, %rd21428;
	setp.gt.u32 	%p2083, %r4, %r17367;
	and.pred  	%p2084, %p2082, %p2083;
	@%p2084 bra 	$L__BB0_1926;
$L__BB0_1925:
	cvt.u64.u32 	%rd21448, %r17359;
	cvt.u64.u32 	%rd21449, %r4;
	sub.s64 	%rd21450, %rd21448, %rd21449;
	and.b64  	%rd21451, %rd21450, 4294967295;
	sub.s64 	%rd21452, %rd21451, %rd21449;
	cvt.u32.u64 	%r17367, %rd21452;
	shr.u64 	%rd21453, %rd21452, 32;
	and.b64  	%rd21454, %rd21453, 1;
	cvt.u64.u32 	%rd21455, %r17358;
	shr.u64 	%rd21456, %rd21450, 32;
	and.b64  	%rd21457, %rd21456, 1;
	cvt.u64.u32 	%rd21458, %r5;
	add.s64 	%rd21459, %rd21457, %rd21458;
	sub.s64 	%rd21460, %rd21455, %rd21459;
	and.b64  	%rd21461, %rd21460, 4294967295;
	add.s64 	%rd21462, %rd21454, %rd21458;
	sub.s64 	%rd21463, %rd21461, %rd21462;
	cvt.u32.u64 	%r17366, %rd21463;
	shr.u64 	%rd21464, %rd21463, 32;
	and.b64  	%rd21465, %rd21464, 1;
	cvt.u64.u32 	%rd21466, %r17357;
	shr.u64 	%rd21467, %rd21460, 32;
	and.b64  	%rd21468, %rd21467, 1;
	cvt.u64.u32 	%rd21469, %r6;
	add.s64 	%rd21470, %rd21468, %rd21469;
	sub.s64 	%rd21471, %rd21466, %rd21470;
	and.b64  	%rd21472, %rd21471, 4294967295;
	add.s64 	%rd21473, %rd21465, %rd21469;
	sub.s64 	%rd21474, %rd21472, %rd21473;
	cvt.u32.u64 	%r17365, %rd21474;
	shr.u64 	%rd21475, %rd21474, 32;
	and.b64  	%rd21476, %rd21475, 1;
	cvt.u64.u32 	%rd21477, %r17356;
	shr.u64 	%rd21478, %rd21471, 32;
	and.b64  	%rd21479, %rd21478, 1;
	cvt.u64.u32 	%rd21480, %r7;
	add.s64 	%rd21481, %rd21479, %rd21480;
	sub.s64 	%rd21482, %rd21477, %rd21481;
	and.b64  	%rd21483, %rd21482, 4294967295;
	add.s64 	%rd21484, %rd21476, %rd21480;
	sub.s64 	%rd21485, %rd21483, %rd21484;
	cvt.u32.u64 	%r17364, %rd21485;
	shr.u64 	%rd21486, %rd21485, 32;
	and.b64  	%rd21487, %rd21486, 1;
	cvt.u64.u32 	%rd21488, %r17355;
	shr.u64 	%rd21489, %rd21482, 32;
	and.b64  	%rd21490, %rd21489, 1;
	cvt.u64.u32 	%rd21491, %r8;
	add.s64 	%rd21492, %rd21490, %rd21491;
	sub.s64 	%rd21493, %rd21488, %rd21492;
	and.b64  	%rd21494, %rd21493, 4294967295;
	add.s64 	%rd21495, %rd21487, %rd21491;
	sub.s64 	%rd21496, %rd21494, %rd21495;
	cvt.u32.u64 	%r17363, %rd21496;
	shr.u64 	%rd21497, %rd21496, 32;
	and.b64  	%rd21498, %rd21497, 1;
	cvt.u64.u32 	%rd21499, %r17354;
	shr.u64 	%rd21500, %rd21493, 32;
	and.b64  	%rd21501, %rd21500, 1;
	cvt.u64.u32 	%rd21502, %r9;
	add.s64 	%rd21503, %rd21501, %rd21502;
	sub.s64 	%rd21504, %rd21499, %rd21503;
	and.b64  	%rd21505, %rd21504, 4294967295;
	add.s64 	%rd21506, %rd21498, %rd21502;
	sub.s64 	%rd21507, %rd21505, %rd21506;
	cvt.u32.u64 	%r17362, %rd21507;
	shr.u64 	%rd21508, %rd21507, 32;
	and.b64  	%rd21509, %rd21508, 1;
	cvt.u64.u32 	%rd21510, %r17353;
	shr.u64 	%rd21511, %rd21504, 32;
	and.b64  	%rd21512, %rd21511, 1;
	cvt.u64.u32 	%rd21513, %r10;
	add.s64 	%rd21514, %rd21512, %rd21513;
	sub.s64 	%rd21515, %rd21510, %rd21514;
	and.b64  	%rd21516, %rd21515, 4294967295;
	add.s64 	%rd21517, %rd21509, %rd21513;
	sub.s64 	%rd21518, %rd21516, %rd21517;
	cvt.u32.u64 	%r17361, %rd21518;
	{ .reg .b32 tmp; mov.b64 {tmp, %r13551}, %rd21518; }
	and.b32  	%r13552, %r13551, 1;
	add.s32 	%r13553, %r13552, %r11;
	sub.s32 	%r17360, %r17360, %r13553;
$L__BB0_1926:
	or.b32  	%r13555, %r17366, %r17367;
	or.b32  	%r13556, %r17365, %r13555;
	or.b32  	%r13557, %r17364, %r13556;
	or.b32  	%r13558, %r17363, %r13557;
	or.b32  	%r13559, %r17362, %r13558;
	or.b32  	%r13560, %r17361, %r13559;
	or.b32  	%r13561, %r17360, %r13560;
	setp.eq.s32 	%p2086, %r13561, 0;
	mov.u32 	%r17516, %r17515;
	mov.u32 	%r17517, %r17515;
	mov.u32 	%r17518, %r17515;
	mov.u32 	%r17519, %r17515;
	mov.u32 	%r17520, %r17515;
	mov.u32 	%r17521, %r17515;
	mov.u32 	%r17522, %r17515;
	mov.pred 	%p3751, %p2051;
	mov.u16 	%rs75, %rs39;
	@%p2086 bra 	$L__BB0_1993;
	mov.b32 	%r17416, 1;
	mov.b32 	%r17409, 0;
	cvt.u64.u32 	%rd21522, %r5;
	cvt.u64.u32 	%rd21527, %r6;
	cvt.u64.u32 	%rd21532, %r7;
	cvt.u64.u32 	%rd21537, %r8;
	cvt.u64.u32 	%rd21542, %r9;
	cvt.u64.u32 	%rd21547, %r10;
	mov.u32 	%r17465, %r11;
	mov.u32 	%r17466, %r10;
	mov.u32 	%r17467, %r9;
	mov.u32 	%r17468, %r8;
	mov.u32 	%r17469, %r7;
	mov.u32 	%r17470, %r6;
	mov.u32 	%r17471, %r5;
	mov.u32 	%r17472, %r4;
	mov.u32 	%r17410, %r17409;
	mov.u32 	%r17411, %r17409;
	mov.u32 	%r17412, %r17409;
	mov.u32 	%r17413, %r17409;
	mov.u32 	%r17414, %r17409;
	mov.u32 	%r17415, %r17409;
	mov.u32 	%r17449, %r17409;
	mov.u32 	%r17450, %r17409;
	mov.u32 	%r17451, %r17409;
	mov.u32 	%r17452, %r17409;
	mov.u32 	%r17453, %r17409;
	mov.u32 	%r17454, %r17409;
	mov.u32 	%r17455, %r17409;
	mov.u32 	%r17456, %r17409;
	mov.u32 	%r17400, %r17409;
$L__BB0_1928:
	or.b32  	%r13564, %r17360, %r17361;
	or.b32  	%r13565, %r13564, %r17362;
	or.b32  	%r13566, %r13565, %r17363;
	or.b32  	%r13567, %r13566, %r17364;
	or.b32  	%r13568, %r13567, %r17365;
	or.b32  	%r13569, %r13568, %r17366;
	setp.eq.s32 	%p2088, %r13569, 0;
	setp.eq.s32 	%p2089, %r17367, 1;
	and.pred  	%p2090, %p2088, %p2089;
	mov.b16 	%rs75, 1;
	mov.pred 	%p3751, 0;
	mov.u32 	%r17515, %r17409;
	mov.u32 	%r17516, %r17410;
	mov.u32 	%r17517, %r17411;
	mov.u32 	%r17518, %r17412;
	mov.u32 	%r17519, %r17413;
	mov.u32 	%r17520, %r17414;
	mov.u32 	%r17521, %r17415;
	mov.u32 	%r17522, %r17416;
	@%p2090 bra 	$L__BB0_1993;
	or.b32  	%r13570, %r17465, %r17466;
	or.b32  	%r13571, %r13570, %r17467;
	or.b32  	%r13572, %r13571, %r17468;
	or.b32  	%r13573, %r13572, %r17469;
	or.b32  	%r13574, %r13573, %r17470;
	or.b32  	%r13575, %r13574, %r17471;
	setp.eq.s32 	%p2092, %r13575, 0;
	setp.eq.s32 	%p2093, %r17472, 1;
	and.pred  	%p2094, %p2092, %p2093;
	mov.u32 	%r17515, %r17449;
	mov.u32 	%r17516, %r17450;
	mov.u32 	%r17517, %r17451;
	mov.u32 	%r17518, %r17452;
	mov.u32 	%r17519, %r17453;
	mov.u32 	%r17520, %r17454;
	mov.u32 	%r17521, %r17455;
	mov.u32 	%r17522, %r17456;
	@%p2094 bra 	$L__BB0_1993;
	or.b32  	%r13577, %r17366, %r17367;
	or.b32  	%r13578, %r17365, %r13577;
	or.b32  	%r13579, %r17364, %r13578;
	or.b32  	%r13580, %r17363, %r13579;
	or.b32  	%r13581, %r17362, %r13580;
	or.b32  	%r13582, %r17361, %r13581;
	or.b32  	%r13583, %r17360, %r13582;
	setp.eq.s32 	%p2096, %r13583, 0;
	mov.b32 	%r17515, 0;
	mov.u32 	%r17516, %r17515;
	mov.u32 	%r17517, %r17515;
	mov.u32 	%r17518, %r17515;
	mov.u32 	%r17519, %r17515;
	mov.u32 	%r17520, %r17515;
	mov.u32 	%r17521, %r17515;
	mov.u32 	%r17522, %r17515;
	mov.pred 	%p3751, %p2051;
	mov.u16 	%rs75, %rs39;
	@%p2096 bra 	$L__BB0_1993;
	or.b32  	%r13585, %r17471, %r17472;
	or.b32  	%r13586, %r17470, %r13585;
	or.b32  	%r13587, %r17469, %r13586;
	or.b32  	%r13588, %r17468, %r13587;
	or.b32  	%r13589, %r17467, %r13588;
	or.b32  	%r13590, %r17466, %r13589;
	or.b32  	%r13591, %r17465, %r13590;
	setp.eq.s32 	%p2098, %r13591, 0;
	mov.pred 	%p3751, %p2051;
	mov.u16 	%rs75, %rs39;
	@%p2098 bra 	$L__BB0_1993;
	and.b32  	%r13592, %r17367, 1;
	setp.eq.b32 	%p2099, %r13592, 1;
	@%p2099 bra 	$L__BB0_1938;
	mov.u32 	%r17401, %r17360;
	mov.u32 	%r17402, %r17361;
	mov.u32 	%r17403, %r17362;
	mov.u32 	%r17404, %r17363;
	mov.u32 	%r17405, %r17364;
	mov.u32 	%r17406, %r17365;
	mov.u32 	%r17407, %r17366;
$L__BB0_1934:
	shr.u32 	%r17360, %r17401, 1;
	shf.l.wrap.b32 	%r17361, %r17402, %r17401, 31;
	shf.l.wrap.b32 	%r17362, %r17403, %r17402, 31;
	shf.l.wrap.b32 	%r17363, %r17404, %r17403, 31;
	shf.l.wrap.b32 	%r17364, %r17405, %r17404, 31;
	shf.l.wrap.b32 	%r17365, %r17406, %r17405, 31;
	shf.l.wrap.b32 	%r17366, %r17407, %r17406, 31;
	shf.l.wrap.b32 	%r17367, %r17367, %r17407, 31;
	and.b32  	%r13593, %r17416, 1;
	setp.eq.b32 	%p2100, %r13593, 1;
	not.pred 	%p2101, %p2100;
	@%p2101 bra 	$L__BB0_1936;
	add.s32 	%r13594, %r17416, %r4;
	setp.lt.u32 	%p2102, %r13594, %r17416;
	selp.u64 	%rd21519, 1, 0, %p2102;
	cvt.u64.u32 	%rd21520, %r17415;
	add.s64 	%rd21521, %rd21519, %rd21520;
	add.s64 	%rd21523, %rd21521, %rd21522;
	cvt.u32.u64 	%r13595, %rd21523;
	shr.u64 	%rd21524, %rd21523, 32;
	cvt.u64.u32 	%rd21525, %r17414;
	add.s64 	%rd21526, %rd21524, %rd21525;
	add.s64 	%rd21528, %rd21526, %rd21527;
	cvt.u32.u64 	%r13596, %rd21528;
	shr.u64 	%rd21529, %rd21528, 32;
	cvt.u64.u32 	%rd21530, %r17413;
	add.s64 	%rd21531, %rd21529, %rd21530;
	add.s64 	%rd21533, %rd21531, %rd21532;
	cvt.u32.u64 	%r13597, %rd21533;
	shr.u64 	%rd21534, %rd21533, 32;
	cvt.u64.u32 	%rd21535, %r17412;
	add.s64 	%rd21536, %rd21534, %rd21535;
	add.s64 	%rd21538, %rd21536, %rd21537;
	cvt.u32.u64 	%r13598, %rd21538;
	shr.u64 	%rd21539, %rd21538, 32;
	cvt.u64.u32 	%rd21540, %r17411;
	add.s64 	%rd21541, %rd21539, %rd21540;
	add.s64 	%rd21543, %rd21541, %rd21542;
	cvt.u32.u64 	%r13599, %rd21543;
	shr.u64 	%rd21544, %rd21543, 32;
	cvt.u64.u32 	%rd21545, %r17410;
	add.s64 	%rd21546, %rd21544, %rd21545;
	add.s64 	%rd21548, %rd21546, %rd21547;
	cvt.u32.u64 	%r13600, %rd21548;
	{ .reg .b32 tmp; mov.b64 {tmp, %r13601}, %rd21548; }
	add.s32 	%r13602, %r17409, %r13601;
	add.s32 	%r17409, %r13602, %r11;
	shf.l.wrap.b32 	%r17410, %r13600, %r17409, 31;
	shf.l.wrap.b32 	%r17411, %r13599, %r13600, 31;
	shf.l.wrap.b32 	%r17412, %r13598, %r13599, 31;
	shf.l.wrap.b32 	%r17413, %r13597, %r13598, 31;
	shf.l.wrap.b32 	%r17414, %r13596, %r13597, 31;
	shf.l.wrap.b32 	%r17415, %r13595, %r13596, 31;
	shf.l.wrap.b32 	%r17416, %r13594, %r13595, 31;
	bra.uni 	$L__BB0_1937;
$L__BB0_1936:
	shf.l.wrap.b32 	%r6027, %r17410, %r17409, 31;
	shf.l.wrap.b32 	%r6028, %r17411, %r17410, 31;
	shf.l.wrap.b32 	%r6029, %r17412, %r17411, 31;
	shf.l.wrap.b32 	%r6030, %r17413, %r17412, 31;
	shf.l.wrap.b32 	%r6031, %r17414, %r17413, 31;
	shf.l.wrap.b32 	%r6032, %r17415, %r17414, 31;
	shf.l.wrap.b32 	%r17416, %r17416, %r17415, 31;
	mov.u32 	%r17415, %r6032;
	mov.u32 	%r17414, %r6031;
	mov.u32 	%r17413, %r6030;
	mov.u32 	%r17412, %r6029;
	mov.u32 	%r17411, %r6028;
	mov.u32 	%r17410, %r6027;
$L__BB0_1937:
	shr.u32 	%r17409, %r17409, 1;
	and.b32  	%r13603, %r17367, 1;
	setp.eq.b32 	%p2103, %r13603, 1;
	not.pred 	%p2104, %p2103;
	mov.u32 	%r17401, %r17360;
	mov.u32 	%r17402, %r17361;
	mov.u32 	%r17403, %r17362;
	mov.u32 	%r17404, %r17363;
	mov.u32 	%r17405, %r17364;
	mov.u32 	%r17406, %r17365;
	mov.u32 	%r17407, %r17366;
	@%p2104 bra 	$L__BB0_1934;
$L__BB0_1938:
	and.b32  	%r13604, %r17472, 1;
	setp.eq.b32 	%p2105, %r13604, 1;
	@%p2105 bra 	$L__BB0_1944;
	mov.u32 	%r17441, %r17465;
	mov.u32 	%r17442, %r17466;
	mov.u32 	%r17443, %r17467;
	mov.u32 	%r17444, %r17468;
	mov.u32 	%r17445, %r17469;
	mov.u32 	%r17446, %r17470;
	mov.u32 	%r17447, %r17471;
$L__BB0_1940:
	shr.u32 	%r17465, %r17441, 1;
	shf.l.wrap.b32 	%r17466, %r17442, %r17441, 31;
	shf.l.wrap.b32 	%r17467, %r17443, %r17442, 31;
	shf.l.wrap.b32 	%r17468, %r17444, %r17443, 31;
	shf.l.wrap.b32 	%r17469, %r17445, %r17444, 31;
	shf.l.wrap.b32 	%r17470, %r17446, %r17445, 31;
	shf.l.wrap.b32 	%r17471, %r17447, %r17446, 31;
	shf.l.wrap.b32 	%r17472, %r17472, %r17447, 31;
	and.b32  	%r13605, %r17456, 1;
	setp.eq.b32 	%p2106, %r13605, 1;
	not.pred 	%p2107, %p2106;
	@%p2107 bra 	$L__BB0_1942;
	add.s32 	%r13606, %r17456, %r4;
	setp.lt.u32 	%p2108, %r13606, %r17456;
	selp.u64 	%rd21549, 1, 0, %p2108;
	cvt.u64.u32 	%rd21550, %r17455;
	add.s64 	%rd21551, %rd21549, %rd21550;
	cvt.u64.u32 	%rd21552, %r5;
	add.s64 	%rd21553, %rd21551, %rd21552;
	cvt.u32.u64 	%r13607, %rd21553;
	shr.u64 	%rd21554, %rd21553, 32;
	cvt.u64.u32 	%rd21555, %r17454;
	add.s64 	%rd21556, %rd21554, %rd21555;
	cvt.u64.u32 	%rd21557, %r6;
	add.s64 	%rd21558, %rd21556, %rd21557;
	cvt.u32.u64 	%r13608, %rd21558;
	shr.u64 	%rd21559, %rd21558, 32;
	cvt.u64.u32 	%rd21560, %r17453;
	add.s64 	%rd21561, %rd21559, %rd21560;
	cvt.u64.u32 	%rd21562, %r7;
	add.s64 	%rd21563, %rd21561, %rd21562;
	cvt.u32.u64 	%r13609, %rd21563;
	shr.u64 	%rd21564, %rd21563, 32;
	cvt.u64.u32 	%rd21565, %r17452;
	add.s64 	%rd21566, %rd21564, %rd21565;
	cvt.u64.u32 	%rd21567, %r8;
	add.s64 	%rd21568, %rd21566, %rd21567;
	cvt.u32.u64 	%r13610, %rd21568;
	shr.u64 	%rd21569, %rd21568, 32;
	cvt.u64.u32 	%rd21570, %r17451;
	add.s64 	%rd21571, %rd21569, %rd21570;
	cvt.u64.u32 	%rd21572, %r9;
	add.s64 	%rd21573, %rd21571, %rd21572;
	cvt.u32.u64 	%r13611, %rd21573;
	shr.u64 	%rd21574, %rd21573, 32;
	cvt.u64.u32 	%rd21575, %r17450;
	add.s64 	%rd21576, %rd21574, %rd21575;
	cvt.u64.u32 	%rd21577, %r10;
	add.s64 	%rd21578, %rd21576, %rd21577;
	cvt.u32.u64 	%r13612, %rd21578;
	{ .reg .b32 tmp; mov.b64 {tmp, %r13613}, %rd21578; }
	add.s32 	%r13614, %r17449, %r13613;
	add.s32 	%r17449, %r13614, %r11;
	shf.l.wrap.b32 	%r17450, %r13612, %r17449, 31;
	shf.l.wrap.b32 	%r17451, %r13611, %r13612, 31;
	shf.l.wrap.b32 	%r17452, %r13610, %r13611, 31;
	shf.l.wrap.b32 	%r17453, %r13609, %r13610, 31;
	shf.l.wrap.b32 	%r17454, %r13608, %r13609, 31;
	shf.l.wrap.b32 	%r17455, %r13607, %r13608, 31;
	shf.l.wrap.b32 	%r17456, %r13606, %r13607, 31;
	bra.uni 	$L__BB0_1943;
$L__BB0_1942:
	shf.l.wrap.b32 	%r6091, %r17450, %r17449, 31;
	shf.l.wrap.b32 	%r6092, %r17451, %r17450, 31;
	shf.l.wrap.b32 	%r6093, %r17452, %r17451, 31;
	shf.l.wrap.b32 	%r6094, %r17453, %r17452, 31;
	shf.l.wrap.b32 	%r6095, %r17454, %r17453, 31;
	shf.l.wrap.b32 	%r6096, %r17455, %r17454, 31;
	shf.l.wrap.b32 	%r17456, %r17456, %r17455, 31;
	mov.u32 	%r17455, %r6096;
	mov.u32 	%r17454, %r6095;
	mov.u32 	%r17453, %r6094;
	mov.u32 	%r17452, %r6093;
	mov.u32 	%r17451, %r6092;
	mov.u32 	%r17450, %r6091;
$L__BB0_1943:
	shr.u32 	%r17449, %r17449, 1;
	and.b32  	%r13615, %r17472, 1;
	setp.eq.b32 	%p2109, %r13615, 1;
	not.pred 	%p2110, %p2109;
	mov.u32 	%r17441, %r17465;
	mov.u32 	%r17442, %r17466;
	mov.u32 	%r17443, %r17467;
	mov.u32 	%r17444, %r17468;
	mov.u32 	%r17445, %r17469;
	mov.u32 	%r17446, %r17470;
	mov.u32 	%r17447, %r17471;
	@%p2110 bra 	$L__BB0_1940;
$L__BB0_1944:
	setp.lt.u32 	%p2111, %r17360, %r17465;
	@%p2111 bra 	$L__BB0_1975;
	setp.gt.u32 	%p2112, %r17360, %r17465;
	@%p2112 bra 	$L__BB0_1958;
	setp.lt.u32 	%p2113, %r17361, %r17466;
	@%p2113 bra 	$L__BB0_1975;
	setp.gt.u32 	%p2114, %r17361, %r17466;
	@%p2114 bra 	$L__BB0_1958;
	setp.lt.u32 	%p2115, %r17362, %r17467;
	@%p2115 bra 	$L__BB0_1975;
	setp.gt.u32 	%p2116, %r17362, %r17467;
	@%p2116 bra 	$L__BB0_1958;
	setp.lt.u32 	%p2117, %r17363, %r17468;
	@%p2117 bra 	$L__BB0_1975;
	setp.gt.u32 	%p2118, %r17363, %r17468;
	@%p2118 bra 	$L__BB0_1958;
	setp.lt.u32 	%p2119, %r17364, %r17469;
	@%p2119 bra 	$L__BB0_1975;
	setp.gt.u32 	%p2120, %r17364, %r17469;
	@%p2120 bra 	$L__BB0_1958;
	setp.lt.u32 	%p2121, %r17365, %r17470;
	@%p2121 bra 	$L__BB0_1975;
	setp.gt.u32 	%p2122, %r17365, %r17470;
	@%p2122 bra 	$L__BB0_1958;
	setp.lt.u32 	%p2123, %r17366, %r17471;
	@%p2123 bra 	$L__BB0_1975;
	setp.le.u32 	%p2124, %r17366, %r17471;
	setp.lt.u32 	%p2125, %r17367, %r17472;
	and.pred  	%p2126, %p2124, %p2125;
	@%p2126 bra 	$L__BB0_1975;
$L__BB0_1958:
	setp.lt.u32 	%p2127, %r17409, %r17449;
	@%p2127 bra 	$L__BB0_1973;
	setp.gt.u32 	%p2128, %r17409, %r17449;
	@%p2128 bra 	$L__BB0_1972;
	setp.lt.u32 	%p2129, %r17410, %r17450;
	@%p2129 bra 	$L__BB0_1973;
	setp.gt.u32 	%p2130, %r17410, %r17450;
	@%p2130 bra 	$L__BB0_1972;
	setp.lt.u32 	%p2131, %r17411, %r17451;
	@%p2131 bra 	$L__BB0_1973;
	setp.gt.u32 	%p2132, %r17411, %r17451;
	@%p2132 bra 	$L__BB0_1972;
	setp.lt.u32 	%p2133, %r17412, %r17452;
	@%p2133 bra 	$L__BB0_1973;
	setp.gt.u32 	%p2134, %r17412, %r17452;
	@%p2134 bra 	$L__BB0_1972;
	setp.lt.u32 	%p2135, %r17413, %r17453;
	@%p2135 bra 	$L__BB0_1973;
	setp.gt.u32 	%p2136, %r17413, %r17453;
	@%p2136 bra 	$L__BB0_1972;
	setp.lt.u32 	%p2137, %r17414, %r17454;
	@%p2137 bra 	$L__BB0_1973;
	setp.gt.u32 	%p2138, %r17414, %r17454;
	@%p2138 bra 	$L__BB0_1972;
	setp.lt.u32 	%p2139, %r17415, %r17455;
	@%p2139 bra 	$L__BB0_1973;
	setp.le.u32 	%p2140, %r17415, %r17455;
	setp.lt.u32 	%p2141, %r17416, %r17456;
	and.pred  	%p2142, %p2140, %p2141;
	@%p2142 bra 	$L__BB0_1973;
$L__BB0_1972:
	cvt.u64.u32 	%rd21579, %r17416;
	cvt.u64.u32 	%rd21580, %r17456;
	sub.s64 	%rd36251, %rd21579, %rd21580;
	shr.u64 	%rd21581, %rd36251, 32;
	and.b64  	%rd21582, %rd21581, 1;
	cvt.u64.u32 	%rd21583, %r17415;
	cvt.u64.u32 	%rd21584, %r17455;
	add.s64 	%rd21585, %rd21582, %rd21584;
	sub.s64 	%rd36250, %rd21583, %rd21585;
	shr.u64 	%rd21586, %rd36250, 32;
	and.b64  	%rd21587, %rd21586, 1;
	cvt.u64.u32 	%rd21588, %r17414;
	cvt.u64.u32 	%rd21589, %r17454;
	add.s64 	%rd21590, %rd21587, %rd21589;
	sub.s64 	%rd36249, %rd21588, %rd21590;
	shr.u64 	%rd21591, %rd36249, 32;
	and.b64  	%rd21592, %rd21591, 1;
	cvt.u64.u32 	%rd21593, %r17413;
	cvt.u64.u32 	%rd21594, %r17453;
	add.s64 	%rd21595, %rd21592, %rd21594;
	sub.s64 	%rd36248, %rd21593, %rd21595;
	shr.u64 	%rd21596, %rd36248, 32;
	and.b64  	%rd21597, %rd21596, 1;
	cvt.u64.u32 	%rd21598, %r17412;
	cvt.u64.u32 	%rd21599, %r17452;
	add.s64 	%rd21600, %rd21597, %rd21599;
	sub.s64 	%rd36247, %rd21598, %rd21600;
	shr.u64 	%rd21601, %rd36247, 32;
	and.b64  	%rd21602, %rd21601, 1;
	cvt.u64.u32 	%rd21603, %r17411;
	cvt.u64.u32 	%rd21604, %r17451;
	add.s64 	%rd21605, %rd21602, %rd21604;
	sub.s64 	%rd36246, %rd21603, %rd21605;
	shr.u64 	%rd21606, %rd36246, 32;
	and.b64  	%rd21607, %rd21606, 1;
	cvt.u64.u32 	%rd21608, %r17410;
	cvt.u64.u32 	%rd21609, %r17450;
	add.s64 	%rd21610, %rd21607, %rd21609;
	sub.s64 	%rd36245, %rd21608, %rd21610;
	{ .reg .b32 tmp; mov.b64 {tmp, %r13616}, %rd36245; }
	and.b32  	%r13617, %r13616, 1;
	add.s32 	%r13618, %r13617, %r17449;
	sub.s32 	%r17409, %r17409, %r13618;
	bra.uni 	$L__BB0_1974;
$L__BB0_1973:
	cvt.u64.u32 	%rd21611, %r17456;
	cvt.u64.u32 	%rd21612, %r17416;
	sub.s64 	%rd21613, %rd21611, %rd21612;
	shr.u64 	%rd21614, %rd21613, 32;
	and.b64  	%rd21615, %rd21614, 1;
	cvt.u64.u32 	%rd21616, %r17455;
	cvt.u64.u32 	%rd21617, %r17415;
	add.s64 	%rd21618, %rd21615, %rd21617;
	sub.s64 	%rd21619, %rd21616, %rd21618;
	shr.u64 	%rd21620, %rd21619, 32;
	and.b64  	%rd21621, %rd21620, 1;
	cvt.u64.u32 	%rd21622, %r17454;
	cvt.u64.u32 	%rd21623, %r17414;
	add.s64 	%rd21624, %rd21621, %rd21623;
	sub.s64 	%rd21625, %rd21622, %rd21624;
	shr.u64 	%rd21626, %rd21625, 32;
	and.b64  	%rd21627, %rd21626, 1;
	cvt.u64.u32 	%rd21628, %r17453;
	cvt.u64.u32 	%rd21629, %r17413;
	add.s64 	%rd21630, %rd21627, %rd21629;
	sub.s64 	%rd21631, %rd21628, %rd21630;
	shr.u64 	%rd21632, %rd21631, 32;
	and.b64  	%rd21633, %rd21632, 1;
	cvt.u64.u32 	%rd21634, %r17452;
	cvt.u64.u32 	%rd21635, %r17412;
	add.s64 	%rd21636, %rd21633, %rd21635;
	sub.s64 	%rd21637, %rd21634, %rd21636;
	shr.u64 	%rd21638, %rd21637, 32;
	and.b64  	%rd21639, %rd21638, 1;
	cvt.u64.u32 	%rd21640, %r17451;
	cvt.u64.u32 	%rd21641, %r17411;
	add.s64 	%rd21642, %rd21639, %rd21641;
	sub.s64 	%rd21643, %rd21640, %rd21642;
	shr.u64 	%rd21644, %rd21643, 32;
	and.b64  	%rd21645, %rd21644, 1;
	cvt.u64.u32 	%rd21646, %r17450;
	cvt.u64.u32 	%rd21647, %r17410;
	add.s64 	%rd21648, %rd21645, %rd21647;
	sub.s64 	%rd21649, %rd21646, %rd21648;
	{ .reg .b32 tmp; mov.b64 {tmp, %r13619}, %rd21649; }
	and.b32  	%r13620, %r13619, 1;
	add.s32 	%r13621, %r13620, %r17409;
	sub.s32 	%r13622, %r13621, %r17449;
	and.b64  	%rd21650, %rd21613, 4294967295;
	cvt.u64.u32 	%rd21651, %r4;
	sub.s64 	%rd36251, %rd21651, %rd21650;
	shr.u64 	%rd21652, %rd36251, 32;
	and.b64  	%rd21653, %rd21652, 1;
	and.b64  	%rd21654, %rd21619, 4294967295;
	add.s64 	%rd21655, %rd21653, %rd21654;
	cvt.u64.u32 	%rd21656, %r5;
	sub.s64 	%rd36250, %rd21656, %rd21655;
	shr.u64 	%rd21657, %rd36250, 32;
	and.b64  	%rd21658, %rd21657, 1;
	and.b64  	%rd21659, %rd21625, 4294967295;
	add.s64 	%rd21660, %rd21658, %rd21659;
	cvt.u64.u32 	%rd21661, %r6;
	sub.s64 	%rd36249, %rd21661, %rd21660;
	shr.u64 	%rd21662, %rd36249, 32;
	and.b64  	%rd21663, %rd21662, 1;
	and.b64  	%rd21664, %rd21631, 4294967295;
	add.s64 	%rd21665, %rd21663, %rd21664;
	cvt.u64.u32 	%rd21666, %r7;
	sub.s64 	%rd36248, %rd21666, %rd21665;
	shr.u64 	%rd21667, %rd36248, 32;
	and.b64  	%rd21668, %rd21667, 1;
	and.b64  	%rd21669, %rd21637, 4294967295;
	add.s64 	%rd21670, %rd21668, %rd21669;
	cvt.u64.u32 	%rd21671, %r8;
	sub.s64 	%rd36247, %rd21671, %rd21670;
	shr.u64 	%rd21672, %rd36247, 32;
	and.b64  	%rd21673, %rd21672, 1;
	and.b64  	%rd21674, %rd21643, 4294967295;
	add.s64 	%rd21675, %rd21673, %rd21674;
	cvt.u64.u32 	%rd21676, %r9;
	sub.s64 	%rd36246, %rd21676, %rd21675;
	shr.u64 	%rd21677, %rd36246, 32;
	and.b64  	%rd21678, %rd21677, 1;
	and.b64  	%rd21679, %rd21649, 4294967295;
	add.s64 	%rd21680, %rd21678, %rd21679;
	cvt.u64.u32 	%rd21681, %r10;
	sub.s64 	%rd36245, %rd21681, %rd21680;
	{ .reg .b32 tmp; mov.b64 {tmp, %r13623}, %rd36245; }
	add.s32 	%r13624, %r13622, %r13623;
	add.s32 	%r17409, %r13624, %r11;
$L__BB0_1974:
	cvt.u64.u32 	%rd21682, %r17472;
	cvt.u64.u32 	%rd21683, %r17367;
	sub.s64 	%rd21684, %rd21683, %rd21682;
	cvt.u64.u32 	%rd21685, %r17471;
	shr.u64 	%rd21686, %rd21684, 32;
	and.b64  	%rd21687, %rd21686, 1;
	add.s64 	%rd21688, %rd21687, %rd21685;
	cvt.u64.u32 	%rd21689, %r17366;
	sub.s64 	%rd21690, %rd21689, %rd21688;
	cvt.u64.u32 	%rd21691, %r17470;
	shr.u64 	%rd21692, %rd21690, 32;
	and.b64  	%rd21693, %rd21692, 1;
	add.s64 	%rd21694, %rd21693, %rd21691;
	cvt.u64.u32 	%rd21695, %r17365;
	sub.s64 	%rd21696, %rd21695, %rd21694;
	cvt.u64.u32 	%rd21697, %r17469;
	shr.u64 	%rd21698, %rd21696, 32;
	and.b64  	%rd21699, %rd21698, 1;
	add.s64 	%rd21700, %rd21699, %rd21697;
	cvt.u64.u32 	%rd21701, %r17364;
	sub.s64 	%rd21702, %rd21701, %rd21700;
	cvt.u64.u32 	%rd21703, %r17468;
	shr.u64 	%rd21704, %rd21702, 32;
	and.b64  	%rd21705, %rd21704, 1;
	add.s64 	%rd21706, %rd21705, %rd21703;
	cvt.u64.u32 	%rd21707, %r17363;
	sub.s64 	%rd21708, %rd21707, %rd21706;
	cvt.u64.u32 	%rd21709, %r17467;
	shr.u64 	%rd21710, %rd21708, 32;
	and.b64  	%rd21711, %rd21710, 1;
	add.s64 	%rd21712, %rd21711, %rd21709;
	cvt.u64.u32 	%rd21713, %r17362;
	sub.s64 	%rd21714, %rd21713, %rd21712;
	cvt.u64.u32 	%rd21715, %r17466;
	shr.u64 	%rd21716, %rd21714, 32;
	and.b64  	%rd21717, %rd21716, 1;
	add.s64 	%rd21718, %rd21717, %rd21715;
	cvt.u64.u32 	%rd21719, %r17361;
	sub.s64 	%rd21720, %rd21719, %rd21718;
	cvt.u32.u64 	%r17416, %rd36251;
	cvt.u32.u64 	%r17415, %rd36250;
	cvt.u32.u64 	%r17414, %rd36249;
	cvt.u32.u64 	%r17413, %rd36248;
	cvt.u32.u64 	%r17412, %rd36247;
	cvt.u32.u64 	%r17411, %rd36246;
	cvt.u32.u64 	%r17410, %rd36245;
	{ .reg .b32 tmp; mov.b64 {tmp, %r13625}, %rd21720; }
	and.b32  	%r13626, %r13625, 1;
	add.s32 	%r13627, %r13626, %r17465;
	sub.s32 	%r17360, %r17360, %r13627;
	cvt.u32.u64 	%r17361, %rd21720;
	cvt.u32.u64 	%r17362, %rd21714;
	cvt.u32.u64 	%r17363, %rd21708;
	cvt.u32.u64 	%r17364, %rd21702;
	cvt.u32.u64 	%r17365, %rd21696;
	cvt.u32.u64 	%r17366, %rd21690;
	cvt.u32.u64 	%r17367, %rd21684;
	bra.uni 	$L__BB0_1992;
$L__BB0_1975:
	setp.lt.u32 	%p2143, %r17449, %r17409;
	@%p2143 bra 	$L__BB0_1990;
	setp.gt.u32 	%p2144, %r17449, %r17409;
	@%p2144 bra 	$L__BB0_1989;
	setp.lt.u32 	%p2145, %r17450, %r17410;
	@%p2145 bra 	$L__BB0_1990;
	setp.gt.u32 	%p2146, %r17450, %r17410;
	@%p2146 bra 	$L__BB0_1989;
	setp.lt.u32 	%p2147, %r17451, %r17411;
	@%p2147 bra 	$L__BB0_1990;
	setp.gt.u32 	%p2148, %r17451, %r17411;
	@%p2148 bra 	$L__BB0_1989;
	setp.lt.u32 	%p2149, %r17452, %r17412;
	@%p2149 bra 	$L__BB0_1990;
	setp.gt.u32 	%p2150, %r17452, %r17412;
	@%p2150 bra 	$L__BB0_1989;
	setp.lt.u32 	%p2151, %r17453, %r17413;
	@%p2151 bra 	$L__BB0_1990;
	setp.gt.u32 	%p2152, %r17453, %r17413;
	@%p2152 bra 	$L__BB0_1989;
	setp.lt.u32 	%p2153, %r17454, %r17414;
	@%p2153 bra 	$L__BB0_1990;
	setp.gt.u32 	%p2154, %r17454, %r17414;
	@%p2154 bra 	$L__BB0_1989;
	setp.lt.u32 	%p2155, %r17455, %r17415;
	@%p2155 bra 	$L__BB0_1990;
	setp.le.u32 	%p2156, %r17455, %r17415;
	setp.lt.u32 	%p2157, %r17456, %r17416;
	and.pred  	%p2158, %p2156, %p2157;
	@%p2158 bra 	$L__BB0_1990;
$L__BB0_1989:
	cvt.u64.u32 	%rd21721, %r17456;
	cvt.u64.u32 	%rd21722, %r17416;
	sub.s64 	%rd36258, %rd21721, %rd21722;
	shr.u64 	%rd21723, %rd36258, 32;
	and.b64  	%rd21724, %rd21723, 1;
	cvt.u64.u32 	%rd21725, %r17455;
	cvt.u64.u32 	%rd21726, %r17415;
	add.s64 	%rd21727, %rd21724, %rd21726;
	sub.s64 	%rd36257, %rd21725, %rd21727;
	shr.u64 	%rd21728, %rd36257, 32;
	and.b64  	%rd21729, %rd21728, 1;
	cvt.u64.u32 	%rd21730, %r17454;
	cvt.u64.u32 	%rd21731, %r17414;
	add.s64 	%rd21732, %rd21729, %rd21731;
	sub.s64 	%rd36256, %rd21730, %rd21732;
	shr.u64 	%rd21733, %rd36256, 32;
	and.b64  	%rd21734, %rd21733, 1;
	cvt.u64.u32 	%rd21735, %r17453;
	cvt.u64.u32 	%rd21736, %r17413;
	add.s64 	%rd21737, %rd21734, %rd21736;
	sub.s64 	%rd36255, %rd21735, %rd21737;
	shr.u64 	%rd21738, %rd36255, 32;
	and.b64  	%rd21739, %rd21738, 1;
	cvt.u64.u32 	%rd21740, %r17452;
	cvt.u64.u32 	%rd21741, %r17412;
	add.s64 	%rd21742, %rd21739, %rd21741;
	sub.s64 	%rd36254, %rd21740, %rd21742;
	shr.u64 	%rd21743, %rd36254, 32;
	and.b64  	%rd21744, %rd21743, 1;
	cvt.u64.u32 	%rd21745, %r17451;
	cvt.u64.u32 	%rd21746, %r17411;
	add.s64 	%rd21747, %rd21744, %rd21746;
	sub.s64 	%rd36253, %rd21745, %rd21747;
	shr.u64 	%rd21748, %rd36253, 32;
	and.b64  	%rd21749, %rd21748, 1;
	cvt.u64.u32 	%rd21750, %r17450;
	cvt.u64.u32 	%rd21751, %r17410;
	add.s64 	%rd21752, %rd21749, %rd21751;
	sub.s64 	%rd36252, %rd21750, %rd21752;
	{ .reg .b32 tmp; mov.b64 {tmp, %r13628}, %rd36252; }
	and.b32  	%r13629, %r13628, 1;
	add.s32 	%r13630, %r13629, %r17409;
	sub.s32 	%r17449, %r17449, %r13630;
	bra.uni 	$L__BB0_1991;
$L__BB0_1990:
	cvt.u64.u32 	%rd21753, %r17416;
	cvt.u64.u32 	%rd21754, %r17456;
	sub.s64 	%rd21755, %rd21753, %rd21754;
	shr.u64 	%rd21756, %rd21755, 32;
	and.b64  	%rd21757, %rd21756, 1;
	cvt.u64.u32 	%rd21758, %r17415;
	cvt.u64.u32 	%rd21759, %r17455;
	add.s64 	%rd21760, %rd21757, %rd21759;
	sub.s64 	%rd21761, %rd21758, %rd21760;
	shr.u64 	%rd21762, %rd21761, 32;
	and.b64  	%rd21763, %rd21762, 1;
	cvt.u64.u32 	%rd21764, %r17414;
	cvt.u64.u32 	%rd21765, %r17454;
	add.s64 	%rd21766, %rd21763, %rd21765;
	sub.s64 	%rd21767, %rd21764, %rd21766;
	shr.u64 	%rd21768, %rd21767, 32;
	and.b64  	%rd21769, %rd21768, 1;
	cvt.u64.u32 	%rd21770, %r17413;
	cvt.u64.u32 	%rd21771, %r17453;
	add.s64 	%rd21772, %rd21769, %rd21771;
	sub.s64 	%rd21773, %rd21770, %rd21772;
	shr.u64 	%rd21774, %rd21773, 32;
	and.b64  	%rd21775, %rd21774, 1;
	cvt.u64.u32 	%rd21776, %r17412;
	cvt.u64.u32 	%rd21777, %r17452;
	add.s64 	%rd21778, %rd21775, %rd21777;
	sub.s64 	%rd21779, %rd21776, %rd21778;
	shr.u64 	%rd21780, %rd21779, 32;
	and.b64  	%rd21781, %rd21780, 1;
	cvt.u64.u32 	%rd21782, %r17411;
	cvt.u64.u32 	%rd21783, %r17451;
	add.s64 	%rd21784, %rd21781, %rd21783;
	sub.s64 	%rd21785, %rd21782, %rd21784;
	shr.u64 	%rd21786, %rd21785, 32;
	and.b64  	%rd21787, %rd21786, 1;
	cvt.u64.u32 	%rd21788, %r17410;
	cvt.u64.u32 	%rd21789, %r17450;
	add.s64 	%rd21790, %rd21787, %rd21789;
	sub.s64 	%rd21791, %rd21788, %rd21790;
	{ .reg .b32 tmp; mov.b64 {tmp, %r13631}, %rd21791; }
	and.b32  	%r13632, %r13631, 1;
	add.s32 	%r13633, %r13632, %r17449;
	sub.s32 	%r13634, %r13633, %r17409;
	and.b64  	%rd21792, %rd21755, 4294967295;
	cvt.u64.u32 	%rd21793, %r4;
	sub.s64 	%rd36258, %rd21793, %rd21792;
	shr.u64 	%rd21794, %rd36258, 32;
	and.b64  	%rd21795, %rd21794, 1;
	and.b64  	%rd21796, %rd21761, 4294967295;
	add.s64 	%rd21797, %rd21795, %rd21796;
	cvt.u64.u32 	%rd21798, %r5;
	sub.s64 	%rd36257, %rd21798, %rd21797;
	shr.u64 	%rd21799, %rd36257, 32;
	and.b64  	%rd21800, %rd21799, 1;
	and.b64  	%rd21801, %rd21767, 4294967295;
	add.s64 	%rd21802, %rd21800, %rd21801;
	cvt.u64.u32 	%rd21803, %r6;
	sub.s64 	%rd36256, %rd21803, %rd21802;
	shr.u64 	%rd21804, %rd36256, 32;
	and.b64  	%rd21805, %rd21804, 1;
	and.b64  	%rd21806, %rd21773, 4294967295;
	add.s64 	%rd21807, %rd21805, %rd21806;
	cvt.u64.u32 	%rd21808, %r7;
	sub.s64 	%rd36255, %rd21808, %rd21807;
	shr.u64 	%rd21809, %rd36255, 32;
	and.b64  	%rd21810, %rd21809, 1;
	and.b64  	%rd21811, %rd21779, 4294967295;
	add.s64 	%rd21812, %rd21810, %rd21811;
	cvt.u64.u32 	%rd21813, %r8;
	sub.s64 	%rd36254, %rd21813, %rd21812;
	shr.u64 	%rd21814, %rd36254, 32;
	and.b64  	%rd21815, %rd21814, 1;
	and.b64  	%rd21816, %rd21785, 4294967295;
	add.s64 	%rd21817, %rd21815, %rd21816;
	cvt.u64.u32 	%rd21818, %r9;
	sub.s64 	%rd36253, %rd21818, %rd21817;
	shr.u64 	%rd21819, %rd36253, 32;
	and.b64  	%rd21820, %rd21819, 1;
	and.b64  	%rd21821, %rd21791, 4294967295;
	add.s64 	%rd21822, %rd21820, %rd21821;
	cvt.u64.u32 	%rd21823, %r10;
	sub.s64 	%rd36252, %rd21823, %rd21822;
	{ .reg .b32 tmp; mov.b64 {tmp, %r13635}, %rd36252; }
	add.s32 	%r13636, %r13634, %r13635;
	add.s32 	%r17449, %r13636, %r11;
$L__BB0_1991:
	cvt.u64.u32 	%rd21824, %r17367;
	cvt.u64.u32 	%rd21825, %r17472;
	sub.s64 	%rd21826, %rd21825, %rd21824;
	cvt.u64.u32 	%rd21827, %r17366;
	shr.u64 	%rd21828, %rd21826, 32;
	and.b64  	%rd21829, %rd21828, 1;
	add.s64 	%rd21830, %rd21829, %rd21827;
	cvt.u64.u32 	%rd21831, %r17471;
	sub.s64 	%rd21832, %rd21831, %rd21830;
	cvt.u64.u32 	%rd21833, %r17365;
	shr.u64 	%rd21834, %rd21832, 32;
	and.b64  	%rd21835, %rd21834, 1;
	add.s64 	%rd21836, %rd21835, %rd21833;
	cvt.u64.u32 	%rd21837, %r17470;
	sub.s64 	%rd21838, %rd21837, %rd21836;
	cvt.u64.u32 	%rd21839, %r17364;
	shr.u64 	%rd21840, %rd21838, 32;
	and.b64  	%rd21841, %rd21840, 1;
	add.s64 	%rd21842, %rd21841, %rd21839;
	cvt.u64.u32 	%rd21843, %r17469;
	sub.s64 	%rd21844, %rd21843, %rd21842;
	cvt.u64.u32 	%rd21845, %r17363;
	shr.u64 	%rd21846, %rd21844, 32;
	and.b64  	%rd21847, %rd21846, 1;
	add.s64 	%rd21848, %rd21847, %rd21845;
	cvt.u64.u32 	%rd21849, %r17468;
	sub.s64 	%rd21850, %rd21849, %rd21848;
	cvt.u64.u32 	%rd21851, %r17362;
	shr.u64 	%rd21852, %rd21850, 32;
	and.b64  	%rd21853, %rd21852, 1;
	add.s64 	%rd21854, %rd21853, %rd21851;
	cvt.u64.u32 	%rd21855, %r17467;
	sub.s64 	%rd21856, %rd21855, %rd21854;
	cvt.u64.u32 	%rd21857, %r17361;
	shr.u64 	%rd21858, %rd21856, 32;
	and.b64  	%rd21859, %rd21858, 1;
	add.s64 	%rd21860, %rd21859, %rd21857;
	cvt.u64.u32 	%rd21861, %r17466;
	sub.s64 	%rd21862, %rd21861, %rd21860;
	cvt.u32.u64 	%r17456, %rd36258;
	cvt.u32.u64 	%r17455, %rd36257;
	cvt.u32.u64 	%r17454, %rd36256;
	cvt.u32.u64 	%r17453, %rd36255;
	cvt.u32.u64 	%r17452, %rd36254;
	cvt.u32.u64 	%r17451, %rd36253;
	cvt.u32.u64 	%r17450, %rd36252;
	{ .reg .b32 tmp; mov.b64 {tmp, %r13637}, %rd21862; }
	and.b32  	%r13638, %r13637, 1;
	add.s32 	%r13639, %r13638, %r17360;
	sub.s32 	%r17465, %r17465, %r13639;
	cvt.u32.u64 	%r17466, %rd21862;
	cvt.u32.u64 	%r17467, %rd21856;
	cvt.u32.u64 	%r17468, %rd21850;
	cvt.u32.u64 	%r17469, %rd21844;
	cvt.u32.u64 	%r17470, %rd21838;
	cvt.u32.u64 	%r17471, %rd21832;
	cvt.u32.u64 	%r17472, %rd21826;
$L__BB0_1992:
	add.s32 	%r17400, %r17400, 1;
	setp.ne.s32 	%p2160, %r17400, 20000;
	mov.u32 	%r17516, %r17515;
	mov.u32 	%r17517, %r17515;
	mov.u32 	%r17518, %r17515;
	mov.u32 	%r17519, %r17515;
	mov.u32 	%r17520, %r17515;
	mov.u32 	%r17521, %r17515;
	mov.u32 	%r17522, %r17515;
	mov.pred 	%p3751, %p2051;
	mov.u16 	%rs75, %rs39;
	@%p2160 bra 	$L__BB0_1928;
$L__BB0_1993:
	st.local.u8 	[%rd23], %rs75;
	st.local.u32 	[%rd23+4], %r17522;
	st.local.u32 	[%rd23+8], %r17521;
	st.local.u32 	[%rd23+12], %r17520;
	st.local.u32 	[%rd23+16], %r17519;
	st.local.u32 	[%rd23+20], %r17518;
	st.local.u32 	[%rd23+24], %r17517;
	st.local.u32 	[%rd23+28], %r17516;
	st.local.u32 	[%rd23+32], %r17515;
	@%p3751 bra 	$L__BB0_2320;
	mov.b64 	%rd36267, 0;
	mov.b32 	%r17525, 0;
	mov.u64 	%rd36259, %rd36540;
	mov.u64 	%rd36268, %rd36267;
	mov.u64 	%rd36269, %rd36267;
	mov.u64 	%rd36270, %rd36267;
	mov.u64 	%rd36271, %rd36267;
	mov.u64 	%rd36272, %rd36267;
	mov.u64 	%rd36273, %rd36267;
	mov.u32 	%r17524, %r17525;
$L__BB0_1995:
	ld.local.u32 	%r13642, [%rd36259];
	mul.wide.u32 	%rd21864, %r12, %r13642;
	shr.u64 	%rd21865, %rd21864, 32;
	and.b64  	%rd21866, %rd36273, 4294967295;
	and.b64  	%rd21867, %rd21864, 4294967295;
	add.s64 	%rd21868, %rd21867, %rd21866;
	shr.u64 	%rd21869, %rd21868, 32;
	cvt.u32.u64 	%r13643, %rd21868;
	add.s64 	%rd21870, %rd21869, %rd21865;
	mul.wide.u32 	%rd21871, %r13, %r13642;
	shr.u64 	%rd21872, %rd21871, 32;
	and.b64  	%rd21873, %rd36272, 4294967295;
	and.b64  	%rd21874, %rd21871, 4294967295;
	add.s64 	%rd21875, %rd21874, %rd21873;
	shr.u64 	%rd21876, %rd21875, 32;
	and.b64  	%rd21877, %rd21875, 4294967295;
	and.b64  	%rd21878, %rd21870, 4294967295;
	add.s64 	%rd21879, %rd21877, %rd21878;
	shr.u64 	%rd21880, %rd21879, 32;
	add.s64 	%rd21881, %rd21876, %rd21872;
	add.s64 	%rd21882, %rd21881, %rd21880;
	mul.wide.u32 	%rd21883, %r14, %r13642;
	shr.u64 	%rd21884, %rd21883, 32;
	and.b64  	%rd21885, %rd36271, 4294967295;
	and.b64  	%rd21886, %rd21883, 4294967295;
	add.s64 	%rd21887, %rd21886, %rd21885;
	shr.u64 	%rd21888, %rd21887, 32;
	and.b64  	%rd21889, %rd21887, 4294967295;
	and.b64  	%rd21890, %rd21882, 4294967295;
	add.s64 	%rd21891, %rd21889, %rd21890;
	shr.u64 	%rd21892, %rd21891, 32;
	add.s64 	%rd21893, %rd21888, %rd21884;
	add.s64 	%rd21894, %rd21893, %rd21892;
	mul.wide.u32 	%rd21895, %r15, %r13642;
	shr.u64 	%rd21896, %rd21895, 32;
	and.b64  	%rd21897, %rd36270, 4294967295;
	and.b64  	%rd21898, %rd21895, 4294967295;
	add.s64 	%rd21899, %rd21898, %rd21897;
	shr.u64 	%rd21900, %rd21899, 32;
	and.b64  	%rd21901, %rd21899, 4294967295;
	and.b64  	%rd21902, %rd21894, 4294967295;
	add.s64 	%rd21903, %rd21901, %rd21902;
	shr.u64 	%rd21904, %rd21903, 32;
	add.s64 	%rd21905, %rd21900, %rd21896;
	add.s64 	%rd21906, %rd21905, %rd21904;
	mul.wide.u32 	%rd21907, %r16, %r13642;
	shr.u64 	%rd21908, %rd21907, 32;
	and.b64  	%rd21909, %rd36269, 4294967295;
	and.b64  	%rd21910, %rd21907, 4294967295;
	add.s64 	%rd21911, %rd21910, %rd21909;
	shr.u64 	%rd21912, %rd21911, 32;
	and.b64  	%rd21913, %rd21911, 4294967295;
	and.b64  	%rd21914, %rd21906, 4294967295;
	add.s64 	%rd21915, %rd21913, %rd21914;
	shr.u64 	%rd21916, %rd21915, 32;
	add.s64 	%rd21917, %rd21912, %rd21908;
	add.s64 	%rd21918, %rd21917, %rd21916;
	mul.wide.u32 	%rd21919, %r17, %r13642;
	shr.u64 	%rd21920, %rd21919, 32;
	and.b64  	%rd21921, %rd36268, 4294967295;
	and.b64  	%rd21922, %rd21919, 4294967295;
	add.s64 	%rd21923, %rd21922, %rd21921;
	shr.u64 	%rd21924, %rd21923, 32;
	and.b64  	%rd21925, %rd21923, 4294967295;
	and.b64  	%rd21926, %rd21918, 4294967295;
	add.s64 	%rd21927, %rd21925, %rd21926;
	shr.u64 	%rd21928, %rd21927, 32;
	add.s64 	%rd21929, %rd21924, %rd21920;
	add.s64 	%rd21930, %rd21929, %rd21928;
	mul.wide.u32 	%rd21931, %r18, %r13642;
	shr.u64 	%rd21932, %rd21931, 32;
	and.b64  	%rd21933, %rd36267, 4294967295;
	and.b64  	%rd21934, %rd21931, 4294967295;
	add.s64 	%rd21935, %rd21934, %rd21933;
	shr.u64 	%rd21936, %rd21935, 32;
	and.b64  	%rd21937, %rd21935, 4294967295;
	and.b64  	%rd21938, %rd21930, 4294967295;
	add.s64 	%rd21939, %rd21937, %rd21938;
	shr.u64 	%rd21940, %rd21939, 32;
	add.s64 	%rd21941, %rd21936, %rd21932;
	add.s64 	%rd21942, %rd21941, %rd21940;
	mul.wide.u32 	%rd21943, %r19, %r13642;
	{ .reg .b32 tmp; mov.b64 {tmp, %r13644}, %rd21943; }
	cvt.u64.u32 	%rd21944, %r17525;
	and.b64  	%rd21945, %rd21943, 4294967295;
	add.s64 	%rd21946, %rd21945, %rd21944;
	{ .reg .b32 tmp; mov.b64 {tmp, %r13645}, %rd21946; }
	and.b64  	%rd21947, %rd21946, 4294967295;
	and.b64  	%rd21948, %rd21942, 4294967295;
	add.s64 	%rd21949, %rd21947, %rd21948;
	{ .reg .b32 tmp; mov.b64 {tmp, %r13646}, %rd21949; }
	add.s32 	%r13647, %r13645, %r13644;
	add.s32 	%r13648, %r13647, %r13646;
	mul.lo.s32 	%r13649, %r28, %r13643;
	mul.wide.u32 	%rd21950, %r4, %r13649;
	shr.u64 	%rd21951, %rd21950, 32;
	and.b64  	%rd21952, %rd21868, 4294967295;
	and.b64  	%rd21953, %rd21950, 4294967295;
	add.s64 	%rd21954, %rd21953, %rd21952;
	shr.u64 	%rd21955, %rd21954, 32;
	add.s64 	%rd21956, %rd21955, %rd21951;
	mul.wide.u32 	%rd21957, %r5, %r13649;
	shr.u64 	%rd21958, %rd21957, 32;
	and.b64  	%rd21959, %rd21879, 4294967295;
	and.b64  	%rd21960, %rd21957, 4294967295;
	add.s64 	%rd21961, %rd21960, %rd21959;
	shr.u64 	%rd21962, %rd21961, 32;
	and.b64  	%rd21963, %rd21961, 4294967295;
	and.b64  	%rd21964, %rd21956, 4294967295;
	add.s64 	%rd36273, %rd21963, %rd21964;
	shr.u64 	%rd21965, %rd36273, 32;
	add.s64 	%rd21966, %rd21962, %rd21958;
	add.s64 	%rd21967, %rd21966, %rd21965;
	mul.wide.u32 	%rd21968, %r6, %r13649;
	shr.u64 	%rd21969, %rd21968, 32;
	and.b64  	%rd21970, %rd21891, 4294967295;
	and.b64  	%rd21971, %rd21968, 4294967295;
	add.s64 	%rd21972, %rd21971, %rd21970;
	shr.u64 	%rd21973, %rd21972, 32;
	and.b64  	%rd21974, %rd21972, 4294967295;
	and.b64  	%rd21975, %rd21967, 4294967295;
	add.s64 	%rd36272, %rd21974, %rd21975;
	shr.u64 	%rd21976, %rd36272, 32;
	add.s64 	%rd21977, %rd21973, %rd21969;
	add.s64 	%rd21978, %rd21977, %rd21976;
	mul.wide.u32 	%rd21979, %r7, %r13649;
	shr.u64 	%rd21980, %rd21979, 32;
	and.b64  	%rd21981, %rd21903, 4294967295;
	and.b64  	%rd21982, %rd21979, 4294967295;
	add.s64 	%rd21983, %rd21982, %rd21981;
	shr.u64 	%rd21984, %rd21983, 32;
	and.b64  	%rd21985, %rd21983, 4294967295;
	and.b64  	%rd21986, %rd21978, 4294967295;
	add.s64 	%rd36271, %rd21985, %rd21986;
	shr.u64 	%rd21987, %rd36271, 32;
	add.s64 	%rd21988, %rd21984, %rd21980;
	add.s64 	%rd21989, %rd21988, %rd21987;
	mul.wide.u32 	%rd21990, %r8, %r13649;
	shr.u64 	%rd21991, %rd21990, 32;
	and.b64  	%rd21992, %rd21915, 4294967295;
	and.b64  	%rd21993, %rd21990, 4294967295;
	add.s64 	%rd21994, %rd21993, %rd21992;
	shr.u64 	%rd21995, %rd21994, 32;
	and.b64  	%rd21996, %rd21994, 4294967295;
	and.b64  	%rd21997, %rd21989, 4294967295;
	add.s64 	%rd36270, %rd21996, %rd21997;
	shr.u64 	%rd21998, %rd36270, 32;
	add.s64 	%rd21999, %rd21995, %rd21991;
	add.s64 	%rd22000, %rd21999, %rd21998;
	mul.wide.u32 	%rd22001, %r9, %r13649;
	shr.u64 	%rd22002, %rd22001, 32;
	and.b64  	%rd22003, %rd21927, 4294967295;
	and.b64  	%rd22004, %rd22001, 4294967295;
	add.s64 	%rd22005, %rd22004, %rd22003;
	shr.u64 	%rd22006, %rd22005, 32;
	and.b64  	%rd22007, %rd22005, 4294967295;
	and.b64  	%rd22008, %rd22000, 4294967295;
	add.s64 	%rd36269, %rd22007, %rd22008;
	shr.u64 	%rd22009, %rd36269, 32;
	add.s64 	%rd22010, %rd22006, %rd22002;
	add.s64 	%rd22011, %rd22010, %rd22009;
	mul.wide.u32 	%rd22012, %r10, %r13649;
	shr.u64 	%rd22013, %rd22012, 32;
	and.b64  	%rd22014, %rd21939, 4294967295;
	and.b64  	%rd22015, %rd22012, 4294967295;
	add.s64 	%rd22016, %rd22015, %rd22014;
	shr.u64 	%rd22017, %rd22016, 32;
	and.b64  	%rd22018, %rd22016, 4294967295;
	and.b64  	%rd22019, %rd22011, 4294967295;
	add.s64 	%rd36268, %rd22018, %rd22019;
	shr.u64 	%rd22020, %rd36268, 32;
	add.s64 	%rd22021, %rd22017, %rd22013;
	add.s64 	%rd22022, %rd22021, %rd22020;
	mul.wide.u32 	%rd22023, %r11, %r13649;
	{ .reg .b32 tmp; mov.b64 {tmp, %r13650}, %rd22023; }
	and.b64  	%rd22024, %rd21949, 4294967295;
	and.b64  	%rd22025, %rd22023, 4294967295;
	add.s64 	%rd22026, %rd22025, %rd22024;
	{ .reg .b32 tmp; mov.b64 {tmp, %r13651}, %rd22026; }
	and.b64  	%rd22027, %rd22026, 4294967295;
	and.b64  	%rd22028, %rd22022, 4294967295;
	add.s64 	%rd36267, %rd22027, %rd22028;
	{ .reg .b32 tmp; mov.b64 {tmp, %r13652}, %rd36267; }
	add.s32 	%r13653, %r13651, %r13650;
	add.s32 	%r13654, %r13653, %r13652;
	add.s32 	%r17525, %r13648, %r13654;
	add.s32 	%r17524, %r17524, 1;
	add.s64 	%rd36259, %rd36259, 4;
	setp.ne.s32 	%p2161, %r17524, 8;
	@%p2161 bra 	$L__BB0_1995;
	setp.lt.u32 	%p2162, %r17525, %r11;
	@%p2162 bra 	$L__BB0_2011;
	setp.gt.u32 	%p2163, %r17525, %r11;
	@%p2163 bra 	$L__BB0_2010;
	cvt.u32.u64 	%r13655, %rd36267;
	setp.gt.u32 	%p2164, %r10, %r13655;
	@%p2164 bra 	$L__BB0_2011;
	cvt.u32.u64 	%r13656, %rd36267;
	setp.lt.u32 	%p2165, %r10, %r13656;
	@%p2165 bra 	$L__BB0_2010;
	cvt.u32.u64 	%r13657, %rd36268;
	setp.gt.u32 	%p2166, %r9, %r13657;
	@%p2166 bra 	$L__BB0_2011;
	cvt.u32.u64 	%r13658, %rd36268;
	setp.lt.u32 	%p2167, %r9, %r13658;
	@%p2167 bra 	$L__BB0_2010;
	cvt.u32.u64 	%r13659, %rd36269;
	setp.gt.u32 	%p2168, %r8, %r13659;
	@%p2168 bra 	$L__BB0_2011;
	cvt.u32.u64 	%r13660, %rd36269;
	setp.lt.u32 	%p2169, %r8, %r13660;
	@%p2169 bra 	$L__BB0_2010;
	cvt.u32.u64 	%r13661, %rd36270;
	setp.gt.u32 	%p2170, %r7, %r13661;
	@%p2170 bra 	$L__BB0_2011;
	cvt.u32.u64 	%r13662, %rd36270;
	setp.lt.u32 	%p2171, %r7, %r13662;
	@%p2171 bra 	$L__BB0_2010;
	cvt.u32.u64 	%r13663, %rd36271;
	setp.gt.u32 	%p2172, %r6, %r13663;
	@%p2172 bra 	$L__BB0_2011;
	cvt.u32.u64 	%r13664, %rd36271;
	setp.lt.u32 	%p2173, %r6, %r13664;
	@%p2173 bra 	$L__BB0_2010;
	cvt.u32.u64 	%r13665, %rd36272;
	setp.gt.u32 	%p2174, %r5, %r13665;
	@%p2174 bra 	$L__BB0_2011;
	cvt.u32.u64 	%r13666, %rd36272;
	setp.ge.u32 	%p2175, %r5, %r13666;
	cvt.u32.u64 	%r13667, %rd36273;
	setp.gt.u32 	%p2176, %r4, %r13667;
	and.pred  	%p2177, %p2175, %p2176;
	@%p2177 bra 	$L__BB0_2011;
$L__BB0_2010:
	and.b64  	%rd22030, %rd36273, 4294967295;
	cvt.u64.u32 	%rd22031, %r4;
	sub.s64 	%rd36273, %rd22030, %rd22031;
	shr.u64 	%rd22032, %rd36273, 32;
	and.b64  	%rd22033, %rd22032, 1;
	and.b64  	%rd22034, %rd36272, 4294967295;
	cvt.u64.u32 	%rd22035, %r5;
	add.s64 	%rd22036, %rd22033, %rd22035;
	sub.s64 	%rd36272, %rd22034, %rd22036;
	shr.u64 	%rd22037, %rd36272, 32;
	and.b64  	%rd22038, %rd22037, 1;
	and.b64  	%rd22039, %rd36271, 4294967295;
	cvt.u64.u32 	%rd22040, %r6;
	add.s64 	%rd22041, %rd22038, %rd22040;
	sub.s64 	%rd36271, %rd22039, %rd22041;
	shr.u64 	%rd22042, %rd36271, 32;
	and.b64  	%rd22043, %rd22042, 1;
	and.b64  	%rd22044, %rd36270, 4294967295;
	cvt.u64.u32 	%rd22045, %r7;
	add.s64 	%rd22046, %rd22043, %rd22045;
	sub.s64 	%rd36270, %rd22044, %rd22046;
	shr.u64 	%rd22047, %rd36270, 32;
	and.b64  	%rd22048, %rd22047, 1;
	and.b64  	%rd22049, %rd36269, 4294967295;
	cvt.u64.u32 	%rd22050, %r8;
	add.s64 	%rd22051, %rd22048, %rd22050;
	sub.s64 	%rd36269, %rd22049, %rd22051;
	shr.u64 	%rd22052, %rd36269, 32;
	and.b64  	%rd22053, %rd22052, 1;
	and.b64  	%rd22054, %rd36268, 4294967295;
	cvt.u64.u32 	%rd22055, %r9;
	add.s64 	%rd22056, %rd22053, %rd22055;
	sub.s64 	%rd36268, %rd22054, %rd22056;
	shr.u64 	%rd22057, %rd36268, 32;
	and.b64  	%rd22058, %rd22057, 1;
	and.b64  	%rd22059, %rd36267, 4294967295;
	cvt.u64.u32 	%rd22060, %r10;
	add.s64 	%rd22061, %rd22058, %rd22060;
	sub.s64 	%rd36267, %rd22059, %rd22061;
	{ .reg .b32 tmp; mov.b64 {tmp, %r13668}, %rd36267; }
	and.b32  	%r13669, %r13668, 1;
	add.s32 	%r13670, %r13669, %r11;
	sub.s32 	%r17525, %r17525, %r13670;
$L__BB0_2011:
	and.b64  	%rd1734, %rd36273, 4294967295;
	and.b64  	%rd1735, %rd36272, 4294967295;
	and.b64  	%rd1736, %rd36271, 4294967295;
	and.b64  	%rd1737, %rd36270, 4294967295;
	and.b64  	%rd1738, %rd36269, 4294967295;
	and.b64  	%rd1739, %rd36268, 4294967295;
	and.b64  	%rd1740, %rd36267, 4294967295;
	mov.b64 	%rd36275, 0;
	mov.b32 	%r17528, 0;
	mov.u64 	%rd36274, %rd36555;
	mov.u64 	%rd36276, %rd36275;
	mov.u64 	%rd36277, %rd36275;
	mov.u64 	%rd36278, %rd36275;
	mov.u64 	%rd36279, %rd36275;
	mov.u64 	%rd36280, %rd36275;
	mov.u64 	%rd36281, %rd36275;
	mov.u32 	%r17527, %r17528;
$L__BB0_2012:
	ld.local.u32 	%r13672, [%rd36274];
	cvt.u64.u32 	%rd22063, %r13672;
	mul.lo.s64 	%rd22064, %rd1734, %rd22063;
	shr.u64 	%rd22065, %rd22064, 32;
	and.b64  	%rd22066, %rd36281, 4294967295;
	and.b64  	%rd22067, %rd22064, 4294967295;
	add.s64 	%rd22068, %rd22067, %rd22066;
	shr.u64 	%rd22069, %rd22068, 32;
	cvt.u32.u64 	%r13673, %rd22068;
	add.s64 	%rd22070, %rd22069, %rd22065;
	mul.lo.s64 	%rd22071, %rd1735, %rd22063;
	shr.u64 	%rd22072, %rd22071, 32;
	and.b64  	%rd22073, %rd36280, 4294967295;
	and.b64  	%rd22074, %rd22071, 4294967295;
	add.s64 	%rd22075, %rd22074, %rd22073;
	shr.u64 	%rd22076, %rd22075, 32;
	and.b64  	%rd22077, %rd22075, 4294967295;
	and.b64  	%rd22078, %rd22070, 4294967295;
	add.s64 	%rd22079, %rd22077, %rd22078;
	shr.u64 	%rd22080, %rd22079, 32;
	add.s64 	%rd22081, %rd22076, %rd22072;
	add.s64 	%rd22082, %rd22081, %rd22080;
	mul.lo.s64 	%rd22083, %rd1736, %rd22063;
	shr.u64 	%rd22084, %rd22083, 32;
	and.b64  	%rd22085, %rd36279, 4294967295;
	and.b64  	%rd22086, %rd22083, 4294967295;
	add.s64 	%rd22087, %rd22086, %rd22085;
	shr.u64 	%rd22088, %rd22087, 32;
	and.b64  	%rd22089, %rd22087, 4294967295;
	and.b64  	%rd22090, %rd22082, 4294967295;
	add.s64 	%rd22091, %rd22089, %rd22090;
	shr.u64 	%rd22092, %rd22091, 32;
	add.s64 	%rd22093, %rd22088, %rd22084;
	add.s64 	%rd22094, %rd22093, %rd22092;
	mul.lo.s64 	%rd22095, %rd1737, %rd22063;
	shr.u64 	%rd22096, %rd22095, 32;
	and.b64  	%rd22097, %rd36278, 4294967295;
	and.b64  	%rd22098, %rd22095, 4294967295;
	add.s64 	%rd22099, %rd22098, %rd22097;
	shr.u64 	%rd22100, %rd22099, 32;
	and.b64  	%rd22101, %rd22099, 4294967295;
	and.b64  	%rd22102, %rd22094, 4294967295;
	add.s64 	%rd22103, %rd22101, %rd22102;
	shr.u64 	%rd22104, %rd22103, 32;
	add.s64 	%rd22105, %rd22100, %rd22096;
	add.s64 	%rd22106, %rd22105, %rd22104;
	mul.lo.s64 	%rd22107, %rd1738, %rd22063;
	shr.u64 	%rd22108, %rd22107, 32;
	and.b64  	%rd22109, %rd36277, 4294967295;
	and.b64  	%rd22110, %rd22107, 4294967295;
	add.s64 	%rd22111, %rd22110, %rd22109;
	shr.u64 	%rd22112, %rd22111, 32;
	and.b64  	%rd22113, %rd22111, 4294967295;
	and.b64  	%rd22114, %rd22106, 4294967295;
	add.s64 	%rd22115, %rd22113, %rd22114;
	shr.u64 	%rd22116, %rd22115, 32;
	add.s64 	%rd22117, %rd22112, %rd22108;
	add.s64 	%rd22118, %rd22117, %rd22116;
	mul.lo.s64 	%rd22119, %rd1739, %rd22063;
	shr.u64 	%rd22120, %rd22119, 32;
	and.b64  	%rd22121, %rd36276, 4294967295;
	and.b64  	%rd22122, %rd22119, 4294967295;
	add.s64 	%rd22123, %rd22122, %rd22121;
	shr.u64 	%rd22124, %rd22123, 32;
	and.b64  	%rd22125, %rd22123, 4294967295;
	and.b64  	%rd22126, %rd22118, 4294967295;
	add.s64 	%rd22127, %rd22125, %rd22126;
	shr.u64 	%rd22128, %rd22127, 32;
	add.s64 	%rd22129, %rd22124, %rd22120;
	add.s64 	%rd22130, %rd22129, %rd22128;
	mul.lo.s64 	%rd22131, %rd1740, %rd22063;
	shr.u64 	%rd22132, %rd22131, 32;
	and.b64  	%rd22133, %rd36275, 4294967295;
	and.b64  	%rd22134, %rd22131, 4294967295;
	add.s64 	%rd22135, %rd22134, %rd22133;
	shr.u64 	%rd22136, %rd22135, 32;
	and.b64  	%rd22137, %rd22135, 4294967295;
	and.b64  	%rd22138, %rd22130, 4294967295;
	add.s64 	%rd22139, %rd22137, %rd22138;
	shr.u64 	%rd22140, %rd22139, 32;
	add.s64 	%rd22141, %rd22136, %rd22132;
	add.s64 	%rd22142, %rd22141, %rd22140;
	mul.wide.u32 	%rd22143, %r17525, %r13672;
	{ .reg .b32 tmp; mov.b64 {tmp, %r13674}, %rd22143; }
	cvt.u64.u32 	%rd22144, %r17528;
	and.b64  	%rd22145, %rd22143, 4294967295;
	add.s64 	%rd22146, %rd22145, %rd22144;
	{ .reg .b32 tmp; mov.b64 {tmp, %r13675}, %rd22146; }
	and.b64  	%rd22147, %rd22146, 4294967295;
	and.b64  	%rd22148, %rd22142, 4294967295;
	add.s64 	%rd22149, %rd22147, %rd22148;
	{ .reg .b32 tmp; mov.b64 {tmp, %r13676}, %rd22149; }
	add.s32 	%r13677, %r13675, %r13674;
	add.s32 	%r13678, %r13677, %r13676;
	mul.lo.s32 	%r13679, %r28, %r13673;
	mul.wide.u32 	%rd22150, %r4, %r13679;
	shr.u64 	%rd22151, %rd22150, 32;
	and.b64  	%rd22152, %rd22068, 4294967295;
	and.b64  	%rd22153, %rd22150, 4294967295;
	add.s64 	%rd22154, %rd22153, %rd22152;
	shr.u64 	%rd22155, %rd22154, 32;
	add.s64 	%rd22156, %rd22155, %rd22151;
	mul.wide.u32 	%rd22157, %r5, %r13679;
	shr.u64 	%rd22158, %rd22157, 32;
	and.b64  	%rd22159, %rd22079, 4294967295;
	and.b64  	%rd22160, %rd22157, 4294967295;
	add.s64 	%rd22161, %rd22160, %rd22159;
	shr.u64 	%rd22162, %rd22161, 32;
	and.b64  	%rd22163, %rd22161, 4294967295;
	and.b64  	%rd22164, %rd22156, 4294967295;
	add.s64 	%rd36281, %rd22163, %rd22164;
	shr.u64 	%rd22165, %rd36281, 32;
	add.s64 	%rd22166, %rd22162, %rd22158;
	add.s64 	%rd22167, %rd22166, %rd22165;
	mul.wide.u32 	%rd22168, %r6, %r13679;
	shr.u64 	%rd22169, %rd22168, 32;
	and.b64  	%rd22170, %rd22091, 4294967295;
	and.b64  	%rd22171, %rd22168, 4294967295;
	add.s64 	%rd22172, %rd22171, %rd22170;
	shr.u64 	%rd22173, %rd22172, 32;
	and.b64  	%rd22174, %rd22172, 4294967295;
	and.b64  	%rd22175, %rd22167, 4294967295;
	add.s64 	%rd36280, %rd22174, %rd22175;
	shr.u64 	%rd22176, %rd36280, 32;
	add.s64 	%rd22177, %rd22173, %rd22169;
	add.s64 	%rd22178, %rd22177, %rd22176;
	mul.wide.u32 	%rd22179, %r7, %r13679;
	shr.u64 	%rd22180, %rd22179, 32;
	and.b64  	%rd22181, %rd22103, 4294967295;
	and.b64  	%rd22182, %rd22179, 4294967295;
	add.s64 	%rd22183, %rd22182, %rd22181;
	shr.u64 	%rd22184, %rd22183, 32;
	and.b64  	%rd22185, %rd22183, 4294967295;
	and.b64  	%rd22186, %rd22178, 4294967295;
	add.s64 	%rd36279, %rd22185, %rd22186;
	shr.u64 	%rd22187, %rd36279, 32;
	add.s64 	%rd22188, %rd22184, %rd22180;
	add.s64 	%rd22189, %rd22188, %rd22187;
	mul.wide.u32 	%rd22190, %r8, %r13679;
	shr.u64 	%rd22191, %rd22190, 32;
	and.b64  	%rd22192, %rd22115, 4294967295;
	and.b64  	%rd22193, %rd22190, 4294967295;
	add.s64 	%rd22194, %rd22193, %rd22192;
	shr.u64 	%rd22195, %rd22194, 32;
	and.b64  	%rd22196, %rd22194, 4294967295;
	and.b64  	%rd22197, %rd22189, 4294967295;
	add.s64 	%rd36278, %rd22196, %rd22197;
	shr.u64 	%rd22198, %rd36278, 32;
	add.s64 	%rd22199, %rd22195, %rd22191;
	add.s64 	%rd22200, %rd22199, %rd22198;
	mul.wide.u32 	%rd22201, %r9, %r13679;
	shr.u64 	%rd22202, %rd22201, 32;
	and.b64  	%rd22203, %rd22127, 4294967295;
	and.b64  	%rd22204, %rd22201, 4294967295;
	add.s64 	%rd22205, %rd22204, %rd22203;
	shr.u64 	%rd22206, %rd22205, 32;
	and.b64  	%rd22207, %rd22205, 4294967295;
	and.b64  	%rd22208, %rd22200, 4294967295;
	add.s64 	%rd36277, %rd22207, %rd22208;
	shr.u64 	%rd22209, %rd36277, 32;
	add.s64 	%rd22210, %rd22206, %rd22202;
	add.s64 	%rd22211, %rd22210, %rd22209;
	mul.wide.u32 	%rd22212, %r10, %r13679;
	shr.u64 	%rd22213, %rd22212, 32;
	and.b64  	%rd22214, %rd22139, 4294967295;
	and.b64  	%rd22215, %rd22212, 4294967295;
	add.s64 	%rd22216, %rd22215, %rd22214;
	shr.u64 	%rd22217, %rd22216, 32;
	and.b64  	%rd22218, %rd22216, 4294967295;
	and.b64  	%rd22219, %rd22211, 4294967295;
	add.s64 	%rd36276, %rd22218, %rd22219;
	shr.u64 	%rd22220, %rd36276, 32;
	add.s64 	%rd22221, %rd22217, %rd22213;
	add.s64 	%rd22222, %rd22221, %rd22220;
	mul.wide.u32 	%rd22223, %r11, %r13679;
	{ .reg .b32 tmp; mov.b64 {tmp, %r13680}, %rd22223; }
	and.b64  	%rd22224, %rd22149, 4294967295;
	and.b64  	%rd22225, %rd22223, 4294967295;
	add.s64 	%rd22226, %rd22225, %rd22224;
	{ .reg .b32 tmp; mov.b64 {tmp, %r13681}, %rd22226; }
	and.b64  	%rd22227, %rd22226, 4294967295;
	and.b64  	%rd22228, %rd22222, 4294967295;
	add.s64 	%rd36275, %rd22227, %rd22228;
	{ .reg .b32 tmp; mov.b64 {tmp, %r13682}, %rd36275; }
	add.s32 	%r13683, %r13681, %r13680;
	add.s32 	%r13684, %r13683, %r13682;
	add.s32 	%r17528, %r13678, %r13684;
	add.s32 	%r17527, %r17527, 1;
	add.s64 	%rd36274, %rd36274, 4;
	setp.ne.s32 	%p2178, %r17527, 8;
	@%p2178 bra 	$L__BB0_2012;
	cvt.u32.u64 	%r17535, %rd36281;
	cvt.u32.u64 	%r17534, %rd36280;
	cvt.u32.u64 	%r17533, %rd36279;
	cvt.u32.u64 	%r17532, %rd36278;
	cvt.u32.u64 	%r17531, %rd36277;
	cvt.u32.u64 	%r17530, %rd36276;
	cvt.u32.u64 	%r17529, %rd36275;
	setp.lt.u32 	%p2179, %r17528, %r11;
	@%p2179 bra 	$L__BB0_2028;
	setp.gt.u32 	%p2180, %r17528, %r11;
	@%p2180 bra 	$L__BB0_2027;
	cvt.u32.u64 	%r17529, %rd36275;
	setp.gt.u32 	%p2181, %r10, %r17529;
	@%p2181 bra 	$L__BB0_2028;
	cvt.u32.u64 	%r13685, %rd36275;
	setp.lt.u32 	%p2182, %r10, %r13685;
	@%p2182 bra 	$L__BB0_2027;
	cvt.u32.u64 	%r17529, %rd36275;
	cvt.u32.u64 	%r17530, %rd36276;
	setp.gt.u32 	%p2183, %r9, %r17530;
	@%p2183 bra 	$L__BB0_2028;
	cvt.u32.u64 	%r13686, %rd36276;
	setp.lt.u32 	%p2184, %r9, %r13686;
	@%p2184 bra 	$L__BB0_2027;
	cvt.u32.u64 	%r17530, %rd36276;
	cvt.u32.u64 	%r17531, %rd36277;
	setp.gt.u32 	%p2185, %r8, %r17531;
	@%p2185 bra 	$L__BB0_2028;
	cvt.u32.u64 	%r13687, %rd36277;
	setp.lt.u32 	%p2186, %r8, %r13687;
	@%p2186 bra 	$L__BB0_2027;
	cvt.u32.u64 	%r17531, %rd36277;
	cvt.u32.u64 	%r17532, %rd36278;
	setp.gt.u32 	%p2187, %r7, %r17532;
	@%p2187 bra 	$L__BB0_2028;
	cvt.u32.u64 	%r13688, %rd36278;
	setp.lt.u32 	%p2188, %r7, %r13688;
	@%p2188 bra 	$L__BB0_2027;
	cvt.u32.u64 	%r17532, %rd36278;
	cvt.u32.u64 	%r17533, %rd36279;
	setp.gt.u32 	%p2189, %r6, %r17533;
	@%p2189 bra 	$L__BB0_2028;
	cvt.u32.u64 	%r13689, %rd36279;
	setp.lt.u32 	%p2190, %r6, %r13689;
	@%p2190 bra 	$L__BB0_2027;
	cvt.u32.u64 	%r17533, %rd36279;
	cvt.u32.u64 	%r17534, %rd36280;
	setp.gt.u32 	%p2191, %r5, %r17534;
	@%p2191 bra 	$L__BB0_2028;
	cvt.u32.u64 	%r17534, %rd36280;
	setp.ge.u32 	%p2192, %r5, %r17534;
	cvt.u32.u64 	%r17535, %rd36281;
	setp.gt.u32 	%p2193, %r4, %r17535;
	and.pred  	%p2194, %p2192, %p2193;
	@%p2194 bra 	$L__BB0_2028;
$L__BB0_2027:
	and.b64  	%rd22230, %rd36281, 4294967295;
	cvt.u64.u32 	%rd22231, %r4;
	sub.s64 	%rd22232, %rd22230, %rd22231;
	cvt.u32.u64 	%r17535, %rd22232;
	shr.u64 	%rd22233, %rd22232, 32;
	and.b64  	%rd22234, %rd22233, 1;
	and.b64  	%rd22235, %rd36280, 4294967295;
	cvt.u64.u32 	%rd22236, %r5;
	add.s64 	%rd22237, %rd22234, %rd22236;
	sub.s64 	%rd22238, %rd22235, %rd22237;
	cvt.u32.u64 	%r17534, %rd22238;
	shr.u64 	%rd22239, %rd22238, 32;
	and.b64  	%rd22240, %rd22239, 1;
	and.b64  	%rd22241, %rd36279, 4294967295;
	cvt.u64.u32 	%rd22242, %r6;
	add.s64 	%rd22243, %rd22240, %rd22242;
	sub.s64 	%rd22244, %rd22241, %rd22243;
	cvt.u32.u64 	%r17533, %rd22244;
	shr.u64 	%rd22245, %rd22244, 32;
	and.b64  	%rd22246, %rd22245, 1;
	and.b64  	%rd22247, %rd36278, 4294967295;
	cvt.u64.u32 	%rd22248, %r7;
	add.s64 	%rd22249, %rd22246, %rd22248;
	sub.s64 	%rd22250, %rd22247, %rd22249;
	cvt.u32.u64 	%r17532, %rd22250;
	shr.u64 	%rd22251, %rd22250, 32;
	and.b64  	%rd22252, %rd22251, 1;
	and.b64  	%rd22253, %rd36277, 4294967295;
	cvt.u64.u32 	%rd22254, %r8;
	add.s64 	%rd22255, %rd22252, %rd22254;
	sub.s64 	%rd22256, %rd22253, %rd22255;
	cvt.u32.u64 	%r17531, %rd22256;
	shr.u64 	%rd22257, %rd22256, 32;
	and.b64  	%rd22258, %rd22257, 1;
	and.b64  	%rd22259, %rd36276, 4294967295;
	cvt.u64.u32 	%rd22260, %r9;
	add.s64 	%rd22261, %rd22258, %rd22260;
	sub.s64 	%rd22262, %rd22259, %rd22261;
	cvt.u32.u64 	%r17530, %rd22262;
	shr.u64 	%rd22263, %rd22262, 32;
	and.b64  	%rd22264, %rd22263, 1;
	and.b64  	%rd22265, %rd36275, 4294967295;
	cvt.u64.u32 	%rd22266, %r10;
	add.s64 	%rd22267, %rd22264, %rd22266;
	sub.s64 	%rd22268, %rd22265, %rd22267;
	cvt.u32.u64 	%r17529, %rd22268;
	{ .reg .b32 tmp; mov.b64 {tmp, %r13690}, %rd22268; }
	and.b32  	%r13691, %r13690, 1;
	add.s32 	%r13692, %r13691, %r11;
	sub.s32 	%r17528, %r17528, %r13692;
$L__BB0_2028:
	setp.lt.u32 	%p2195, %r17198, %r17195;
	@%p2195 bra 	$L__BB0_2044;
	setp.gt.u32 	%p2196, %r17198, %r17195;
	@%p2196 bra 	$L__BB0_2043;
	setp.lt.u32 	%p2197, %r17199, %r5201;
	@%p2197 bra 	$L__BB0_2044;
	setp.gt.u32 	%p2198, %r17199, %r5201;
	@%p2198 bra 	$L__BB0_2043;
	setp.lt.u32 	%p2199, %r17200, %r5200;
	@%p2199 bra 	$L__BB0_2044;
	setp.gt.u32 	%p2200, %r17200, %r5200;
	@%p2200 bra 	$L__BB0_2043;
	setp.lt.u32 	%p2201, %r17201, %r5199;
	@%p2201 bra 	$L__BB0_2044;
	setp.gt.u32 	%p2202, %r17201, %r5199;
	@%p2202 bra 	$L__BB0_2043;
	setp.lt.u32 	%p2203, %r17202, %r5198;
	@%p2203 bra 	$L__BB0_2044;
	setp.gt.u32 	%p2204, %r17202, %r5198;
	@%p2204 bra 	$L__BB0_2043;
	setp.lt.u32 	%p2205, %r17203, %r5197;
	@%p2205 bra 	$L__BB0_2044;
	setp.gt.u32 	%p2206, %r17203, %r5197;
	@%p2206 bra 	$L__BB0_2043;
	setp.lt.u32 	%p2207, %r17204, %r5196;
	@%p2207 bra 	$L__BB0_2044;
	setp.gt.u32 	%p2208, %r17204, %r5196;
	@%p2208 bra 	$L__BB0_2043;
	setp.lt.u32 	%p2209, %r17205, %r5195;
	@%p2209 bra 	$L__BB0_2044;
$L__BB0_2043:
	cvt.u64.u32 	%rd22269, %r5195;
	cvt.u64.u32 	%rd22270, %r17205;
	sub.s64 	%rd36288, %rd22270, %rd22269;
	shr.u64 	%rd22271, %rd36288, 32;
	and.b64  	%rd22272, %rd22271, 1;
	cvt.u64.u32 	%rd22273, %r5196;
	add.s64 	%rd22274, %rd22272, %rd22273;
	cvt.u64.u32 	%rd22275, %r17204;
	sub.s64 	%rd36287, %rd22275, %rd22274;
	shr.u64 	%rd22276, %rd36287, 32;
	and.b64  	%rd22277, %rd22276, 1;
	cvt.u64.u32 	%rd22278, %r5197;
	add.s64 	%rd22279, %rd22277, %rd22278;
	cvt.u64.u32 	%rd22280, %r17203;
	sub.s64 	%rd36286, %rd22280, %rd22279;
	shr.u64 	%rd22281, %rd36286, 32;
	and.b64  	%rd22282, %rd22281, 1;
	cvt.u64.u32 	%rd22283, %r5198;
	add.s64 	%rd22284, %rd22282, %rd22283;
	cvt.u64.u32 	%rd22285, %r17202;
	sub.s64 	%rd36285, %rd22285, %rd22284;
	shr.u64 	%rd22286, %rd36285, 32;
	and.b64  	%rd22287, %rd22286, 1;
	cvt.u64.u32 	%rd22288, %r5199;
	add.s64 	%rd22289, %rd22287, %rd22288;
	cvt.u64.u32 	%rd22290, %r17201;
	sub.s64 	%rd36284, %rd22290, %rd22289;
	shr.u64 	%rd22291, %rd36284, 32;
	and.b64  	%rd22292, %rd22291, 1;
	cvt.u64.u32 	%rd22293, %r5200;
	add.s64 	%rd22294, %rd22292, %rd22293;
	cvt.u64.u32 	%rd22295, %r17200;
	sub.s64 	%rd36283, %rd22295, %rd22294;
	shr.u64 	%rd22296, %rd36283, 32;
	and.b64  	%rd22297, %rd22296, 1;
	cvt.u64.u32 	%rd22298, %r5201;
	add.s64 	%rd22299, %rd22297, %rd22298;
	cvt.u64.u32 	%rd22300, %r17199;
	sub.s64 	%rd36282, %rd22300, %rd22299;
	{ .reg .b32 tmp; mov.b64 {tmp, %r13693}, %rd36282; }
	and.b32  	%r13694, %r13693, 1;
	add.s32 	%r13695, %r13694, %r17195;
	sub.s32 	%r17536, %r17198, %r13695;
	bra.uni 	$L__BB0_2045;
$L__BB0_2044:
	cvt.u64.u32 	%rd22301, %r5195;
	cvt.u64.u32 	%rd22302, %r17205;
	sub.s64 	%rd22303, %rd22301, %rd22302;
	shr.u64 	%rd22304, %rd22303, 32;
	and.b64  	%rd22305, %rd22304, 1;
	cvt.u64.u32 	%rd22306, %r5196;
	cvt.u64.u32 	%rd22307, %r17204;
	add.s64 	%rd22308, %rd22305, %rd22307;
	sub.s64 	%rd22309, %rd22306, %rd22308;
	shr.u64 	%rd22310, %rd22309, 32;
	and.b64  	%rd22311, %rd22310, 1;
	cvt.u64.u32 	%rd22312, %r5197;
	cvt.u64.u32 	%rd22313, %r17203;
	add.s64 	%rd22314, %rd22311, %rd22313;
	sub.s64 	%rd22315, %rd22312, %rd22314;
	shr.u64 	%rd22316, %rd22315, 32;
	and.b64  	%rd22317, %rd22316, 1;
	cvt.u64.u32 	%rd22318, %r5198;
	cvt.u64.u32 	%rd22319, %r17202;
	add.s64 	%rd22320, %rd22317, %rd22319;
	sub.s64 	%rd22321, %rd22318, %rd22320;
	shr.u64 	%rd22322, %rd22321, 32;
	and.b64  	%rd22323, %rd22322, 1;
	cvt.u64.u32 	%rd22324, %r5199;
	cvt.u64.u32 	%rd22325, %r17201;
	add.s64 	%rd22326, %rd22323, %rd22325;
	sub.s64 	%rd22327, %rd22324, %rd22326;
	shr.u64 	%rd22328, %rd22327, 32;
	and.b64  	%rd22329, %rd22328, 1;
	cvt.u64.u32 	%rd22330, %r5200;
	cvt.u64.u32 	%rd22331, %r17200;
	add.s64 	%rd22332, %rd22329, %rd22331;
	sub.s64 	%rd22333, %rd22330, %rd22332;
	shr.u64 	%rd22334, %rd22333, 32;
	and.b64  	%rd22335, %rd22334, 1;
	cvt.u64.u32 	%rd22336, %r5201;
	cvt.u64.u32 	%rd22337, %r17199;
	add.s64 	%rd22338, %rd22335, %rd22337;
	sub.s64 	%rd22339, %rd22336, %rd22338;
	{ .reg .b32 tmp; mov.b64 {tmp, %r13696}, %rd22339; }
	and.b32  	%r13697, %r13696, 1;
	add.s32 	%r13698, %r13697, %r17198;
	sub.s32 	%r13699, %r13698, %r17195;
	and.b64  	%rd22340, %rd22303, 4294967295;
	cvt.u64.u32 	%rd22341, %r4;
	sub.s64 	%rd36288, %rd22341, %rd22340;
	shr.u64 	%rd22342, %rd36288, 32;
	and.b64  	%rd22343, %rd22342, 1;
	and.b64  	%rd22344, %rd22309, 4294967295;
	add.s64 	%rd22345, %rd22343, %rd22344;
	cvt.u64.u32 	%rd22346, %r5;
	sub.s64 	%rd36287, %rd22346, %rd22345;
	shr.u64 	%rd22347, %rd36287, 32;
	and.b64  	%rd22348, %rd22347, 1;
	and.b64  	%rd22349, %rd22315, 4294967295;
	add.s64 	%rd22350, %rd22348, %rd22349;
	cvt.u64.u32 	%rd22351, %r6;
	sub.s64 	%rd36286, %rd22351, %rd22350;
	shr.u64 	%rd22352, %rd36286, 32;
	and.b64  	%rd22353, %rd22352, 1;
	and.b64  	%rd22354, %rd22321, 4294967295;
	add.s64 	%rd22355, %rd22353, %rd22354;
	cvt.u64.u32 	%rd22356, %r7;
	sub.s64 	%rd36285, %rd22356, %rd22355;
	shr.u64 	%rd22357, %rd36285, 32;
	and.b64  	%rd22358, %rd22357, 1;
	and.b64  	%rd22359, %rd22327, 4294967295;
	add.s64 	%rd22360, %rd22358, %rd22359;
	cvt.u64.u32 	%rd22361, %r8;
	sub.s64 	%rd36284, %rd22361, %rd22360;
	shr.u64 	%rd22362, %rd36284, 32;
	and.b64  	%rd22363, %rd22362, 1;
	and.b64  	%rd22364, %rd22333, 4294967295;
	add.s64 	%rd22365, %rd22363, %rd22364;
	cvt.u64.u32 	%rd22366, %r9;
	sub.s64 	%rd36283, %rd22366, %rd22365;
	shr.u64 	%rd22367, %rd36283, 32;
	and.b64  	%rd22368, %rd22367, 1;
	and.b64  	%rd22369, %rd22339, 4294967295;
	add.s64 	%rd22370, %rd22368, %rd22369;
	cvt.u64.u32 	%rd22371, %r10;
	sub.s64 	%rd36282, %rd22371, %rd22370;
	{ .reg .b32 tmp; mov.b64 {tmp, %r13700}, %rd36282; }
	add.s32 	%r13701, %r13699, %r13700;
	add.s32 	%r17536, %r13701, %r11;
$L__BB0_2045:
	st.local.u32 	[%rd36585], %rd36288;
	st.local.u32 	[%rd36585+4], %rd36287;
	st.local.u32 	[%rd36585+8], %rd36286;
	st.local.u32 	[%rd36585+12], %rd36285;
	st.local.u32 	[%rd36585+16], %rd36284;
	st.local.u32 	[%rd36585+20], %rd36283;
	st.local.u32 	[%rd36585+24], %rd36282;
	st.local.u32 	[%rd36585+28], %r17536;
	and.b64  	%rd1778, %rd36288, 4294967295;
	and.b64  	%rd1779, %rd36287, 4294967295;
	and.b64  	%rd1780, %rd36286, 4294967295;
	and.b64  	%rd1781, %rd36285, 4294967295;
	and.b64  	%rd1782, %rd36284, 4294967295;
	and.b64  	%rd1783, %rd36283, 4294967295;
	and.b64  	%rd1784, %rd36282, 4294967295;
	mov.b64 	%rd36297, 0;
	mov.b32 	%r17539, 0;
	mov.u64 	%rd36289, %rd36585;
	mov.u64 	%rd36298, %rd36297;
	mov.u64 	%rd36299, %rd36297;
	mov.u64 	%rd36300, %rd36297;
	mov.u64 	%rd36301, %rd36297;
	mov.u64 	%rd36302, %rd36297;
	mov.u64 	%rd36303, %rd36297;
	mov.u32 	%r17538, %r17539;
$L__BB0_2046:
	ld.local.u32 	%r13703, [%rd36289];
	cvt.u64.u32 	%rd22373, %r13703;
	mul.lo.s64 	%rd22374, %rd1778, %rd22373;
	shr.u64 	%rd22375, %rd22374, 32;
	and.b64  	%rd22376, %rd36303, 4294967295;
	and.b64  	%rd22377, %rd22374, 4294967295;
	add.s64 	%rd22378, %rd22377, %rd22376;
	shr.u64 	%rd22379, %rd22378, 32;
	cvt.u32.u64 	%r13704, %rd22378;
	add.s64 	%rd22380, %rd22379, %rd22375;
	mul.lo.s64 	%rd22381, %rd1779, %rd22373;
	shr.u64 	%rd22382, %rd22381, 32;
	and.b64  	%rd22383, %rd36302, 4294967295;
	and.b64  	%rd22384, %rd22381, 4294967295;
	add.s64 	%rd22385, %rd22384, %rd22383;
	shr.u64 	%rd22386, %rd22385, 32;
	and.b64  	%rd22387, %rd22385, 4294967295;
	and.b64  	%rd22388, %rd22380, 4294967295;
	add.s64 	%rd22389, %rd22387, %rd22388;
	shr.u64 	%rd22390, %rd22389, 32;
	add.s64 	%rd22391, %rd22386, %rd22382;
	add.s64 	%rd22392, %rd22391, %rd22390;
	mul.lo.s64 	%rd22393, %rd1780, %rd22373;
	shr.u64 	%rd22394, %rd22393, 32;
	and.b64  	%rd22395, %rd36301, 4294967295;
	and.b64  	%rd22396, %rd22393, 4294967295;
	add.s64 	%rd22397, %rd22396, %rd22395;
	shr.u64 	%rd22398, %rd22397, 32;
	and.b64  	%rd22399, %rd22397, 4294967295;
	and.b64  	%rd22400, %rd22392, 4294967295;
	add.s64 	%rd22401, %rd22399, %rd22400;
	shr.u64 	%rd22402, %rd22401, 32;
	add.s64 	%rd22403, %rd22398, %rd22394;
	add.s64 	%rd22404, %rd22403, %rd22402;
	mul.lo.s64 	%rd22405, %rd1781, %rd22373;
	shr.u64 	%rd22406, %rd22405, 32;
	and.b64  	%rd22407, %rd36300, 4294967295;
	and.b64  	%rd22408, %rd22405, 4294967295;
	add.s64 	%rd22409, %rd22408, %rd22407;
	shr.u64 	%rd22410, %rd22409, 32;
	and.b64  	%rd22411, %rd22409, 4294967295;
	and.b64  	%rd22412, %rd22404, 4294967295;
	add.s64 	%rd22413, %rd22411, %rd22412;
	shr.u64 	%rd22414, %rd22413, 32;
	add.s64 	%rd22415, %rd22410, %rd22406;
	add.s64 	%rd22416, %rd22415, %rd22414;
	mul.lo.s64 	%rd22417, %rd1782, %rd22373;
	shr.u64 	%rd22418, %rd22417, 32;
	and.b64  	%rd22419, %rd36299, 4294967295;
	and.b64  	%rd22420, %rd22417, 4294967295;
	add.s64 	%rd22421, %rd22420, %rd22419;
	shr.u64 	%rd22422, %rd22421, 32;
	and.b64  	%rd22423, %rd22421, 4294967295;
	and.b64  	%rd22424, %rd22416, 4294967295;
	add.s64 	%rd22425, %rd22423, %rd22424;
	shr.u64 	%rd22426, %rd22425, 32;
	add.s64 	%rd22427, %rd22422, %rd22418;
	add.s64 	%rd22428, %rd22427, %rd22426;
	mul.lo.s64 	%rd22429, %rd1783, %rd22373;
	shr.u64 	%rd22430, %rd22429, 32;
	and.b64  	%rd22431, %rd36298, 4294967295;
	and.b64  	%rd22432, %rd22429, 4294967295;
	add.s64 	%rd22433, %rd22432, %rd22431;
	shr.u64 	%rd22434, %rd22433, 32;
	and.b64  	%rd22435, %rd22433, 4294967295;
	and.b64  	%rd22436, %rd22428, 4294967295;
	add.s64 	%rd22437, %rd22435, %rd22436;
	shr.u64 	%rd22438, %rd22437, 32;
	add.s64 	%rd22439, %rd22434, %rd22430;
	add.s64 	%rd22440, %rd22439, %rd22438;
	mul.lo.s64 	%rd22441, %rd1784, %rd22373;
	shr.u64 	%rd22442, %rd22441, 32;
	and.b64  	%rd22443, %rd36297, 4294967295;
	and.b64  	%rd22444, %rd22441, 4294967295;
	add.s64 	%rd22445, %rd22444, %rd22443;
	shr.u64 	%rd22446, %rd22445, 32;
	and.b64  	%rd22447, %rd22445, 4294967295;
	and.b64  	%rd22448, %rd22440, 4294967295;
	add.s64 	%rd22449, %rd22447, %rd22448;
	shr.u64 	%rd22450, %rd22449, 32;
	add.s64 	%rd22451, %rd22446, %rd22442;
	add.s64 	%rd22452, %rd22451, %rd22450;
	mul.wide.u32 	%rd22453, %r17536, %r13703;
	{ .reg .b32 tmp; mov.b64 {tmp, %r13705}, %rd22453; }
	cvt.u64.u32 	%rd22454, %r17539;
	and.b64  	%rd22455, %rd22453, 4294967295;
	add.s64 	%rd22456, %rd22455, %rd22454;
	{ .reg .b32 tmp; mov.b64 {tmp, %r13706}, %rd22456; }
	and.b64  	%rd22457, %rd22456, 4294967295;
	and.b64  	%rd22458, %rd22452, 4294967295;
	add.s64 	%rd22459, %rd22457, %rd22458;
	{ .reg .b32 tmp; mov.b64 {tmp, %r13707}, %rd22459; }
	add.s32 	%r13708, %r13706, %r13705;
	add.s32 	%r13709, %r13708, %r13707;
	mul.lo.s32 	%r13710, %r28, %r13704;
	mul.wide.u32 	%rd22460, %r4, %r13710;
	shr.u64 	%rd22461, %rd22460, 32;
	and.b64  	%rd22462, %rd22378, 4294967295;
	and.b64  	%rd22463, %rd22460, 4294967295;
	add.s64 	%rd22464, %rd22463, %rd22462;
	shr.u64 	%rd22465, %rd22464, 32;
	add.s64 	%rd22466, %rd22465, %rd22461;
	mul.wide.u32 	%rd22467, %r5, %r13710;
	shr.u64 	%rd22468, %rd22467, 32;
	and.b64  	%rd22469, %rd22389, 4294967295;
	and.b64  	%rd22470, %rd22467, 4294967295;
	add.s64 	%rd22471, %rd22470, %rd22469;
	shr.u64 	%rd22472, %rd22471, 32;
	and.b64  	%rd22473, %rd22471, 4294967295;
	and.b64  	%rd22474, %rd22466, 4294967295;
	add.s64 	%rd36303, %rd22473, %rd22474;
	shr.u64 	%rd22475, %rd36303, 32;
	add.s64 	%rd22476, %rd22472, %rd22468;
	add.s64 	%rd22477, %rd22476, %rd22475;
	mul.wide.u32 	%rd22478, %r6, %r13710;
	shr.u64 	%rd22479, %rd22478, 32;
	and.b64  	%rd22480, %rd22401, 4294967295;
	and.b64  	%rd22481, %rd22478, 4294967295;
	add.s64 	%rd22482, %rd22481, %rd22480;
	shr.u64 	%rd22483, %rd22482, 32;
	and.b64  	%rd22484, %rd22482, 4294967295;
	and.b64  	%rd22485, %rd22477, 4294967295;
	add.s64 	%rd36302, %rd22484, %rd22485;
	shr.u64 	%rd22486, %rd36302, 32;
	add.s64 	%rd22487, %rd22483, %rd22479;
	add.s64 	%rd22488, %rd22487, %rd22486;
	mul.wide.u32 	%rd22489, %r7, %r13710;
	shr.u64 	%rd22490, %rd22489, 32;
	and.b64  	%rd22491, %rd22413, 4294967295;
	and.b64  	%rd22492, %rd22489, 4294967295;
	add.s64 	%rd22493, %rd22492, %rd22491;
	shr.u64 	%rd22494, %rd22493, 32;
	and.b64  	%rd22495, %rd22493, 4294967295;
	and.b64  	%rd22496, %rd22488, 4294967295;
	add.s64 	%rd36301, %rd22495, %rd22496;
	shr.u64 	%rd22497, %rd36301, 32;
	add.s64 	%rd22498, %rd22494, %rd22490;
	add.s64 	%rd22499, %rd22498, %rd22497;
	mul.wide.u32 	%rd22500, %r8, %r13710;
	shr.u64 	%rd22501, %rd22500, 32;
	and.b64  	%rd22502, %rd22425, 4294967295;
	and.b64  	%rd22503, %rd22500, 4294967295;
	add.s64 	%rd22504, %rd22503, %rd22502;
	shr.u64 	%rd22505, %rd22504, 32;
	and.b64  	%rd22506, %rd22504, 4294967295;
	and.b64  	%rd22507, %rd22499, 4294967295;
	add.s64 	%rd36300, %rd22506, %rd22507;
	shr.u64 	%rd22508, %rd36300, 32;
	add.s64 	%rd22509, %rd22505, %rd22501;
	add.s64 	%rd22510, %rd22509, %rd22508;
	mul.wide.u32 	%rd22511, %r9, %r13710;
	shr.u64 	%rd22512, %rd22511, 32;
	and.b64  	%rd22513, %rd22437, 4294967295;
	and.b64  	%rd22514, %rd22511, 4294967295;
	add.s64 	%rd22515, %rd22514, %rd22513;
	shr.u64 	%rd22516, %rd22515, 32;
	and.b64  	%rd22517, %rd22515, 4294967295;
	and.b64  	%rd22518, %rd22510, 4294967295;
	add.s64 	%rd36299, %rd22517, %rd22518;
	shr.u64 	%rd22519, %rd36299, 32;
	add.s64 	%rd22520, %rd22516, %rd22512;
	add.s64 	%rd22521, %rd22520, %rd22519;
	mul.wide.u32 	%rd22522, %r10, %r13710;
	shr.u64 	%rd22523, %rd22522, 32;
	and.b64  	%rd22524, %rd22449, 4294967295;
	and.b64  	%rd22525, %rd22522, 4294967295;
	add.s64 	%rd22526, %rd22525, %rd22524;
	shr.u64 	%rd22527, %rd22526, 32;
	and.b64  	%rd22528, %rd22526, 4294967295;
	and.b64  	%rd22529, %rd22521, 4294967295;
	add.s64 	%rd36298, %rd22528, %rd22529;
	shr.u64 	%rd22530, %rd36298, 32;
	add.s64 	%rd22531, %rd22527, %rd22523;
	add.s64 	%rd22532, %rd22531, %rd22530;
	mul.wide.u32 	%rd22533, %r11, %r13710;
	{ .reg .b32 tmp; mov.b64 {tmp, %r13711}, %rd22533; }
	and.b64  	%rd22534, %rd22459, 4294967295;
	and.b64  	%rd22535, %rd22533, 4294967295;
	add.s64 	%rd22536, %rd22535, %rd22534;
	{ .reg .b32 tmp; mov.b64 {tmp, %r13712}, %rd22536; }
	and.b64  	%rd22537, %rd22536, 4294967295;
	and.b64  	%rd22538, %rd22532, 4294967295;
	add.s64 	%rd36297, %rd22537, %rd22538;
	{ .reg .b32 tmp; mov.b64 {tmp, %r13713}, %rd36297; }
	add.s32 	%r13714, %r13712, %r13711;
	add.s32 	%r13715, %r13714, %r13713;
	add.s32 	%r17539, %r13709, %r13715;
	add.s32 	%r17538, %r17538, 1;
	add.s64 	%rd36289, %rd36289, 4;
	setp.ne.s32 	%p2210, %r17538, 8;
	@%p2210 bra 	$L__BB0_2046;
	setp.lt.u32 	%p2211, %r17539, %r11;
	@%p2211 bra 	$L__BB0_2062;
	setp.gt.u32 	%p2212, %r17539, %r11;
	@%p2212 bra 	$L__BB0_2061;
	cvt.u32.u64 	%r13716, %rd36297;
	setp.gt.u32 	%p2213, %r10, %r13716;
	@%p2213 bra 	$L__BB0_2062;
	cvt.u32.u64 	%r13717, %rd36297;
	setp.lt.u32 	%p2214, %r10, %r13717;
	@%p2214 bra 	$L__BB0_2061;
	cvt.u32.u64 	%r13718, %rd36298;
	setp.gt.u32 	%p2215, %r9, %r13718;
	@%p2215 bra 	$L__BB0_2062;
	cvt.u32.u64 	%r13719, %rd36298;
	setp.lt.u32 	%p2216, %r9, %r13719;
	@%p2216 bra 	$L__BB0_2061;
	cvt.u32.u64 	%r13720, %rd36299;
	setp.gt.u32 	%p2217, %r8, %r13720;
	@%p2217 bra 	$L__BB0_2062;
	cvt.u32.u64 	%r13721, %rd36299;
	setp.lt.u32 	%p2218, %r8, %r13721;
	@%p2218 bra 	$L__BB0_2061;
	cvt.u32.u64 	%r13722, %rd36300;
	setp.gt.u32 	%p2219, %r7, %r13722;
	@%p2219 bra 	$L__BB0_2062;
	cvt.u32.u64 	%r13723, %rd36300;
	setp.lt.u32 	%p2220, %r7, %r13723;
	@%p2220 bra 	$L__BB0_2061;
	cvt.u32.u64 	%r13724, %rd36301;
	setp.gt.u32 	%p2221, %r6, %r13724;
	@%p2221 bra 	$L__BB0_2062;
	cvt.u32.u64 	%r13725, %rd36301;
	setp.lt.u32 	%p2222, %r6, %r13725;
	@%p2222 bra 	$L__BB0_2061;
	cvt.u32.u64 	%r13726, %rd36302;
	setp.gt.u32 	%p2223, %r5, %r13726;
	@%p2223 bra 	$L__BB0_2062;
	cvt.u32.u64 	%r13727, %rd36302;
	setp.ge.u32 	%p2224, %r5, %r13727;
	cvt.u32.u64 	%r13728, %rd36303;
	setp.gt.u32 	%p2225, %r4, %r13728;
	and.pred  	%p2226, %p2224, %p2225;
	@%p2226 bra 	$L__BB0_2062;
$L__BB0_2061:
	and.b64  	%rd22540, %rd36303, 4294967295;
	cvt.u64.u32 	%rd22541, %r4;
	sub.s64 	%rd36303, %rd22540, %rd22541;
	shr.u64 	%rd22542, %rd36303, 32;
	and.b64  	%rd22543, %rd22542, 1;
	and.b64  	%rd22544, %rd36302, 4294967295;
	cvt.u64.u32 	%rd22545, %r5;
	add.s64 	%rd22546, %rd22543, %rd22545;
	sub.s64 	%rd36302, %rd22544, %rd22546;
	shr.u64 	%rd22547, %rd36302, 32;
	and.b64  	%rd22548, %rd22547, 1;
	and.b64  	%rd22549, %rd36301, 4294967295;
	cvt.u64.u32 	%rd22550, %r6;
	add.s64 	%rd22551, %rd22548, %rd22550;
	sub.s64 	%rd36301, %rd22549, %rd22551;
	shr.u64 	%rd22552, %rd36301, 32;
	and.b64  	%rd22553, %rd22552, 1;
	and.b64  	%rd22554, %rd36300, 4294967295;
	cvt.u64.u32 	%rd22555, %r7;
	add.s64 	%rd22556, %rd22553, %rd22555;
	sub.s64 	%rd36300, %rd22554, %rd22556;
	shr.u64 	%rd22557, %rd36300, 32;
	and.b64  	%rd22558, %rd22557, 1;
	and.b64  	%rd22559, %rd36299, 4294967295;
	cvt.u64.u32 	%rd22560, %r8;
	add.s64 	%rd22561, %rd22558, %rd22560;
	sub.s64 	%rd36299, %rd22559, %rd22561;
	shr.u64 	%rd22562, %rd36299, 32;
	and.b64  	%rd22563, %rd22562, 1;
	and.b64  	%rd22564, %rd36298, 4294967295;
	cvt.u64.u32 	%rd22565, %r9;
	add.s64 	%rd22566, %rd22563, %rd22565;
	sub.s64 	%rd36298, %rd22564, %rd22566;
	shr.u64 	%rd22567, %rd36298, 32;
	and.b64  	%rd22568, %rd22567, 1;
	and.b64  	%rd22569, %rd36297, 4294967295;
	cvt.u64.u32 	%rd22570, %r10;
	add.s64 	%rd22571, %rd22568, %rd22570;
	sub.s64 	%rd36297, %rd22569, %rd22571;
	{ .reg .b32 tmp; mov.b64 {tmp, %r13729}, %rd36297; }
	and.b32  	%r13730, %r13729, 1;
	add.s32 	%r13731, %r13730, %r11;
	sub.s32 	%r17539, %r17539, %r13731;
$L__BB0_2062:
	and.b64  	%rd1815, %rd36303, 4294967295;
	and.b64  	%rd1816, %rd36302, 4294967295;
	and.b64  	%rd1817, %rd36301, 4294967295;
	and.b64  	%rd1818, %rd36300, 4294967295;
	and.b64  	%rd1819, %rd36299, 4294967295;
	and.b64  	%rd1820, %rd36298, 4294967295;
	and.b64  	%rd1821, %rd36297, 4294967295;
	mov.b64 	%rd36305, 0;
	mov.b32 	%r17542, 0;
	mov.u64 	%rd36304, %rd36585;
	mov.u64 	%rd36306, %rd36305;
	mov.u64 	%rd36307, %rd36305;
	mov.u64 	%rd36308, %rd36305;
	mov.u64 	%rd36309, %rd36305;
	mov.u64 	%rd36310, %rd36305;
	mov.u64 	%rd36311, %rd36305;
	mov.u32 	%r17541, %r17542;
$L__BB0_2063:
	ld.local.u32 	%r13733, [%rd36304];
	cvt.u64.u32 	%rd22573, %r13733;
	mul.lo.s64 	%rd22574, %rd1815, %rd22573;
	shr.u64 	%rd22575, %rd22574, 32;
	and.b64  	%rd22576, %rd36311, 4294967295;
	and.b64  	%rd22577, %rd22574, 4294967295;
	add.s64 	%rd22578, %rd22577, %rd22576;
	shr.u64 	%rd22579, %rd22578, 32;
	cvt.u32.u64 	%r13734, %rd22578;
	add.s64 	%rd22580, %rd22579, %rd22575;
	mul.lo.s64 	%rd22581, %rd1816, %rd22573;
	shr.u64 	%rd22582, %rd22581, 32;
	and.b64  	%rd22583, %rd36310, 4294967295;
	and.b64  	%rd22584, %rd22581, 4294967295;
	add.s64 	%rd22585, %rd22584, %rd22583;
	shr.u64 	%rd22586, %rd22585, 32;
	and.b64  	%rd22587, %rd22585, 4294967295;
	and.b64  	%rd22588, %rd22580, 4294967295;
	add.s64 	%rd22589, %rd22587, %rd22588;
	shr.u64 	%rd22590, %rd22589, 32;
	add.s64 	%rd22591, %rd22586, %rd22582;
	add.s64 	%rd22592, %rd22591, %rd22590;
	mul.lo.s64 	%rd22593, %rd1817, %rd22573;
	shr.u64 	%rd22594, %rd22593, 32;
	and.b64  	%rd22595, %rd36309, 4294967295;
	and.b64  	%rd22596, %rd22593, 4294967295;
	add.s64 	%rd22597, %rd22596, %rd22595;
	shr.u64 	%rd22598, %rd22597, 32;
	and.b64  	%rd22599, %rd22597, 4294967295;
	and.b64  	%rd22600, %rd22592, 4294967295;
	add.s64 	%rd22601, %rd22599, %rd22600;
	shr.u64 	%rd22602, %rd22601, 32;
	add.s64 	%rd22603, %rd22598, %rd22594;
	add.s64 	%rd22604, %rd22603, %rd22602;
	mul.lo.s64 	%rd22605, %rd1818, %rd22573;
	shr.u64 	%rd22606, %rd22605, 32;
	and.b64  	%rd22607, %rd36308, 4294967295;
	and.b64  	%rd22608, %rd22605, 4294967295;
	add.s64 	%rd22609, %rd22608, %rd22607;
	shr.u64 	%rd22610, %rd22609, 32;
	and.b64  	%rd22611, %rd22609, 4294967295;
	and.b64  	%rd22612, %rd22604, 4294967295;
	add.s64 	%rd22613, %rd22611, %rd22612;
	shr.u64 	%rd22614, %rd22613, 32;
	add.s64 	%rd22615, %rd22610, %rd22606;
	add.s64 	%rd22616, %rd22615, %rd22614;
	mul.lo.s64 	%rd22617, %rd1819, %rd22573;
	shr.u64 	%rd22618, %rd22617, 32;
	and.b64  	%rd22619, %rd36307, 4294967295;
	and.b64  	%rd22620, %rd22617, 4294967295;
	add.s64 	%rd22621, %rd22620, %rd22619;
	shr.u64 	%rd22622, %rd22621, 32;
	and.b64  	%rd22623, %rd22621, 4294967295;
	and.b64  	%rd22624, %rd22616, 4294967295;
	add.s64 	%rd22625, %rd22623, %rd22624;
	shr.u64 	%rd22626, %rd22625, 32;
	add.s64 	%rd22627, %rd22622, %rd22618;
	add.s64 	%rd22628, %rd22627, %rd22626;
	mul.lo.s64 	%rd22629, %rd1820, %rd22573;
	shr.u64 	%rd22630, %rd22629, 32;
	and.b64  	%rd22631, %rd36306, 4294967295;
	and.b64  	%rd22632, %rd22629, 4294967295;
	add.s64 	%rd22633, %rd22632, %rd22631;
	shr.u64 	%rd22634, %rd22633, 32;
	and.b64  	%rd22635, %rd22633, 4294967295;
	and.b64  	%rd22636, %rd22628, 4294967295;
	add.s64 	%rd22637, %rd22635, %rd22636;
	shr.u64 	%rd22638, %rd22637, 32;
	add.s64 	%rd22639, %rd22634, %rd22630;
	add.s64 	%rd22640, %rd22639, %rd22638;
	mul.lo.s64 	%rd22641, %rd1821, %rd22573;
	shr.u64 	%rd22642, %rd22641, 32;
	and.b64  	%rd22643, %rd36305, 4294967295;
	and.b64  	%rd22644, %rd22641, 4294967295;
	add.s64 	%rd22645, %rd22644, %rd22643;
	shr.u64 	%rd22646, %rd22645, 32;
	and.b64  	%rd22647, %rd22645, 4294967295;
	and.b64  	%rd22648, %rd22640, 4294967295;
	add.s64 	%rd22649, %rd22647, %rd22648;
	shr.u64 	%rd22650, %rd22649, 32;
	add.s64 	%rd22651, %rd22646, %rd22642;
	add.s64 	%rd22652, %rd22651, %rd22650;
	mul.wide.u32 	%rd22653, %r17539, %r13733;
	{ .reg .b32 tmp; mov.b64 {tmp, %r13735}, %rd22653; }
	cvt.u64.u32 	%rd22654, %r17542;
	and.b64  	%rd22655, %rd22653, 4294967295;
	add.s64 	%rd22656, %rd22655, %rd22654;
	{ .reg .b32 tmp; mov.b64 {tmp, %r13736}, %rd22656; }
	and.b64  	%rd22657, %rd22656, 4294967295;
	and.b64  	%rd22658, %rd22652, 4294967295;
	add.s64 	%rd22659, %rd22657, %rd22658;
	{ .reg .b32 tmp; mov.b64 {tmp, %r13737}, %rd22659; }
	add.s32 	%r13738, %r13736, %r13735;
	add.s32 	%r13739, %r13738, %r13737;
	mul.lo.s32 	%r13740, %r28, %r13734;
	mul.wide.u32 	%rd22660, %r4, %r13740;
	shr.u64 	%rd22661, %rd22660, 32;
	and.b64  	%rd22662, %rd22578, 4294967295;
	and.b64  	%rd22663, %rd22660, 4294967295;
	add.s64 	%rd22664, %rd22663, %rd22662;
	shr.u64 	%rd22665, %rd22664, 32;
	add.s64 	%rd22666, %rd22665, %rd22661;
	mul.wide.u32 	%rd22667, %r5, %r13740;
	shr.u64 	%rd22668, %rd22667, 32;
	and.b64  	%rd22669, %rd22589, 4294967295;
	and.b64  	%rd22670, %rd22667, 4294967295;
	add.s64 	%rd22671, %rd22670, %rd22669;
	shr.u64 	%rd22672, %rd22671, 32;
	and.b64  	%rd22673, %rd22671, 4294967295;
	and.b64  	%rd22674, %rd22666, 4294967295;
	add.s64 	%rd36311, %rd22673, %rd22674;
	shr.u64 	%rd22675, %rd36311, 32;
	add.s64 	%rd22676, %rd22672, %rd22668;
	add.s64 	%rd22677, %rd22676, %rd22675;
	mul.wide.u32 	%rd22678, %r6, %r13740;
	shr.u64 	%rd22679, %rd22678, 32;
	and.b64  	%rd22680, %rd22601, 4294967295;
	and.b64  	%rd22681, %rd22678, 4294967295;
	add.s64 	%rd22682, %rd22681, %rd22680;
	shr.u64 	%rd22683, %rd22682, 32;
	and.b64  	%rd22684, %rd22682, 4294967295;
	and.b64  	%rd22685, %rd22677, 4294967295;
	add.s64 	%rd36310, %rd22684, %rd22685;
	shr.u64 	%rd22686, %rd36310, 32;
	add.s64 	%rd22687, %rd22683, %rd22679;
	add.s64 	%rd22688, %rd22687, %rd22686;
	mul.wide.u32 	%rd22689, %r7, %r13740;
	shr.u64 	%rd22690, %rd22689, 32;
	and.b64  	%rd22691, %rd22613, 4294967295;
	and.b64  	%rd22692, %rd22689, 4294967295;
	add.s64 	%rd22693, %rd22692, %rd22691;
	shr.u64 	%rd22694, %rd22693, 32;
	and.b64  	%rd22695, %rd22693, 4294967295;
	and.b64  	%rd22696, %rd22688, 4294967295;
	add.s64 	%rd36309, %rd22695, %rd22696;
	shr.u64 	%rd22697, %rd36309, 32;
	add.s64 	%rd22698, %rd22694, %rd22690;
	add.s64 	%rd22699, %rd22698, %rd22697;
	mul.wide.u32 	%rd22700, %r8, %r13740;
	shr.u64 	%rd22701, %rd22700, 32;
	and.b64  	%rd22702, %rd22625, 4294967295;
	and.b64  	%rd22703, %rd22700, 4294967295;
	add.s64 	%rd22704, %rd22703, %rd22702;
	shr.u64 	%rd22705, %rd22704, 32;
	and.b64  	%rd22706, %rd22704, 4294967295;
	and.b64  	%rd22707, %rd22699, 4294967295;
	add.s64 	%rd36308, %rd22706, %rd22707;
	shr.u64 	%rd22708, %rd36308, 32;
	add.s64 	%rd22709, %rd22705, %rd22701;
	add.s64 	%rd22710, %rd22709, %rd22708;
	mul.wide.u32 	%rd22711, %r9, %r13740;
	shr.u64 	%rd22712, %rd22711, 32;
	and.b64  	%rd22713, %rd22637, 4294967295;
	and.b64  	%rd22714, %rd22711, 4294967295;
	add.s64 	%rd22715, %rd22714, %rd22713;
	shr.u64 	%rd22716, %rd22715, 32;
	and.b64  	%rd22717, %rd22715, 4294967295;
	and.b64  	%rd22718, %rd22710, 4294967295;
	add.s64 	%rd36307, %rd22717, %rd22718;
	shr.u64 	%rd22719, %rd36307, 32;
	add.s64 	%rd22720, %rd22716, %rd22712;
	add.s64 	%rd22721, %rd22720, %rd22719;
	mul.wide.u32 	%rd22722, %r10, %r13740;
	shr.u64 	%rd22723, %rd22722, 32;
	and.b64  	%rd22724, %rd22649, 4294967295;
	and.b64  	%rd22725, %rd22722, 4294967295;
	add.s64 	%rd22726, %rd22725, %rd22724;
	shr.u64 	%rd22727, %rd22726, 32;
	and.b64  	%rd22728, %rd22726, 4294967295;
	and.b64  	%rd22729, %rd22721, 4294967295;
	add.s64 	%rd36306, %rd22728, %rd22729;
	shr.u64 	%rd22730, %rd36306, 32;
	add.s64 	%rd22731, %rd22727, %rd22723;
	add.s64 	%rd22732, %rd22731, %rd22730;
	mul.wide.u32 	%rd22733, %r11, %r13740;
	{ .reg .b32 tmp; mov.b64 {tmp, %r13741}, %rd22733; }
	and.b64  	%rd22734, %rd22659, 4294967295;
	and.b64  	%rd22735, %rd22733, 4294967295;
	add.s64 	%rd22736, %rd22735, %rd22734;
	{ .reg .b32 tmp; mov.b64 {tmp, %r13742}, %rd22736; }
	and.b64  	%rd22737, %rd22736, 4294967295;
	and.b64  	%rd22738, %rd22732, 4294967295;
	add.s64 	%rd36305, %rd22737, %rd22738;
	{ .reg .b32 tmp; mov.b64 {tmp, %r13743}, %rd36305; }
	add.s32 	%r13744, %r13742, %r13741;
	add.s32 	%r13745, %r13744, %r13743;
	add.s32 	%r17542, %r13739, %r13745;
	add.s32 	%r17541, %r17541, 1;
	add.s64 	%rd36304, %rd36304, 4;
	setp.ne.s32 	%p2227, %r17541, 8;
	@%p2227 bra 	$L__BB0_2063;
	cvt.u32.u64 	%r17549, %rd36311;
	cvt.u32.u64 	%r17548, %rd36310;
	cvt.u32.u64 	%r17547, %rd36309;
	cvt.u32.u64 	%r17546, %rd36308;
	cvt.u32.u64 	%r17545, %rd36307;
	cvt.u32.u64 	%r17544, %rd36306;
	cvt.u32.u64 	%r17543, %rd36305;
	setp.lt.u32 	%p2228, %r17542, %r11;
	@%p2228 bra 	$L__BB0_2079;
	setp.gt.u32 	%p2229, %r17542, %r11;
	@%p2229 bra 	$L__BB0_2078;
	cvt.u32.u64 	%r17543, %rd36305;
	setp.gt.u32 	%p2230, %r10, %r17543;
	@%p2230 bra 	$L__BB0_2079;
	cvt.u32.u64 	%r13746, %rd36305;
	setp.lt.u32 	%p2231, %r10, %r13746;
	@%p2231 bra 	$L__BB0_2078;
	cvt.u32.u64 	%r17543, %rd36305;
	cvt.u32.u64 	%r17544, %rd36306;
	setp.gt.u32 	%p2232, %r9, %r17544;
	@%p2232 bra 	$L__BB0_2079;
	cvt.u32.u64 	%r13747, %rd36306;
	setp.lt.u32 	%p2233, %r9, %r13747;
	@%p2233 bra 	$L__BB0_2078;
	cvt.u32.u64 	%r17544, %rd36306;
	cvt.u32.u64 	%r17545, %rd36307;
	setp.gt.u32 	%p2234, %r8, %r17545;
	@%p2234 bra 	$L__BB0_2079;
	cvt.u32.u64 	%r13748, %rd36307;
	setp.lt.u32 	%p2235, %r8, %r13748;
	@%p2235 bra 	$L__BB0_2078;
	cvt.u32.u64 	%r17545, %rd36307;
	cvt.u32.u64 	%r17546, %rd36308;
	setp.gt.u32 	%p2236, %r7, %r17546;
	@%p2236 bra 	$L__BB0_2079;
	cvt.u32.u64 	%r13749, %rd36308;
	setp.lt.u32 	%p2237, %r7, %r13749;
	@%p2237 bra 	$L__BB0_2078;
	cvt.u32.u64 	%r17546, %rd36308;
	cvt.u32.u64 	%r17547, %rd36309;
	setp.gt.u32 	%p2238, %r6, %r17547;
	@%p2238 bra 	$L__BB0_2079;
	cvt.u32.u64 	%r13750, %rd36309;
	setp.lt.u32 	%p2239, %r6, %r13750;
	@%p2239 bra 	$L__BB0_2078;
	cvt.u32.u64 	%r17547, %rd36309;
	cvt.u32.u64 	%r17548, %rd36310;
	setp.gt.u32 	%p2240, %r5, %r17548;
	@%p2240 bra 	$L__BB0_2079;
	cvt.u32.u64 	%r17548, %rd36310;
	setp.ge.u32 	%p2241, %r5, %r17548;
	cvt.u32.u64 	%r17549, %rd36311;
	setp.gt.u32 	%p2242, %r4, %r17549;
	and.pred  	%p2243, %p2241, %p2242;
	@%p2243 bra 	$L__BB0_2079;
$L__BB0_2078:
	and.b64  	%rd22740, %rd36311, 4294967295;
	cvt.u64.u32 	%rd22741, %r4;
	sub.s64 	%rd22742, %rd22740, %rd22741;
	cvt.u32.u64 	%r17549, %rd22742;
	shr.u64 	%rd22743, %rd22742, 32;
	and.b64  	%rd22744, %rd22743, 1;
	and.b64  	%rd22745, %rd36310, 4294967295;
	cvt.u64.u32 	%rd22746, %r5;
	add.s64 	%rd22747, %rd22744, %rd22746;
	sub.s64 	%rd22748, %rd22745, %rd22747;
	cvt.u32.u64 	%r17548, %rd22748;
	shr.u64 	%rd22749, %rd22748, 32;
	and.b64  	%rd22750, %rd22749, 1;
	and.b64  	%rd22751, %rd36309, 4294967295;
	cvt.u64.u32 	%rd22752, %r6;
	add.s64 	%rd22753, %rd22750, %rd22752;
	sub.s64 	%rd22754, %rd22751, %rd22753;
	cvt.u32.u64 	%r17547, %rd22754;
	shr.u64 	%rd22755, %rd22754, 32;
	and.b64  	%rd22756, %rd22755, 1;
	and.b64  	%rd22757, %rd36308, 4294967295;
	cvt.u64.u32 	%rd22758, %r7;
	add.s64 	%rd22759, %rd22756, %rd22758;
	sub.s64 	%rd22760, %rd22757, %rd22759;
	cvt.u32.u64 	%r17546, %rd22760;
	shr.u64 	%rd22761, %rd22760, 32;
	and.b64  	%rd22762, %rd22761, 1;
	and.b64  	%rd22763, %rd36307, 4294967295;
	cvt.u64.u32 	%rd22764, %r8;
	add.s64 	%rd22765, %rd22762, %rd22764;
	sub.s64 	%rd22766, %rd22763, %rd22765;
	cvt.u32.u64 	%r17545, %rd22766;
	shr.u64 	%rd22767, %rd22766, 32;
	and.b64  	%rd22768, %rd22767, 1;
	and.b64  	%rd22769, %rd36306, 4294967295;
	cvt.u64.u32 	%rd22770, %r9;
	add.s64 	%rd22771, %rd22768, %rd22770;
	sub.s64 	%rd22772, %rd22769, %rd22771;
	cvt.u32.u64 	%r17544, %rd22772;
	shr.u64 	%rd22773, %rd22772, 32;
	and.b64  	%rd22774, %rd22773, 1;
	and.b64  	%rd22775, %rd36305, 4294967295;
	cvt.u64.u32 	%rd22776, %r10;
	add.s64 	%rd22777, %rd22774, %rd22776;
	sub.s64 	%rd22778, %rd22775, %rd22777;
	cvt.u32.u64 	%r17543, %rd22778;
	{ .reg .b32 tmp; mov.b64 {tmp, %r13751}, %rd22778; }
	and.b32  	%r13752, %r13751, 1;
	add.s32 	%r13753, %r13752, %r11;
	sub.s32 	%r17542, %r17542, %r13753;
$L__BB0_2079:
	st.local.u32 	[%rd36613], %r17549;
	st.local.u32 	[%rd36613+4], %r17548;
	st.local.u32 	[%rd36613+8], %r17547;
	st.local.u32 	[%rd36613+12], %r17546;
	st.local.u32 	[%rd36613+16], %r17545;
	st.local.u32 	[%rd36613+20], %r17544;
	st.local.u32 	[%rd36613+24], %r17543;
	st.local.u32 	[%rd36613+28], %r17542;
	mov.b64 	%rd36320, 0;
	mov.b32 	%r17552, 0;
	mov.u64 	%rd36312, %rd36593;
	mov.u64 	%rd36321, %rd36320;
	mov.u64 	%rd36322, %rd36320;
	mov.u64 	%rd36323, %rd36320;
	mov.u64 	%rd36324, %rd36320;
	mov.u64 	%rd36325, %rd36320;
	mov.u64 	%rd36319, %rd36320;
	mov.u32 	%r17551, %r17552;
$L__BB0_2080:
	ld.local.u32 	%r13755, [%rd36312];
	mul.wide.u32 	%rd22780, %r5195, %r13755;
	shr.u64 	%rd22781, %rd22780, 32;
	and.b64  	%rd22782, %rd36319, 4294967295;
	and.b64  	%rd22783, %rd22780, 4294967295;
	add.s64 	%rd22784, %rd22783, %rd22782;
	shr.u64 	%rd22785, %rd22784, 32;
	cvt.u32.u64 	%r13756, %rd22784;
	add.s64 	%rd22786, %rd22785, %rd22781;
	mul.wide.u32 	%rd22787, %r5196, %r13755;
	shr.u64 	%rd22788, %rd22787, 32;
	and.b64  	%rd22789, %rd36325, 4294967295;
	and.b64  	%rd22790, %rd22787, 4294967295;
	add.s64 	%rd22791, %rd22790, %rd22789;
	shr.u64 	%rd22792, %rd22791, 32;
	and.b64  	%rd22793, %rd22791, 4294967295;
	and.b64  	%rd22794, %rd22786, 4294967295;
	add.s64 	%rd22795, %rd22793, %rd22794;
	shr.u64 	%rd22796, %rd22795, 32;
	add.s64 	%rd22797, %rd22792, %rd22788;
	add.s64 	%rd22798, %rd22797, %rd22796;
	mul.wide.u32 	%rd22799, %r5197, %r13755;
	shr.u64 	%rd22800, %rd22799, 32;
	and.b64  	%rd22801, %rd36324, 4294967295;
	and.b64  	%rd22802, %rd22799, 4294967295;
	add.s64 	%rd22803, %rd22802, %rd22801;
	shr.u64 	%rd22804, %rd22803, 32;
	and.b64  	%rd22805, %rd22803, 4294967295;
	and.b64  	%rd22806, %rd22798, 4294967295;
	add.s64 	%rd22807, %rd22805, %rd22806;
	shr.u64 	%rd22808, %rd22807, 32;
	add.s64 	%rd22809, %rd22804, %rd22800;
	add.s64 	%rd22810, %rd22809, %rd22808;
	mul.wide.u32 	%rd22811, %r5198, %r13755;
	shr.u64 	%rd22812, %rd22811, 32;
	and.b64  	%rd22813, %rd36323, 4294967295;
	and.b64  	%rd22814, %rd22811, 4294967295;
	add.s64 	%rd22815, %rd22814, %rd22813;
	shr.u64 	%rd22816, %rd22815, 32;
	and.b64  	%rd22817, %rd22815, 4294967295;
	and.b64  	%rd22818, %rd22810, 4294967295;
	add.s64 	%rd22819, %rd22817, %rd22818;
	shr.u64 	%rd22820, %rd22819, 32;
	add.s64 	%rd22821, %rd22816, %rd22812;
	add.s64 	%rd22822, %rd22821, %rd22820;
	mul.wide.u32 	%rd22823, %r5199, %r13755;
	shr.u64 	%rd22824, %rd22823, 32;
	and.b64  	%rd22825, %rd36322, 4294967295;
	and.b64  	%rd22826, %rd22823, 4294967295;
	add.s64 	%rd22827, %rd22826, %rd22825;
	shr.u64 	%rd22828, %rd22827, 32;
	and.b64  	%rd22829, %rd22827, 4294967295;
	and.b64  	%rd22830, %rd22822, 4294967295;
	add.s64 	%rd22831, %rd22829, %rd22830;
	shr.u64 	%rd22832, %rd22831, 32;
	add.s64 	%rd22833, %rd22828, %rd22824;
	add.s64 	%rd22834, %rd22833, %rd22832;
	mul.wide.u32 	%rd22835, %r5200, %r13755;
	shr.u64 	%rd22836, %rd22835, 32;
	and.b64  	%rd22837, %rd36321, 4294967295;
	and.b64  	%rd22838, %rd22835, 4294967295;
	add.s64 	%rd22839, %rd22838, %rd22837;
	shr.u64 	%rd22840, %rd22839, 32;
	and.b64  	%rd22841, %rd22839, 4294967295;
	and.b64  	%rd22842, %rd22834, 4294967295;
	add.s64 	%rd22843, %rd22841, %rd22842;
	shr.u64 	%rd22844, %rd22843, 32;
	add.s64 	%rd22845, %rd22840, %rd22836;
	add.s64 	%rd22846, %rd22845, %rd22844;
	mul.wide.u32 	%rd22847, %r5201, %r13755;
	shr.u64 	%rd22848, %rd22847, 32;
	and.b64  	%rd22849, %rd36320, 4294967295;
	and.b64  	%rd22850, %rd22847, 4294967295;
	add.s64 	%rd22851, %rd22850, %rd22849;
	shr.u64 	%rd22852, %rd22851, 32;
	and.b64  	%rd22853, %rd22851, 4294967295;
	and.b64  	%rd22854, %rd22846, 4294967295;
	add.s64 	%rd22855, %rd22853, %rd22854;
	shr.u64 	%rd22856, %rd22855, 32;
	add.s64 	%rd22857, %rd22852, %rd22848;
	add.s64 	%rd22858, %rd22857, %rd22856;
	mul.wide.u32 	%rd22859, %r17195, %r13755;
	{ .reg .b32 tmp; mov.b64 {tmp, %r13757}, %rd22859; }
	cvt.u64.u32 	%rd22860, %r17552;
	and.b64  	%rd22861, %rd22859, 4294967295;
	add.s64 	%rd22862, %rd22861, %rd22860;
	{ .reg .b32 tmp; mov.b64 {tmp, %r13758}, %rd22862; }
	and.b64  	%rd22863, %rd22862, 4294967295;
	and.b64  	%rd22864, %rd22858, 4294967295;
	add.s64 	%rd22865, %rd22863, %rd22864;
	{ .reg .b32 tmp; mov.b64 {tmp, %r13759}, %rd22865; }
	add.s32 	%r13760, %r13758, %r13757;
	add.s32 	%r13761, %r13760, %r13759;
	mul.lo.s32 	%r13762, %r28, %r13756;
	mul.wide.u32 	%rd22866, %r4, %r13762;
	shr.u64 	%rd22867, %rd22866, 32;
	and.b64  	%rd22868, %rd22784, 4294967295;
	and.b64  	%rd22869, %rd22866, 4294967295;
	add.s64 	%rd22870, %rd22869, %rd22868;
	shr.u64 	%rd22871, %rd22870, 32;
	add.s64 	%rd22872, %rd22871, %rd22867;
	mul.wide.u32 	%rd22873, %r5, %r13762;
	shr.u64 	%rd22874, %rd22873, 32;
	and.b64  	%rd22875, %rd22795, 4294967295;
	and.b64  	%rd22876, %rd22873, 4294967295;
	add.s64 	%rd22877, %rd22876, %rd22875;
	shr.u64 	%rd22878, %rd22877, 32;
	and.b64  	%rd22879, %rd22877, 4294967295;
	and.b64  	%rd22880, %rd22872, 4294967295;
	add.s64 	%rd36319, %rd22879, %rd22880;
	shr.u64 	%rd22881, %rd36319, 32;
	add.s64 	%rd22882, %rd22878, %rd22874;
	add.s64 	%rd22883, %rd22882, %rd22881;
	mul.wide.u32 	%rd22884, %r6, %r13762;
	shr.u64 	%rd22885, %rd22884, 32;
	and.b64  	%rd22886, %rd22807, 4294967295;
	and.b64  	%rd22887, %rd22884, 4294967295;
	add.s64 	%rd22888, %rd22887, %rd22886;
	shr.u64 	%rd22889, %rd22888, 32;
	and.b64  	%rd22890, %rd22888, 4294967295;
	and.b64  	%rd22891, %rd22883, 4294967295;
	add.s64 	%rd36325, %rd22890, %rd22891;
	shr.u64 	%rd22892, %rd36325, 32;
	add.s64 	%rd22893, %rd22889, %rd22885;
	add.s64 	%rd22894, %rd22893, %rd22892;
	mul.wide.u32 	%rd22895, %r7, %r13762;
	shr.u64 	%rd22896, %rd22895, 32;
	and.b64  	%rd22897, %rd22819, 4294967295;
	and.b64  	%rd22898, %rd22895, 4294967295;
	add.s64 	%rd22899, %rd22898, %rd22897;
	shr.u64 	%rd22900, %rd22899, 32;
	and.b64  	%rd22901, %rd22899, 4294967295;
	and.b64  	%rd22902, %rd22894, 4294967295;
	add.s64 	%rd36324, %rd22901, %rd22902;
	shr.u64 	%rd22903, %rd36324, 32;
	add.s64 	%rd22904, %rd22900, %rd22896;
	add.s64 	%rd22905, %rd22904, %rd22903;
	mul.wide.u32 	%rd22906, %r8, %r13762;
	shr.u64 	%rd22907, %rd22906, 32;
	and.b64  	%rd22908, %rd22831, 4294967295;
	and.b64  	%rd22909, %rd22906, 4294967295;
	add.s64 	%rd22910, %rd22909, %rd22908;
	shr.u64 	%rd22911, %rd22910, 32;
	and.b64  	%rd22912, %rd22910, 4294967295;
	and.b64  	%rd22913, %rd22905, 4294967295;
	add.s64 	%rd36323, %rd22912, %rd22913;
	shr.u64 	%rd22914, %rd36323, 32;
	add.s64 	%rd22915, %rd22911, %rd22907;
	add.s64 	%rd22916, %rd22915, %rd22914;
	mul.wide.u32 	%rd22917, %r9, %r13762;
	shr.u64 	%rd22918, %rd22917, 32;
	and.b64  	%rd22919, %rd22843, 4294967295;
	and.b64  	%rd22920, %rd22917, 4294967295;
	add.s64 	%rd22921, %rd22920, %rd22919;
	shr.u64 	%rd22922, %rd22921, 32;
	and.b64  	%rd22923, %rd22921, 4294967295;
	and.b64  	%rd22924, %rd22916, 4294967295;
	add.s64 	%rd36322, %rd22923, %rd22924;
	shr.u64 	%rd22925, %rd36322, 32;
	add.s64 	%rd22926, %rd22922, %rd22918;
	add.s64 	%rd22927, %rd22926, %rd22925;
	mul.wide.u32 	%rd22928, %r10, %r13762;
	shr.u64 	%rd22929, %rd22928, 32;
	and.b64  	%rd22930, %rd22855, 4294967295;
	and.b64  	%rd22931, %rd22928, 4294967295;
	add.s64 	%rd22932, %rd22931, %rd22930;
	shr.u64 	%rd22933, %rd22932, 32;
	and.b64  	%rd22934, %rd22932, 4294967295;
	and.b64  	%rd22935, %rd22927, 4294967295;
	add.s64 	%rd36321, %rd22934, %rd22935;
	shr.u64 	%rd22936, %rd36321, 32;
	add.s64 	%rd22937, %rd22933, %rd22929;
	add.s64 	%rd22938, %rd22937, %rd22936;
	mul.wide.u32 	%rd22939, %r11, %r13762;
	{ .reg .b32 tmp; mov.b64 {tmp, %r13763}, %rd22939; }
	and.b64  	%rd22940, %rd22865, 4294967295;
	and.b64  	%rd22941, %rd22939, 4294967295;
	add.s64 	%rd22942, %rd22941, %rd22940;
	{ .reg .b32 tmp; mov.b64 {tmp, %r13764}, %rd22942; }
	and.b64  	%rd22943, %rd22942, 4294967295;
	and.b64  	%rd22944, %rd22938, 4294967295;
	add.s64 	%rd36320, %rd22943, %rd22944;
	{ .reg .b32 tmp; mov.b64 {tmp, %r13765}, %rd36320; }
	add.s32 	%r13766, %r13764, %r13763;
	add.s32 	%r13767, %r13766, %r13765;
	add.s32 	%r17552, %r13761, %r13767;
	add.s32 	%r17551, %r17551, 1;
	add.s64 	%rd36312, %rd36312, 4;
	setp.ne.s32 	%p2244, %r17551, 8;
	@%p2244 bra 	$L__BB0_2080;
	cvt.u32.u64 	%r17553, %rd36319;
	setp.lt.u32 	%p2245, %r17552, %r11;
	@%p2245 bra 	$L__BB0_2096;
	setp.gt.u32 	%p2246, %r17552, %r11;
	@%p2246 bra 	$L__BB0_2095;
	cvt.u32.u64 	%r13768, %rd36320;
	setp.gt.u32 	%p2247, %r10, %r13768;
	@%p2247 bra 	$L__BB0_2096;
	cvt.u32.u64 	%r13769, %rd36320;
	setp.lt.u32 	%p2248, %r10, %r13769;
	@%p2248 bra 	$L__BB0_2095;
	cvt.u32.u64 	%r13770, %rd36321;
	setp.gt.u32 	%p2249, %r9, %r13770;
	@%p2249 bra 	$L__BB0_2096;
	cvt.u32.u64 	%r13771, %rd36321;
	setp.lt.u32 	%p2250, %r9, %r13771;
	@%p2250 bra 	$L__BB0_2095;
	cvt.u32.u64 	%r13772, %rd36322;
	setp.gt.u32 	%p2251, %r8, %r13772;
	@%p2251 bra 	$L__BB0_2096;
	cvt.u32.u64 	%r13773, %rd36322;
	setp.lt.u32 	%p2252, %r8, %r13773;
	@%p2252 bra 	$L__BB0_2095;
	cvt.u32.u64 	%r13774, %rd36323;
	setp.gt.u32 	%p2253, %r7, %r13774;
	@%p2253 bra 	$L__BB0_2096;
	cvt.u32.u64 	%r13775, %rd36323;
	setp.lt.u32 	%p2254, %r7, %r13775;
	@%p2254 bra 	$L__BB0_2095;
	cvt.u32.u64 	%r13776, %rd36324;
	setp.gt.u32 	%p2255, %r6, %r13776;
	@%p2255 bra 	$L__BB0_2096;
	cvt.u32.u64 	%r13777, %rd36324;
	setp.lt.u32 	%p2256, %r6, %r13777;
	@%p2256 bra 	$L__BB0_2095;
	cvt.u32.u64 	%r13778, %rd36325;
	setp.gt.u32 	%p2257, %r5, %r13778;
	@%p2257 bra 	$L__BB0_2096;
	cvt.u32.u64 	%r13779, %rd36325;
	setp.ge.u32 	%p2258, %r5, %r13779;
	cvt.u32.u64 	%r17553, %rd36319;
	setp.gt.u32 	%p2259, %r4, %r17553;
	and.pred  	%p2260, %p2258, %p2259;
	@%p2260 bra 	$L__BB0_2096;
$L__BB0_2095:
	and.b64  	%rd22946, %rd36319, 4294967295;
	cvt.u64.u32 	%rd22947, %r4;
	sub.s64 	%rd22948, %rd22946, %rd22947;
	cvt.u32.u64 	%r17553, %rd22948;
	shr.u64 	%rd22949, %rd22948, 32;
	and.b64  	%rd22950, %rd22949, 1;
	and.b64  	%rd22951, %rd36325, 4294967295;
	cvt.u64.u32 	%rd22952, %r5;
	add.s64 	%rd22953, %rd22950, %rd22952;
	sub.s64 	%rd36325, %rd22951, %rd22953;
	shr.u64 	%rd22954, %rd36325, 32;
	and.b64  	%rd22955, %rd22954, 1;
	and.b64  	%rd22956, %rd36324, 4294967295;
	cvt.u64.u32 	%rd22957, %r6;
	add.s64 	%rd22958, %rd22955, %rd22957;
	sub.s64 	%rd36324, %rd22956, %rd22958;
	shr.u64 	%rd22959, %rd36324, 32;
	and.b64  	%rd22960, %rd22959, 1;
	and.b64  	%rd22961, %rd36323, 4294967295;
	cvt.u64.u32 	%rd22962, %r7;
	add.s64 	%rd22963, %rd22960, %rd22962;
	sub.s64 	%rd36323, %rd22961, %rd22963;
	shr.u64 	%rd22964, %rd36323, 32;
	and.b64  	%rd22965, %rd22964, 1;
	and.b64  	%rd22966, %rd36322, 4294967295;
	cvt.u64.u32 	%rd22967, %r8;
	add.s64 	%rd22968, %rd22965, %rd22967;
	sub.s64 	%rd36322, %rd22966, %rd22968;
	shr.u64 	%rd22969, %rd36322, 32;
	and.b64  	%rd22970, %rd22969, 1;
	and.b64  	%rd22971, %rd36321, 4294967295;
	cvt.u64.u32 	%rd22972, %r9;
	add.s64 	%rd22973, %rd22970, %rd22972;
	sub.s64 	%rd36321, %rd22971, %rd22973;
	shr.u64 	%rd22974, %rd36321, 32;
	and.b64  	%rd22975, %rd22974, 1;
	and.b64  	%rd22976, %rd36320, 4294967295;
	cvt.u64.u32 	%rd22977, %r10;
	add.s64 	%rd22978, %rd22975, %rd22977;
	sub.s64 	%rd36320, %rd22976, %rd22978;
	{ .reg .b32 tmp; mov.b64 {tmp, %r13780}, %rd36320; }
	and.b32  	%r13781, %r13780, 1;
	add.s32 	%r13782, %r13781, %r11;
	sub.s32 	%r17552, %r17552, %r13782;
$L__BB0_2096:
	add.s32 	%r17555, %r17553, %r17205;
	setp.lt.u32 	%p2261, %r17555, %r17553;
	selp.u64 	%rd22979, 1, 0, %p2261;
	and.b64  	%rd22980, %rd36325, 4294967295;
	add.s64 	%rd22981, %rd22980, %rd22979;
	cvt.u64.u32 	%rd22982, %r17204;
	add.s64 	%rd36331, %rd22981, %rd22982;
	shr.u64 	%rd22983, %rd36331, 32;
	and.b64  	%rd22984, %rd36324, 4294967295;
	add.s64 	%rd22985, %rd22983, %rd22984;
	cvt.u64.u32 	%rd22986, %r17203;
	add.s64 	%rd36330, %rd22985, %rd22986;
	shr.u64 	%rd22987, %rd36330, 32;
	and.b64  	%rd22988, %rd36323, 4294967295;
	add.s64 	%rd22989, %rd22987, %rd22988;
	cvt.u64.u32 	%rd22990, %r17202;
	add.s64 	%rd36329, %rd22989, %rd22990;
	shr.u64 	%rd22991, %rd36329, 32;
	and.b64  	%rd22992, %rd36322, 4294967295;
	add.s64 	%rd22993, %rd22991, %rd22992;
	cvt.u64.u32 	%rd22994, %r17201;
	add.s64 	%rd36328, %rd22993, %rd22994;
	shr.u64 	%rd22995, %rd36328, 32;
	and.b64  	%rd22996, %rd36321, 4294967295;
	add.s64 	%rd22997, %rd22995, %rd22996;
	cvt.u64.u32 	%rd22998, %r17200;
	add.s64 	%rd36327, %rd22997, %rd22998;
	shr.u64 	%rd22999, %rd36327, 32;
	and.b64  	%rd23000, %rd36320, 4294967295;
	add.s64 	%rd23001, %rd22999, %rd23000;
	cvt.u64.u32 	%rd23002, %r17199;
	add.s64 	%rd36326, %rd23001, %rd23002;
	{ .reg .b32 tmp; mov.b64 {tmp, %r13783}, %rd36326; }
	add.s32 	%r13784, %r17552, %r13783;
	add.s32 	%r17554, %r13784, %r17198;
	setp.lt.u32 	%p2262, %r17554, %r11;
	@%p2262 bra 	$L__BB0_2111;
	setp.gt.u32 	%p2263, %r17554, %r11;
	@%p2263 bra 	$L__BB0_2110;
	cvt.u32.u64 	%r13785, %rd36326;
	setp.gt.u32 	%p2264, %r10, %r13785;
	@%p2264 bra 	$L__BB0_2111;
	cvt.u32.u64 	%r13786, %rd36326;
	setp.lt.u32 	%p2265, %r10, %r13786;
	@%p2265 bra 	$L__BB0_2110;
	cvt.u32.u64 	%r13787, %rd36327;
	setp.gt.u32 	%p2266, %r9, %r13787;
	@%p2266 bra 	$L__BB0_2111;
	cvt.u32.u64 	%r13788, %rd36327;
	setp.lt.u32 	%p2267, %r9, %r13788;
	@%p2267 bra 	$L__BB0_2110;
	cvt.u32.u64 	%r13789, %rd36328;
	setp.gt.u32 	%p2268, %r8, %r13789;
	@%p2268 bra 	$L__BB0_2111;
	cvt.u32.u64 	%r13790, %rd36328;
	setp.lt.u32 	%p2269, %r8, %r13790;
	@%p2269 bra 	$L__BB0_2110;
	cvt.u32.u64 	%r13791, %rd36329;
	setp.gt.u32 	%p2270, %r7, %r13791;
	@%p2270 bra 	$L__BB0_2111;
	cvt.u32.u64 	%r13792, %rd36329;
	setp.lt.u32 	%p2271, %r7, %r13792;
	@%p2271 bra 	$L__BB0_2110;
	cvt.u32.u64 	%r13793, %rd36330;
	setp.gt.u32 	%p2272, %r6, %r13793;
	@%p2272 bra 	$L__BB0_2111;
	cvt.u32.u64 	%r13794, %rd36330;
	setp.lt.u32 	%p2273, %r6, %r13794;
	@%p2273 bra 	$L__BB0_2110;
	cvt.u32.u64 	%r13795, %rd36331;
	setp.gt.u32 	%p2274, %r5, %r13795;
	@%p2274 bra 	$L__BB0_2111;
	cvt.u32.u64 	%r13796, %rd36331;
	setp.ge.u32 	%p2275, %r5, %r13796;
	setp.lt.u32 	%p2276, %r17555, %r4;
	and.pred  	%p2277, %p2275, %p2276;
	@%p2277 bra 	$L__BB0_2111;
$L__BB0_2110:
	cvt.u64.u32 	%rd23003, %r17555;
	cvt.u64.u32 	%rd23004, %r4;
	sub.s64 	%rd23005, %rd23003, %rd23004;
	cvt.u32.u64 	%r17555, %rd23005;
	shr.u64 	%rd23006, %rd23005, 32;
	and.b64  	%rd23007, %rd23006, 1;
	and.b64  	%rd23008, %rd36331, 4294967295;
	cvt.u64.u32 	%rd23009, %r5;
	add.s64 	%rd23010, %rd23007, %rd23009;
	sub.s64 	%rd36331, %rd23008, %rd23010;
	shr.u64 	%rd23011, %rd36331, 32;
	and.b64  	%rd23012, %rd23011, 1;
	and.b64  	%rd23013, %rd36330, 4294967295;
	cvt.u64.u32 	%rd23014, %r6;
	add.s64 	%rd23015, %rd23012, %rd23014;
	sub.s64 	%rd36330, %rd23013, %rd23015;
	shr.u64 	%rd23016, %rd36330, 32;
	and.b64  	%rd23017, %rd23016, 1;
	and.b64  	%rd23018, %rd36329, 4294967295;
	cvt.u64.u32 	%rd23019, %r7;
	add.s64 	%rd23020, %rd23017, %rd23019;
	sub.s64 	%rd36329, %rd23018, %rd23020;
	shr.u64 	%rd23021, %rd36329, 32;
	and.b64  	%rd23022, %rd23021, 1;
	and.b64  	%rd23023, %rd36328, 4294967295;
	cvt.u64.u32 	%rd23024, %r8;
	add.s64 	%rd23025, %rd23022, %rd23024;
	sub.s64 	%rd36328, %rd23023, %rd23025;
	shr.u64 	%rd23026, %rd36328, 32;
	and.b64  	%rd23027, %rd23026, 1;
	and.b64  	%rd23028, %rd36327, 4294967295;
	cvt.u64.u32 	%rd23029, %r9;
	add.s64 	%rd23030, %rd23027, %rd23029;
	sub.s64 	%rd36327, %rd23028, %rd23030;
	shr.u64 	%rd23031, %rd36327, 32;
	and.b64  	%rd23032, %rd23031, 1;
	and.b64  	%rd23033, %rd36326, 4294967295;
	cvt.u64.u32 	%rd23034, %r10;
	add.s64 	%rd23035, %rd23032, %rd23034;
	sub.s64 	%rd36326, %rd23033, %rd23035;
	{ .reg .b32 tmp; mov.b64 {tmp, %r13797}, %rd36326; }
	and.b32  	%r13798, %r13797, 1;
	add.s32 	%r13799, %r13798, %r11;
	sub.s32 	%r17554, %r17554, %r13799;
$L__BB0_2111:
	and.b64  	%rd1884, %rd36331, 4294967295;
	and.b64  	%rd1885, %rd36330, 4294967295;
	and.b64  	%rd1886, %rd36329, 4294967295;
	and.b64  	%rd1887, %rd36328, 4294967295;
	and.b64  	%rd1888, %rd36327, 4294967295;
	and.b64  	%rd1889, %rd36326, 4294967295;
	mov.b64 	%rd36333, 0;
	mov.b32 	%r17565, 0;
	mov.u64 	%rd36332, %rd36613;
	mov.u64 	%rd36334, %rd36333;
	mov.u64 	%rd36335, %rd36333;
	mov.u64 	%rd36336, %rd36333;
	mov.u64 	%rd36337, %rd36333;
	mov.u64 	%rd36338, %rd36333;
	mov.u64 	%rd36339, %rd36333;
	mov.u32 	%r17557, %r17565;
$L__BB0_2112:
	ld.local.u32 	%r13801, [%rd36332];
	cvt.u64.u32 	%rd23037, %r13801;
	mul.wide.u32 	%rd23038, %r17555, %r13801;
	shr.u64 	%rd23039, %rd23038, 32;
	and.b64  	%rd23040, %rd36339, 4294967295;
	and.b64  	%rd23041, %rd23038, 4294967295;
	add.s64 	%rd23042, %rd23041, %rd23040;
	shr.u64 	%rd23043, %rd23042, 32;
	cvt.u32.u64 	%r13802, %rd23042;
	add.s64 	%rd23044, %rd23043, %rd23039;
	mul.lo.s64 	%rd23045, %rd1884, %rd23037;
	shr.u64 	%rd23046, %rd23045, 32;
	and.b64  	%rd23047, %rd36338, 4294967295;
	and.b64  	%rd23048, %rd23045, 4294967295;
	add.s64 	%rd23049, %rd23048, %rd23047;
	shr.u64 	%rd23050, %rd23049, 32;
	and.b64  	%rd23051, %rd23049, 4294967295;
	and.b64  	%rd23052, %rd23044, 4294967295;
	add.s64 	%rd23053, %rd23051, %rd23052;
	shr.u64 	%rd23054, %rd23053, 32;
	add.s64 	%rd23055, %rd23050, %rd23046;
	add.s64 	%rd23056, %rd23055, %rd23054;
	mul.lo.s64 	%rd23057, %rd1885, %rd23037;
	shr.u64 	%rd23058, %rd23057, 32;
	and.b64  	%rd23059, %rd36337, 4294967295;
	and.b64  	%rd23060, %rd23057, 4294967295;
	add.s64 	%rd23061, %rd23060, %rd23059;
	shr.u64 	%rd23062, %rd23061, 32;
	and.b64  	%rd23063, %rd23061, 4294967295;
	and.b64  	%rd23064, %rd23056, 4294967295;
	add.s64 	%rd23065, %rd23063, %rd23064;
	shr.u64 	%rd23066, %rd23065, 32;
	add.s64 	%rd23067, %rd23062, %rd23058;
	add.s64 	%rd23068, %rd23067, %rd23066;
	mul.lo.s64 	%rd23069, %rd1886, %rd23037;
	shr.u64 	%rd23070, %rd23069, 32;
	and.b64  	%rd23071, %rd36336, 4294967295;
	and.b64  	%rd23072, %rd23069, 4294967295;
	add.s64 	%rd23073, %rd23072, %rd23071;
	shr.u64 	%rd23074, %rd23073, 32;
	and.b64  	%rd23075, %rd23073, 4294967295;
	and.b64  	%rd23076, %rd23068, 4294967295;
	add.s64 	%rd23077, %rd23075, %rd23076;
	shr.u64 	%rd23078, %rd23077, 32;
	add.s64 	%rd23079, %rd23074, %rd23070;
	add.s64 	%rd23080, %rd23079, %rd23078;
	mul.lo.s64 	%rd23081, %rd1887, %rd23037;
	shr.u64 	%rd23082, %rd23081, 32;
	and.b64  	%rd23083, %rd36335, 4294967295;
	and.b64  	%rd23084, %rd23081, 4294967295;
	add.s64 	%rd23085, %rd23084, %rd23083;
	shr.u64 	%rd23086, %rd23085, 32;
	and.b64  	%rd23087, %rd23085, 4294967295;
	and.b64  	%rd23088, %rd23080, 4294967295;
	add.s64 	%rd23089, %rd23087, %rd23088;
	shr.u64 	%rd23090, %rd23089, 32;
	add.s64 	%rd23091, %rd23086, %rd23082;
	add.s64 	%rd23092, %rd23091, %rd23090;
	mul.lo.s64 	%rd23093, %rd1888, %rd23037;
	shr.u64 	%rd23094, %rd23093, 32;
	and.b64  	%rd23095, %rd36334, 4294967295;
	and.b64  	%rd23096, %rd23093, 4294967295;
	add.s64 	%rd23097, %rd23096, %rd23095;
	shr.u64 	%rd23098, %rd23097, 32;
	and.b64  	%rd23099, %rd23097, 4294967295;
	and.b64  	%rd23100, %rd23092, 4294967295;
	add.s64 	%rd23101, %rd23099, %rd23100;
	shr.u64 	%rd23102, %rd23101, 32;
	add.s64 	%rd23103, %rd23098, %rd23094;
	add.s64 	%rd23104, %rd23103, %rd23102;
	mul.lo.s64 	%rd23105, %rd1889, %rd23037;
	shr.u64 	%rd23106, %rd23105, 32;
	and.b64  	%rd23107, %rd36333, 4294967295;
	and.b64  	%rd23108, %rd23105, 4294967295;
	add.s64 	%rd23109, %rd23108, %rd23107;
	shr.u64 	%rd23110, %rd23109, 32;
	and.b64  	%rd23111, %rd23109, 4294967295;
	and.b64  	%rd23112, %rd23104, 4294967295;
	add.s64 	%rd23113, %rd23111, %rd23112;
	shr.u64 	%rd23114, %rd23113, 32;
	add.s64 	%rd23115, %rd23110, %rd23106;
	add.s64 	%rd23116, %rd23115, %rd23114;
	mul.wide.u32 	%rd23117, %r17554, %r13801;
	{ .reg .b32 tmp; mov.b64 {tmp, %r13803}, %rd23117; }
	cvt.u64.u32 	%rd23118, %r17565;
	and.b64  	%rd23119, %rd23117, 4294967295;
	add.s64 	%rd23120, %rd23119, %rd23118;
	{ .reg .b32 tmp; mov.b64 {tmp, %r13804}, %rd23120; }
	and.b64  	%rd23121, %rd23120, 4294967295;
	and.b64  	%rd23122, %rd23116, 4294967295;
	add.s64 	%rd23123, %rd23121, %rd23122;
	{ .reg .b32 tmp; mov.b64 {tmp, %r13805}, %rd23123; }
	add.s32 	%r13806, %r13804, %r13803;
	add.s32 	%r13807, %r13806, %r13805;
	mul.lo.s32 	%r13808, %r28, %r13802;
	mul.wide.u32 	%rd23124, %r4, %r13808;
	shr.u64 	%rd23125, %rd23124, 32;
	and.b64  	%rd23126, %rd23042, 4294967295;
	and.b64  	%rd23127, %rd23124, 4294967295;
	add.s64 	%rd23128, %rd23127, %rd23126;
	shr.u64 	%rd23129, %rd23128, 32;
	add.s64 	%rd23130, %rd23129, %rd23125;
	mul.wide.u32 	%rd23131, %r5, %r13808;
	shr.u64 	%rd23132, %rd23131, 32;
	and.b64  	%rd23133, %rd23053, 4294967295;
	and.b64  	%rd23134, %rd23131, 4294967295;
	add.s64 	%rd23135, %rd23134, %rd23133;
	shr.u64 	%rd23136, %rd23135, 32;
	and.b64  	%rd23137, %rd23135, 4294967295;
	and.b64  	%rd23138, %rd23130, 4294967295;
	add.s64 	%rd36339, %rd23137, %rd23138;
	shr.u64 	%rd23139, %rd36339, 32;
	add.s64 	%rd23140, %rd23136, %rd23132;
	add.s64 	%rd23141, %rd23140, %rd23139;
	mul.wide.u32 	%rd23142, %r6, %r13808;
	shr.u64 	%rd23143, %rd23142, 32;
	and.b64  	%rd23144, %rd23065, 4294967295;
	and.b64  	%rd23145, %rd23142, 4294967295;
	add.s64 	%rd23146, %rd23145, %rd23144;
	shr.u64 	%rd23147, %rd23146, 32;
	and.b64  	%rd23148, %rd23146, 4294967295;
	and.b64  	%rd23149, %rd23141, 4294967295;
	add.s64 	%rd36338, %rd23148, %rd23149;
	shr.u64 	%rd23150, %rd36338, 32;
	add.s64 	%rd23151, %rd23147, %rd23143;
	add.s64 	%rd23152, %rd23151, %rd23150;
	mul.wide.u32 	%rd23153, %r7, %r13808;
	shr.u64 	%rd23154, %rd23153, 32;
	and.b64  	%rd23155, %rd23077, 4294967295;
	and.b64  	%rd23156, %rd23153, 4294967295;
	add.s64 	%rd23157, %rd23156, %rd23155;
	shr.u64 	%rd23158, %rd23157, 32;
	and.b64  	%rd23159, %rd23157, 4294967295;
	and.b64  	%rd23160, %rd23152, 4294967295;
	add.s64 	%rd36337, %rd23159, %rd23160;
	shr.u64 	%rd23161, %rd36337, 32;
	add.s64 	%rd23162, %rd23158, %rd23154;
	add.s64 	%rd23163, %rd23162, %rd23161;
	mul.wide.u32 	%rd23164, %r8, %r13808;
	shr.u64 	%rd23165, %rd23164, 32;
	and.b64  	%rd23166, %rd23089, 4294967295;
	and.b64  	%rd23167, %rd23164, 4294967295;
	add.s64 	%rd23168, %rd23167, %rd23166;
	shr.u64 	%rd23169, %rd23168, 32;
	and.b64  	%rd23170, %rd23168, 4294967295;
	and.b64  	%rd23171, %rd23163, 4294967295;
	add.s64 	%rd36336, %rd23170, %rd23171;
	shr.u64 	%rd23172, %rd36336, 32;
	add.s64 	%rd23173, %rd23169, %rd23165;
	add.s64 	%rd23174, %rd23173, %rd23172;
	mul.wide.u32 	%rd23175, %r9, %r13808;
	shr.u64 	%rd23176, %rd23175, 32;
	and.b64  	%rd23177, %rd23101, 4294967295;
	and.b64  	%rd23178, %rd23175, 4294967295;
	add.s64 	%rd23179, %rd23178, %rd23177;
	shr.u64 	%rd23180, %rd23179, 32;
	and.b64  	%rd23181, %rd23179, 4294967295;
	and.b64  	%rd23182, %rd23174, 4294967295;
	add.s64 	%rd36335, %rd23181, %rd23182;
	shr.u64 	%rd23183, %rd36335, 32;
	add.s64 	%rd23184, %rd23180, %rd23176;
	add.s64 	%rd23185, %rd23184, %rd23183;
	mul.wide.u32 	%rd23186, %r10, %r13808;
	shr.u64 	%rd23187, %rd23186, 32;
	and.b64  	%rd23188, %rd23113, 4294967295;
	and.b64  	%rd23189, %rd23186, 4294967295;
	add.s64 	%rd23190, %rd23189, %rd23188;
	shr.u64 	%rd23191, %rd23190, 32;
	and.b64  	%rd23192, %rd23190, 4294967295;
	and.b64  	%rd23193, %rd23185, 4294967295;
	add.s64 	%rd36334, %rd23192, %rd23193;
	shr.u64 	%rd23194, %rd36334, 32;
	add.s64 	%rd23195, %rd23191, %rd23187;
	add.s64 	%rd23196, %rd23195, %rd23194;
	mul.wide.u32 	%rd23197, %r11, %r13808;
	{ .reg .b32 tmp; mov.b64 {tmp, %r13809}, %rd23197; }
	and.b64  	%rd23198, %rd23123, 4294967295;
	and.b64  	%rd23199, %rd23197, 4294967295;
	add.s64 	%rd23200, %rd23199, %rd23198;
	{ .reg .b32 tmp; mov.b64 {tmp, %r13810}, %rd23200; }
	and.b64  	%rd23201, %rd23200, 4294967295;
	and.b64  	%rd23202, %rd23196, 4294967295;
	add.s64 	%rd36333, %rd23201, %rd23202;
	{ .reg .b32 tmp; mov.b64 {tmp, %r13811}, %rd36333; }
	add.s32 	%r13812, %r13810, %r13809;
	add.s32 	%r13813, %r13812, %r13811;
	add.s32 	%r17565, %r13807, %r13813;
	add.s32 	%r17557, %r17557, 1;
	add.s64 	%rd36332, %rd36332, 4;
	setp.ne.s32 	%p2278, %r17557, 8;
	@%p2278 bra 	$L__BB0_2112;
	cvt.u32.u64 	%r17558, %rd36339;
	cvt.u32.u64 	%r17559, %rd36338;
	cvt.u32.u64 	%r17560, %rd36337;
	cvt.u32.u64 	%r17561, %rd36336;
	cvt.u32.u64 	%r17562, %rd36335;
	cvt.u32.u64 	%r17563, %rd36334;
	cvt.u32.u64 	%r17564, %rd36333;
	setp.lt.u32 	%p2279, %r17565, %r11;
	@%p2279 bra 	$L__BB0_2128;
	setp.gt.u32 	%p2280, %r17565, %r11;
	@%p2280 bra 	$L__BB0_2127;
	cvt.u32.u64 	%r17564, %rd36333;
	setp.gt.u32 	%p2281, %r10, %r17564;
	@%p2281 bra 	$L__BB0_2128;
	cvt.u32.u64 	%r13814, %rd36333;
	setp.lt.u32 	%p2282, %r10, %r13814;
	@%p2282 bra 	$L__BB0_2127;
	cvt.u32.u64 	%r17564, %rd36333;
	cvt.u32.u64 	%r17563, %rd36334;
	setp.gt.u32 	%p2283, %r9, %r17563;
	@%p2283 bra 	$L__BB0_2128;
	cvt.u32.u64 	%r13815, %rd36334;
	setp.lt.u32 	%p2284, %r9, %r13815;
	@%p2284 bra 	$L__BB0_2127;
	cvt.u32.u64 	%r17563, %rd36334;
	cvt.u32.u64 	%r17562, %rd36335;
	setp.gt.u32 	%p2285, %r8, %r17562;
	@%p2285 bra 	$L__BB0_2128;
	cvt.u32.u64 	%r13816, %rd36335;
	setp.lt.u32 	%p2286, %r8, %r13816;
	@%p2286 bra 	$L__BB0_2127;
	cvt.u32.u64 	%r17562, %rd36335;
	cvt.u32.u64 	%r17561, %rd36336;
	setp.gt.u32 	%p2287, %r7, %r17561;
	@%p2287 bra 	$L__BB0_2128;
	cvt.u32.u64 	%r13817, %rd36336;
	setp.lt.u32 	%p2288, %r7, %r13817;
	@%p2288 bra 	$L__BB0_2127;
	cvt.u32.u64 	%r17561, %rd36336;
	cvt.u32.u64 	%r17560, %rd36337;
	setp.gt.u32 	%p2289, %r6, %r17560;
	@%p2289 bra 	$L__BB0_2128;
	cvt.u32.u64 	%r13818, %rd36337;
	setp.lt.u32 	%p2290, %r6, %r13818;
	@%p2290 bra 	$L__BB0_2127;
	cvt.u32.u64 	%r17560, %rd36337;
	cvt.u32.u64 	%r17559, %rd36338;
	setp.gt.u32 	%p2291, %r5, %r17559;
	@%p2291 bra 	$L__BB0_2128;
	cvt.u32.u64 	%r17559, %rd36338;
	setp.ge.u32 	%p2292, %r5, %r17559;
	cvt.u32.u64 	%r17558, %rd36339;
	setp.gt.u32 	%p2293, %r4, %r17558;
	and.pred  	%p2294, %p2292, %p2293;
	@%p2294 bra 	$L__BB0_2128;
$L__BB0_2127:
	and.b64  	%rd23204, %rd36339, 4294967295;
	cvt.u64.u32 	%rd23205, %r4;
	sub.s64 	%rd23206, %rd23204, %rd23205;
	cvt.u32.u64 	%r17558, %rd23206;
	shr.u64 	%rd23207, %rd23206, 32;
	and.b64  	%rd23208, %rd23207, 1;
	and.b64  	%rd23209, %rd36338, 4294967295;
	cvt.u64.u32 	%rd23210, %r5;
	add.s64 	%rd23211, %rd23208, %rd23210;
	sub.s64 	%rd23212, %rd23209, %rd23211;
	cvt.u32.u64 	%r17559, %rd23212;
	shr.u64 	%rd23213, %rd23212, 32;
	and.b64  	%rd23214, %rd23213, 1;
	and.b64  	%rd23215, %rd36337, 4294967295;
	cvt.u64.u32 	%rd23216, %r6;
	add.s64 	%rd23217, %rd23214, %rd23216;
	sub.s64 	%rd23218, %rd23215, %rd23217;
	cvt.u32.u64 	%r17560, %rd23218;
	shr.u64 	%rd23219, %rd23218, 32;
	and.b64  	%rd23220, %rd23219, 1;
	and.b64  	%rd23221, %rd36336, 4294967295;
	cvt.u64.u32 	%rd23222, %r7;
	add.s64 	%rd23223, %rd23220, %rd23222;
	sub.s64 	%rd23224, %rd23221, %rd23223;
	cvt.u32.u64 	%r17561, %rd23224;
	shr.u64 	%rd23225, %rd23224, 32;
	and.b64  	%rd23226, %rd23225, 1;
	and.b64  	%rd23227, %rd36335, 4294967295;
	cvt.u64.u32 	%rd23228, %r8;
	add.s64 	%rd23229, %rd23226, %rd23228;
	sub.s64 	%rd23230, %rd23227, %rd23229;
	cvt.u32.u64 	%r17562, %rd23230;
	shr.u64 	%rd23231, %rd23230, 32;
	and.b64  	%rd23232, %rd23231, 1;
	and.b64  	%rd23233, %rd36334, 4294967295;
	cvt.u64.u32 	%rd23234, %r9;
	add.s64 	%rd23235, %rd23232, %rd23234;
	sub.s64 	%rd23236, %rd23233, %rd23235;
	cvt.u32.u64 	%r17563, %rd23236;
	shr.u64 	%rd23237, %rd23236, 32;
	and.b64  	%rd23238, %rd23237, 1;
	and.b64  	%rd23239, %rd36333, 4294967295;
	cvt.u64.u32 	%rd23240, %r10;
	add.s64 	%rd23241, %rd23238, %rd23240;
	sub.s64 	%rd23242, %rd23239, %rd23241;
	cvt.u32.u64 	%r17564, %rd23242;
	{ .reg .b32 tmp; mov.b64 {tmp, %r13819}, %rd23242; }
	and.b32  	%r13820, %r13819, 1;
	add.s32 	%r13821, %r13820, %r11;
	sub.s32 	%r17565, %r17565, %r13821;
$L__BB0_2128:
	st.local.u32 	[%rd26], %r17558;
	st.local.u32 	[%rd26+4], %r17559;
	st.local.u32 	[%rd26+8], %r17560;
	st.local.u32 	[%rd26+12], %r17561;
	st.local.u32 	[%rd26+16], %r17562;
	st.local.u32 	[%rd26+20], %r17563;
	st.local.u32 	[%rd26+24], %r17564;
	st.local.u32 	[%rd26+28], %r17565;
	mov.b64 	%rd36341, 0;
	mov.b32 	%r17575, 0;
	mov.u64 	%rd36340, %rd36621;
	mov.u64 	%rd36342, %rd36341;
	mov.u64 	%rd36343, %rd36341;
	mov.u64 	%rd36344, %rd36341;
	mov.u64 	%rd36345, %rd36341;
	mov.u64 	%rd36346, %rd36341;
	mov.u64 	%rd36347, %rd36341;
	mov.u32 	%r17567, %r17575;
$L__BB0_2129:
	ld.local.u32 	%r13823, [%rd36340];
	mul.wide.u32 	%rd23244, %r17336, %r13823;
	shr.u64 	%rd23245, %rd23244, 32;
	and.b64  	%rd23246, %rd36347, 4294967295;
	and.b64  	%rd23247, %rd23244, 4294967295;
	add.s64 	%rd23248, %rd23247, %rd23246;
	shr.u64 	%rd23249, %rd23248, 32;
	cvt.u32.u64 	%r13824, %rd23248;
	add.s64 	%rd23250, %rd23249, %rd23245;
	mul.wide.u32 	%rd23251, %r17335, %r13823;
	shr.u64 	%rd23252, %rd23251, 32;
	and.b64  	%rd23253, %rd36346, 4294967295;
	and.b64  	%rd23254, %rd23251, 4294967295;
	add.s64 	%rd23255, %rd23254, %rd23253;
	shr.u64 	%rd23256, %rd23255, 32;
	and.b64  	%rd23257, %rd23255, 4294967295;
	and.b64  	%rd23258, %rd23250, 4294967295;
	add.s64 	%rd23259, %rd23257, %rd23258;
	shr.u64 	%rd23260, %rd23259, 32;
	add.s64 	%rd23261, %rd23256, %rd23252;
	add.s64 	%rd23262, %rd23261, %rd23260;
	mul.wide.u32 	%rd23263, %r17334, %r13823;
	shr.u64 	%rd23264, %rd23263, 32;
	and.b64  	%rd23265, %rd36345, 4294967295;
	and.b64  	%rd23266, %rd23263, 4294967295;
	add.s64 	%rd23267, %rd23266, %rd23265;
	shr.u64 	%rd23268, %rd23267, 32;
	and.b64  	%rd23269, %rd23267, 4294967295;
	and.b64  	%rd23270, %rd23262, 4294967295;
	add.s64 	%rd23271, %rd23269, %rd23270;
	shr.u64 	%rd23272, %rd23271, 32;
	add.s64 	%rd23273, %rd23268, %rd23264;
	add.s64 	%rd23274, %rd23273, %rd23272;
	mul.wide.u32 	%rd23275, %r17333, %r13823;
	shr.u64 	%rd23276, %rd23275, 32;
	and.b64  	%rd23277, %rd36344, 4294967295;
	and.b64  	%rd23278, %rd23275, 4294967295;
	add.s64 	%rd23279, %rd23278, %rd23277;
	shr.u64 	%rd23280, %rd23279, 32;
	and.b64  	%rd23281, %rd23279, 4294967295;
	and.b64  	%rd23282, %rd23274, 4294967295;
	add.s64 	%rd23283, %rd23281, %rd23282;
	shr.u64 	%rd23284, %rd23283, 32;
	add.s64 	%rd23285, %rd23280, %rd23276;
	add.s64 	%rd23286, %rd23285, %rd23284;
	mul.wide.u32 	%rd23287, %r17332, %r13823;
	shr.u64 	%rd23288, %rd23287, 32;
	and.b64  	%rd23289, %rd36343, 4294967295;
	and.b64  	%rd23290, %rd23287, 4294967295;
	add.s64 	%rd23291, %rd23290, %rd23289;
	shr.u64 	%rd23292, %rd23291, 32;
	and.b64  	%rd23293, %rd23291, 4294967295;
	and.b64  	%rd23294, %rd23286, 4294967295;
	add.s64 	%rd23295, %rd23293, %rd23294;
	shr.u64 	%rd23296, %rd23295, 32;
	add.s64 	%rd23297, %rd23292, %rd23288;
	add.s64 	%rd23298, %rd23297, %rd23296;
	mul.wide.u32 	%rd23299, %r17331, %r13823;
	shr.u64 	%rd23300, %rd23299, 32;
	and.b64  	%rd23301, %rd36342, 4294967295;
	and.b64  	%rd23302, %rd23299, 4294967295;
	add.s64 	%rd23303, %rd23302, %rd23301;
	shr.u64 	%rd23304, %rd23303, 32;
	and.b64  	%rd23305, %rd23303, 4294967295;
	and.b64  	%rd23306, %rd23298, 4294967295;
	add.s64 	%rd23307, %rd23305, %rd23306;
	shr.u64 	%rd23308, %rd23307, 32;
	add.s64 	%rd23309, %rd23304, %rd23300;
	add.s64 	%rd23310, %rd23309, %rd23308;
	mul.wide.u32 	%rd23311, %r17330, %r13823;
	shr.u64 	%rd23312, %rd23311, 32;
	and.b64  	%rd23313, %rd36341, 4294967295;
	and.b64  	%rd23314, %rd23311, 4294967295;
	add.s64 	%rd23315, %rd23314, %rd23313;
	shr.u64 	%rd23316, %rd23315, 32;
	and.b64  	%rd23317, %rd23315, 4294967295;
	and.b64  	%rd23318, %rd23310, 4294967295;
	add.s64 	%rd23319, %rd23317, %rd23318;
	shr.u64 	%rd23320, %rd23319, 32;
	add.s64 	%rd23321, %rd23316, %rd23312;
	add.s64 	%rd23322, %rd23321, %rd23320;
	mul.wide.u32 	%rd23323, %r17329, %r13823;
	{ .reg .b32 tmp; mov.b64 {tmp, %r13825}, %rd23323; }
	cvt.u64.u32 	%rd23324, %r17575;
	and.b64  	%rd23325, %rd23323, 4294967295;
	add.s64 	%rd23326, %rd23325, %rd23324;
	{ .reg .b32 tmp; mov.b64 {tmp, %r13826}, %rd23326; }
	and.b64  	%rd23327, %rd23326, 4294967295;
	and.b64  	%rd23328, %rd23322, 4294967295;
	add.s64 	%rd23329, %rd23327, %rd23328;
	{ .reg .b32 tmp; mov.b64 {tmp, %r13827}, %rd23329; }
	add.s32 	%r13828, %r13826, %r13825;
	add.s32 	%r13829, %r13828, %r13827;
	mul.lo.s32 	%r13830, %r28, %r13824;
	mul.wide.u32 	%rd23330, %r4, %r13830;
	shr.u64 	%rd23331, %rd23330, 32;
	and.b64  	%rd23332, %rd23248, 4294967295;
	and.b64  	%rd23333, %rd23330, 4294967295;
	add.s64 	%rd23334, %rd23333, %rd23332;
	shr.u64 	%rd23335, %rd23334, 32;
	add.s64 	%rd23336, %rd23335, %rd23331;
	mul.wide.u32 	%rd23337, %r5, %r13830;
	shr.u64 	%rd23338, %rd23337, 32;
	and.b64  	%rd23339, %rd23259, 4294967295;
	and.b64  	%rd23340, %rd23337, 4294967295;
	add.s64 	%rd23341, %rd23340, %rd23339;
	shr.u64 	%rd23342, %rd23341, 32;
	and.b64  	%rd23343, %rd23341, 4294967295;
	and.b64  	%rd23344, %rd23336, 4294967295;
	add.s64 	%rd36347, %rd23343, %rd23344;
	shr.u64 	%rd23345, %rd36347, 32;
	add.s64 	%rd23346, %rd23342, %rd23338;
	add.s64 	%rd23347, %rd23346, %rd23345;
	mul.wide.u32 	%rd23348, %r6, %r13830;
	shr.u64 	%rd23349, %rd23348, 32;
	and.b64  	%rd23350, %rd23271, 4294967295;
	and.b64  	%rd23351, %rd23348, 4294967295;
	add.s64 	%rd23352, %rd23351, %rd23350;
	shr.u64 	%rd23353, %rd23352, 32;
	and.b64  	%rd23354, %rd23352, 4294967295;
	and.b64  	%rd23355, %rd23347, 4294967295;
	add.s64 	%rd36346, %rd23354, %rd23355;
	shr.u64 	%rd23356, %rd36346, 32;
	add.s64 	%rd23357, %rd23353, %rd23349;
	add.s64 	%rd23358, %rd23357, %rd23356;
	mul.wide.u32 	%rd23359, %r7, %r13830;
	shr.u64 	%rd23360, %rd23359, 32;
	and.b64  	%rd23361, %rd23283, 4294967295;
	and.b64  	%rd23362, %rd23359, 4294967295;
	add.s64 	%rd23363, %rd23362, %rd23361;
	shr.u64 	%rd23364, %rd23363, 32;
	and.b64  	%rd23365, %rd23363, 4294967295;
	and.b64  	%rd23366, %rd23358, 4294967295;
	add.s64 	%rd36345, %rd23365, %rd23366;
	shr.u64 	%rd23367, %rd36345, 32;
	add.s64 	%rd23368, %rd23364, %rd23360;
	add.s64 	%rd23369, %rd23368, %rd23367;
	mul.wide.u32 	%rd23370, %r8, %r13830;
	shr.u64 	%rd23371, %rd23370, 32;
	and.b64  	%rd23372, %rd23295, 4294967295;
	and.b64  	%rd23373, %rd23370, 4294967295;
	add.s64 	%rd23374, %rd23373, %rd23372;
	shr.u64 	%rd23375, %rd23374, 32;
	and.b64  	%rd23376, %rd23374, 4294967295;
	and.b64  	%rd23377, %rd23369, 4294967295;
	add.s64 	%rd36344, %rd23376, %rd23377;
	shr.u64 	%rd23378, %rd36344, 32;
	add.s64 	%rd23379, %rd23375, %rd23371;
	add.s64 	%rd23380, %rd23379, %rd23378;
	mul.wide.u32 	%rd23381, %r9, %r13830;
	shr.u64 	%rd23382, %rd23381, 32;
	and.b64  	%rd23383, %rd23307, 4294967295;
	and.b64  	%rd23384, %rd23381, 4294967295;
	add.s64 	%rd23385, %rd23384, %rd23383;
	shr.u64 	%rd23386, %rd23385, 32;
	and.b64  	%rd23387, %rd23385, 4294967295;
	and.b64  	%rd23388, %rd23380, 4294967295;
	add.s64 	%rd36343, %rd23387, %rd23388;
	shr.u64 	%rd23389, %rd36343, 32;
	add.s64 	%rd23390, %rd23386, %rd23382;
	add.s64 	%rd23391, %rd23390, %rd23389;
	mul.wide.u32 	%rd23392, %r10, %r13830;
	shr.u64 	%rd23393, %rd23392, 32;
	and.b64  	%rd23394, %rd23319, 4294967295;
	and.b64  	%rd23395, %rd23392, 4294967295;
	add.s64 	%rd23396, %rd23395, %rd23394;
	shr.u64 	%rd23397, %rd23396, 32;
	and.b64  	%rd23398, %rd23396, 4294967295;
	and.b64  	%rd23399, %rd23391, 4294967295;
	add.s64 	%rd36342, %rd23398, %rd23399;
	shr.u64 	%rd23400, %rd36342, 32;
	add.s64 	%rd23401, %rd23397, %rd23393;
	add.s64 	%rd23402, %rd23401, %rd23400;
	mul.wide.u32 	%rd23403, %r11, %r13830;
	{ .reg .b32 tmp; mov.b64 {tmp, %r13831}, %rd23403; }
	and.b64  	%rd23404, %rd23329, 4294967295;
	and.b64  	%rd23405, %rd23403, 4294967295;
	add.s64 	%rd23406, %rd23405, %rd23404;
	{ .reg .b32 tmp; mov.b64 {tmp, %r13832}, %rd23406; }
	and.b64  	%rd23407, %rd23406, 4294967295;
	and.b64  	%rd23408, %rd23402, 4294967295;
	add.s64 	%rd36341, %rd23407, %rd23408;
	{ .reg .b32 tmp; mov.b64 {tmp, %r13833}, %rd36341; }
	add.s32 	%r13834, %r13832, %r13831;
	add.s32 	%r13835, %r13834, %r13833;
	add.s32 	%r17575, %r13829, %r13835;
	add.s32 	%r17567, %r17567, 1;
	add.s64 	%rd36340, %rd36340, 4;
	setp.ne.s32 	%p2295, %r17567, 8;
	@%p2295 bra 	$L__BB0_2129;
	cvt.u32.u64 	%r17568, %rd36347;
	cvt.u32.u64 	%r17569, %rd36346;
	cvt.u32.u64 	%r17570, %rd36345;
	cvt.u32.u64 	%r17571, %rd36344;
	cvt.u32.u64 	%r17572, %rd36343;
	cvt.u32.u64 	%r17573, %rd36342;
	cvt.u32.u64 	%r17574, %rd36341;
	setp.lt.u32 	%p2296, %r17575, %r11;
	@%p2296 bra 	$L__BB0_2145;
	setp.gt.u32 	%p2297, %r17575, %r11;
	@%p2297 bra 	$L__BB0_2144;
	cvt.u32.u64 	%r17574, %rd36341;
	setp.gt.u32 	%p2298, %r10, %r17574;
	@%p2298 bra 	$L__BB0_2145;
	cvt.u32.u64 	%r13836, %rd36341;
	setp.lt.u32 	%p2299, %r10, %r13836;
	@%p2299 bra 	$L__BB0_2144;
	cvt.u32.u64 	%r17574, %rd36341;
	cvt.u32.u64 	%r17573, %rd36342;
	setp.gt.u32 	%p2300, %r9, %r17573;
	@%p2300 bra 	$L__BB0_2145;
	cvt.u32.u64 	%r13837, %rd36342;
	setp.lt.u32 	%p2301, %r9, %r13837;
	@%p2301 bra 	$L__BB0_2144;
	cvt.u32.u64 	%r17573, %rd36342;
	cvt.u32.u64 	%r17572, %rd36343;
	setp.gt.u32 	%p2302, %r8, %r17572;
	@%p2302 bra 	$L__BB0_2145;
	cvt.u32.u64 	%r13838, %rd36343;
	setp.lt.u32 	%p2303, %r8, %r13838;
	@%p2303 bra 	$L__BB0_2144;
	cvt.u32.u64 	%r17572, %rd36343;
	cvt.u32.u64 	%r17571, %rd36344;
	setp.gt.u32 	%p2304, %r7, %r17571;
	@%p2304 bra 	$L__BB0_2145;
	cvt.u32.u64 	%r13839, %rd36344;
	setp.lt.u32 	%p2305, %r7, %r13839;
	@%p2305 bra 	$L__BB0_2144;
	cvt.u32.u64 	%r17571, %rd36344;
	cvt.u32.u64 	%r17570, %rd36345;
	setp.gt.u32 	%p2306, %r6, %r17570;
	@%p2306 bra 	$L__BB0_2145;
	cvt.u32.u64 	%r13840, %rd36345;
	setp.lt.u32 	%p2307, %r6, %r13840;
	@%p2307 bra 	$L__BB0_2144;
	cvt.u32.u64 	%r17570, %rd36345;
	cvt.u32.u64 	%r17569, %rd36346;
	setp.gt.u32 	%p2308, %r5, %r17569;
	@%p2308 bra 	$L__BB0_2145;
	cvt.u32.u64 	%r17569, %rd36346;
	setp.ge.u32 	%p2309, %r5, %r17569;
	cvt.u32.u64 	%r17568, %rd36347;
	setp.gt.u32 	%p2310, %r4, %r17568;
	and.pred  	%p2311, %p2309, %p2310;
	@%p2311 bra 	$L__BB0_2145;
$L__BB0_2144:
	and.b64  	%rd23410, %rd36347, 4294967295;
	cvt.u64.u32 	%rd23411, %r4;
	sub.s64 	%rd23412, %rd23410, %rd23411;
	cvt.u32.u64 	%r17568, %rd23412;
	shr.u64 	%rd23413, %rd23412, 32;
	and.b64  	%rd23414, %rd23413, 1;
	and.b64  	%rd23415, %rd36346, 4294967295;
	cvt.u64.u32 	%rd23416, %r5;
	add.s64 	%rd23417, %rd23414, %rd23416;
	sub.s64 	%rd23418, %rd23415, %rd23417;
	cvt.u32.u64 	%r17569, %rd23418;
	shr.u64 	%rd23419, %rd23418, 32;
	and.b64  	%rd23420, %rd23419, 1;
	and.b64  	%rd23421, %rd36345, 4294967295;
	cvt.u64.u32 	%rd23422, %r6;
	add.s64 	%rd23423, %rd23420, %rd23422;
	sub.s64 	%rd23424, %rd23421, %rd23423;
	cvt.u32.u64 	%r17570, %rd23424;
	shr.u64 	%rd23425, %rd23424, 32;
	and.b64  	%rd23426, %rd23425, 1;
	and.b64  	%rd23427, %rd36344, 4294967295;
	cvt.u64.u32 	%rd23428, %r7;
	add.s64 	%rd23429, %rd23426, %rd23428;
	sub.s64 	%rd23430, %rd23427, %rd23429;
	cvt.u32.u64 	%r17571, %rd23430;
	shr.u64 	%rd23431, %rd23430, 32;
	and.b64  	%rd23432, %rd23431, 1;
	and.b64  	%rd23433, %rd36343, 4294967295;
	cvt.u64.u32 	%rd23434, %r8;
	add.s64 	%rd23435, %rd23432, %rd23434;
	sub.s64 	%rd23436, %rd23433, %rd23435;
	cvt.u32.u64 	%r17572, %rd23436;
	shr.u64 	%rd23437, %rd23436, 32;
	and.b64  	%rd23438, %rd23437, 1;
	and.b64  	%rd23439, %rd36342, 4294967295;
	cvt.u64.u32 	%rd23440, %r9;
	add.s64 	%rd23441, %rd23438, %rd23440;
	sub.s64 	%rd23442, %rd23439, %rd23441;
	cvt.u32.u64 	%r17573, %rd23442;
	shr.u64 	%rd23443, %rd23442, 32;
	and.b64  	%rd23444, %rd23443, 1;
	and.b64  	%rd23445, %rd36341, 4294967295;
	cvt.u64.u32 	%rd23446, %r10;
	add.s64 	%rd23447, %rd23444, %rd23446;
	sub.s64 	%rd23448, %rd23445, %rd23447;
	cvt.u32.u64 	%r17574, %rd23448;
	{ .reg .b32 tmp; mov.b64 {tmp, %r13841}, %rd23448; }
	and.b32  	%r13842, %r13841, 1;
	add.s32 	%r13843, %r13842, %r11;
	sub.s32 	%r17575, %r17575, %r13843;
$L__BB0_2145:
	st.local.u32 	[%rd36629], %r17568;
	st.local.u32 	[%rd36629+4], %r17569;
	st.local.u32 	[%rd36629+8], %r17570;
	st.local.u32 	[%rd36629+12], %r17571;
	st.local.u32 	[%rd36629+16], %r17572;
	st.local.u32 	[%rd36629+20], %r17573;
	st.local.u32 	[%rd36629+24], %r17574;
	st.local.u32 	[%rd36629+28], %r17575;
	mov.b64 	%rd36349, 0;
	mov.b32 	%r17586, 0;
	mov.u64 	%rd36348, %rd36629;
	mov.u64 	%rd36350, %rd36349;
	mov.u64 	%rd36351, %rd36349;
	mov.u64 	%rd36352, %rd36349;
	mov.u64 	%rd36353, %rd36349;
	mov.u64 	%rd36354, %rd36349;
	mov.u64 	%rd36355, %rd36349;
	mov.u32 	%r17577, %r17586;
$L__BB0_2146:
	ld.local.u32 	%rd23450, [%rd36348];
	and.b64  	%rd23451, %rd36355, 4294967295;
	add.s64 	%rd23452, %rd23451, %rd23450;
	shr.u64 	%rd23453, %rd23452, 32;
	cvt.u32.u64 	%r13845, %rd23452;
	and.b64  	%rd23454, %rd36354, 4294967295;
	add.s64 	%rd23455, %rd23454, %rd23453;
	shr.u64 	%rd23456, %rd23455, 32;
	and.b64  	%rd23457, %rd36353, 4294967295;
	add.s64 	%rd23458, %rd23457, %rd23456;
	shr.u64 	%rd23459, %rd23458, 32;
	and.b64  	%rd23460, %rd36352, 4294967295;
	add.s64 	%rd23461, %rd23460, %rd23459;
	shr.u64 	%rd23462, %rd23461, 32;
	and.b64  	%rd23463, %rd36351, 4294967295;
	add.s64 	%rd23464, %rd23463, %rd23462;
	shr.u64 	%rd23465, %rd23464, 32;
	and.b64  	%rd23466, %rd36350, 4294967295;
	add.s64 	%rd23467, %rd23466, %rd23465;
	shr.u64 	%rd23468, %rd23467, 32;
	and.b64  	%rd23469, %rd36349, 4294967295;
	add.s64 	%rd23470, %rd23469, %rd23468;
	shr.u64 	%rd23471, %rd23470, 32;
	cvt.u64.u32 	%rd23472, %r17586;
	add.s64 	%rd23473, %rd23471, %rd23472;
	{ .reg .b32 tmp; mov.b64 {tmp, %r13846}, %rd23473; }
	mul.lo.s32 	%r13847, %r28, %r13845;
	mul.wide.u32 	%rd23474, %r4, %r13847;
	shr.u64 	%rd23475, %rd23474, 32;
	and.b64  	%rd23476, %rd23452, 4294967295;
	and.b64  	%rd23477, %rd23474, 4294967295;
	add.s64 	%rd23478, %rd23477, %rd23476;
	shr.u64 	%rd23479, %rd23478, 32;
	add.s64 	%rd23480, %rd23479, %rd23475;
	mul.wide.u32 	%rd23481, %r5, %r13847;
	shr.u64 	%rd23482, %rd23481, 32;
	and.b64  	%rd23483, %rd23455, 4294967295;
	and.b64  	%rd23484, %rd23481, 4294967295;
	add.s64 	%rd23485, %rd23484, %rd23483;
	shr.u64 	%rd23486, %rd23485, 32;
	and.b64  	%rd23487, %rd23485, 4294967295;
	and.b64  	%rd23488, %rd23480, 4294967295;
	add.s64 	%rd36355, %rd23487, %rd23488;
	shr.u64 	%rd23489, %rd36355, 32;
	add.s64 	%rd23490, %rd23486, %rd23482;
	add.s64 	%rd23491, %rd23490, %rd23489;
	mul.wide.u32 	%rd23492, %r6, %r13847;
	shr.u64 	%rd23493, %rd23492, 32;
	and.b64  	%rd23494, %rd23458, 4294967295;
	and.b64  	%rd23495, %rd23492, 4294967295;
	add.s64 	%rd23496, %rd23495, %rd23494;
	shr.u64 	%rd23497, %rd23496, 32;
	and.b64  	%rd23498, %rd23496, 4294967295;
	and.b64  	%rd23499, %rd23491, 4294967295;
	add.s64 	%rd36354, %rd23498, %rd23499;
	shr.u64 	%rd23500, %rd36354, 32;
	add.s64 	%rd23501, %rd23497, %rd23493;
	add.s64 	%rd23502, %rd23501, %rd23500;
	mul.wide.u32 	%rd23503, %r7, %r13847;
	shr.u64 	%rd23504, %rd23503, 32;
	and.b64  	%rd23505, %rd23461, 4294967295;
	and.b64  	%rd23506, %rd23503, 4294967295;
	add.s64 	%rd23507, %rd23506, %rd23505;
	shr.u64 	%rd23508, %rd23507, 32;
	and.b64  	%rd23509, %rd23507, 4294967295;
	and.b64  	%rd23510, %rd23502, 4294967295;
	add.s64 	%rd36353, %rd23509, %rd23510;
	shr.u64 	%rd23511, %rd36353, 32;
	add.s64 	%rd23512, %rd23508, %rd23504;
	add.s64 	%rd23513, %rd23512, %rd23511;
	mul.wide.u32 	%rd23514, %r8, %r13847;
	shr.u64 	%rd23515, %rd23514, 32;
	and.b64  	%rd23516, %rd23464, 4294967295;
	and.b64  	%rd23517, %rd23514, 4294967295;
	add.s64 	%rd23518, %rd23517, %rd23516;
	shr.u64 	%rd23519, %rd23518, 32;
	and.b64  	%rd23520, %rd23518, 4294967295;
	and.b64  	%rd23521, %rd23513, 4294967295;
	add.s64 	%rd36352, %rd23520, %rd23521;
	shr.u64 	%rd23522, %rd36352, 32;
	add.s64 	%rd23523, %rd23519, %rd23515;
	add.s64 	%rd23524, %rd23523, %rd23522;
	mul.wide.u32 	%rd23525, %r9, %r13847;
	shr.u64 	%rd23526, %rd23525, 32;
	and.b64  	%rd23527, %rd23467, 4294967295;
	and.b64  	%rd23528, %rd23525, 4294967295;
	add.s64 	%rd23529, %rd23528, %rd23527;
	shr.u64 	%rd23530, %rd23529, 32;
	and.b64  	%rd23531, %rd23529, 4294967295;
	and.b64  	%rd23532, %rd23524, 4294967295;
	add.s64 	%rd36351, %rd23531, %rd23532;
	shr.u64 	%rd23533, %rd36351, 32;
	add.s64 	%rd23534, %rd23530, %rd23526;
	add.s64 	%rd23535, %rd23534, %rd23533;
	mul.wide.u32 	%rd23536, %r10, %r13847;
	shr.u64 	%rd23537, %rd23536, 32;
	and.b64  	%rd23538, %rd23470, 4294967295;
	and.b64  	%rd23539, %rd23536, 4294967295;
	add.s64 	%rd23540, %rd23539, %rd23538;
	shr.u64 	%rd23541, %rd23540, 32;
	and.b64  	%rd23542, %rd23540, 4294967295;
	and.b64  	%rd23543, %rd23535, 4294967295;
	add.s64 	%rd36350, %rd23542, %rd23543;
	shr.u64 	%rd23544, %rd36350, 32;
	add.s64 	%rd23545, %rd23541, %rd23537;
	add.s64 	%rd23546, %rd23545, %rd23544;
	mul.wide.u32 	%rd23547, %r11, %r13847;
	{ .reg .b32 tmp; mov.b64 {tmp, %r13848}, %rd23547; }
	and.b64  	%rd23548, %rd23473, 4294967295;
	and.b64  	%rd23549, %rd23547, 4294967295;
	add.s64 	%rd23550, %rd23549, %rd23548;
	{ .reg .b32 tmp; mov.b64 {tmp, %r13849}, %rd23550; }
	and.b64  	%rd23551, %rd23550, 4294967295;
	and.b64  	%rd23552, %rd23546, 4294967295;
	add.s64 	%rd36349, %rd23551, %rd23552;
	{ .reg .b32 tmp; mov.b64 {tmp, %r13850}, %rd36349; }
	add.s32 	%r13851, %r13849, %r13848;
	add.s32 	%r13852, %r13851, %r13850;
	add.s32 	%r17586, %r13852, %r13846;
	add.s32 	%r17577, %r17577, 1;
	add.s64 	%rd36348, %rd36348, 4;
	setp.ne.s32 	%p2312, %r17577, 8;
	@%p2312 bra 	$L__BB0_2146;
	cvt.u32.u64 	%r17578, %rd36355;
	cvt.u32.u64 	%r17579, %rd36354;
	cvt.u32.u64 	%r17580, %rd36353;
	cvt.u32.u64 	%r17581, %rd36352;
	cvt.u32.u64 	%r17582, %rd36351;
	cvt.u32.u64 	%r17583, %rd36350;
	cvt.u32.u64 	%r17584, %rd36349;
	setp.lt.u32 	%p2313, %r17586, %r11;
	@%p2313 bra 	$L__BB0_2162;
	setp.gt.u32 	%p2314, %r17586, %r11;
	@%p2314 bra 	$L__BB0_2161;
	cvt.u32.u64 	%r17584, %rd36349;
	setp.gt.u32 	%p2315, %r10, %r17584;
	@%p2315 bra 	$L__BB0_2162;
	cvt.u32.u64 	%r13853, %rd36349;
	setp.lt.u32 	%p2316, %r10, %r13853;
	@%p2316 bra 	$L__BB0_2161;
	cvt.u32.u64 	%r17584, %rd36349;
	cvt.u32.u64 	%r17583, %rd36350;
	setp.gt.u32 	%p2317, %r9, %r17583;
	@%p2317 bra 	$L__BB0_2162;
	cvt.u32.u64 	%r13854, %rd36350;
	setp.lt.u32 	%p2318, %r9, %r13854;
	@%p2318 bra 	$L__BB0_2161;
	cvt.u32.u64 	%r17583, %rd36350;
	cvt.u32.u64 	%r17582, %rd36351;
	setp.gt.u32 	%p2319, %r8, %r17582;
	@%p2319 bra 	$L__BB0_2162;
	cvt.u32.u64 	%r13855, %rd36351;
	setp.lt.u32 	%p2320, %r8, %r13855;
	@%p2320 bra 	$L__BB0_2161;
	cvt.u32.u64 	%r17582, %rd36351;
	cvt.u32.u64 	%r17581, %rd36352;
	setp.gt.u32 	%p2321, %r7, %r17581;
	@%p2321 bra 	$L__BB0_2162;
	cvt.u32.u64 	%r13856, %rd36352;
	setp.lt.u32 	%p2322, %r7, %r13856;
	@%p2322 bra 	$L__BB0_2161;
	cvt.u32.u64 	%r17581, %rd36352;
	cvt.u32.u64 	%r17580, %rd36353;
	setp.gt.u32 	%p2323, %r6, %r17580;
	@%p2323 bra 	$L__BB0_2162;
	cvt.u32.u64 	%r13857, %rd36353;
	setp.lt.u32 	%p2324, %r6, %r13857;
	@%p2324 bra 	$L__BB0_2161;
	cvt.u32.u64 	%r17580, %rd36353;
	cvt.u32.u64 	%r17579, %rd36354;
	setp.gt.u32 	%p2325, %r5, %r17579;
	@%p2325 bra 	$L__BB0_2162;
	cvt.u32.u64 	%r17579, %rd36354;
	setp.ge.u32 	%p2326, %r5, %r17579;
	cvt.u32.u64 	%r17578, %rd36355;
	setp.gt.u32 	%p2327, %r4, %r17578;
	and.pred  	%p2328, %p2326, %p2327;
	@%p2328 bra 	$L__BB0_2162;
$L__BB0_2161:
	and.b64  	%rd23554, %rd36355, 4294967295;
	cvt.u64.u32 	%rd23555, %r4;
	sub.s64 	%rd23556, %rd23554, %rd23555;
	cvt.u32.u64 	%r17578, %rd23556;
	shr.u64 	%rd23557, %rd23556, 32;
	and.b64  	%rd23558, %rd23557, 1;
	and.b64  	%rd23559, %rd36354, 4294967295;
	cvt.u64.u32 	%rd23560, %r5;
	add.s64 	%rd23561, %rd23558, %rd23560;
	sub.s64 	%rd23562, %rd23559, %rd23561;
	cvt.u32.u64 	%r17579, %rd23562;
	shr.u64 	%rd23563, %rd23562, 32;
	and.b64  	%rd23564, %rd23563, 1;
	and.b64  	%rd23565, %rd36353, 4294967295;
	cvt.u64.u32 	%rd23566, %r6;
	add.s64 	%rd23567, %rd23564, %rd23566;
	sub.s64 	%rd23568, %rd23565, %rd23567;
	cvt.u32.u64 	%r17580, %rd23568;
	shr.u64 	%rd23569, %rd23568, 32;
	and.b64  	%rd23570, %rd23569, 1;
	and.b64  	%rd23571, %rd36352, 4294967295;
	cvt.u64.u32 	%rd23572, %r7;
	add.s64 	%rd23573, %rd23570, %rd23572;
	sub.s64 	%rd23574, %rd23571, %rd23573;
	cvt.u32.u64 	%r17581, %rd23574;
	shr.u64 	%rd23575, %rd23574, 32;
	and.b64  	%rd23576, %rd23575, 1;
	and.b64  	%rd23577, %rd36351, 4294967295;
	cvt.u64.u32 	%rd23578, %r8;
	add.s64 	%rd23579, %rd23576, %rd23578;
	sub.s64 	%rd23580, %rd23577, %rd23579;
	cvt.u32.u64 	%r17582, %rd23580;
	shr.u64 	%rd23581, %rd23580, 32;
	and.b64  	%rd23582, %rd23581, 1;
	and.b64  	%rd23583, %rd36350, 4294967295;
	cvt.u64.u32 	%rd23584, %r9;
	add.s64 	%rd23585, %rd23582, %rd23584;
	sub.s64 	%rd23586, %rd23583, %rd23585;
	cvt.u32.u64 	%r17583, %rd23586;
	shr.u64 	%rd23587, %rd23586, 32;
	and.b64  	%rd23588, %rd23587, 1;
	and.b64  	%rd23589, %rd36349, 4294967295;
	cvt.u64.u32 	%rd23590, %r10;
	add.s64 	%rd23591, %rd23588, %rd23590;
	sub.s64 	%rd23592, %rd23589, %rd23591;
	cvt.u32.u64 	%r17584, %rd23592;
	{ .reg .b32 tmp; mov.b64 {tmp, %r13858}, %rd23592; }
	and.b32  	%r13859, %r13858, 1;
	add.s32 	%r13860, %r13859, %r11;
	sub.s32 	%r17586, %r17586, %r13860;
$L__BB0_2162:
	or.b32  	%r13862, %r17579, %r17578;
	or.b32  	%r13863, %r17580, %r13862;
	or.b32  	%r13864, %r17581, %r13863;
	or.b32  	%r13865, %r17582, %r13864;
	or.b32  	%r13866, %r17583, %r13865;
	or.b32  	%r13867, %r17584, %r13866;
	or.b32  	%r13868, %r17586, %r13867;
	setp.eq.s32 	%p2330, %r13868, 0;
	mov.b32 	%r17741, 0;
	mov.b16 	%rs46, 0;
	mov.pred 	%p2329, -1;
	mov.pred 	%p3752, %p2329;
	mov.u16 	%rs76, %rs46;
	mov.u32 	%r17742, %r17741;
	mov.u32 	%r17743, %r17741;
	mov.u32 	%r17744, %r17741;
	mov.u32 	%r17745, %r17741;
	mov.u32 	%r17746, %r17741;
	mov.u32 	%r17747, %r17741;
	mov.u32 	%r17748, %r17741;
	@%p2330 bra 	$L__BB0_2259;
	setp.lt.u32 	%p2331, %r17586, %r11;
	mov.u32 	%r17587, %r17584;
	mov.u32 	%r17588, %r17583;
	mov.u32 	%r17589, %r17582;
	mov.u32 	%r17590, %r17581;
	mov.u32 	%r17591, %r17580;
	mov.u32 	%r17592, %r17579;
	mov.u32 	%r17593, %r17578;
	@%p2331 bra 	$L__BB0_2192;
	setp.gt.u32 	%p2332, %r17586, %r11;
	@%p2332 bra 	$L__BB0_2177;
	setp.lt.u32 	%p2333, %r17584, %r10;
	mov.u32 	%r17587, %r17584;
	mov.u32 	%r17588, %r17583;
	mov.u32 	%r17589, %r17582;
	mov.u32 	%r17590, %r17581;
	mov.u32 	%r17591, %r17580;
	mov.u32 	%r17592, %r17579;
	mov.u32 	%r17593, %r17578;
	@%p2333 bra 	$L__BB0_2192;
	setp.gt.u32 	%p2334, %r17584, %r10;
	@%p2334 bra 	$L__BB0_2177;
	setp.lt.u32 	%p2335, %r17583, %r9;
	mov.u32 	%r17587, %r17584;
	mov.u32 	%r17588, %r17583;
	mov.u32 	%r17589, %r17582;
	mov.u32 	%r17590, %r17581;
	mov.u32 	%r17591, %r17580;
	mov.u32 	%r17592, %r17579;
	mov.u32 	%r17593, %r17578;
	@%p2335 bra 	$L__BB0_2192;
	setp.gt.u32 	%p2336, %r17583, %r9;
	@%p2336 bra 	$L__BB0_2177;
	setp.lt.u32 	%p2337, %r17582, %r8;
	mov.u32 	%r17587, %r17584;
	mov.u32 	%r17588, %r17583;
	mov.u32 	%r17589, %r17582;
	mov.u32 	%r17590, %r17581;
	mov.u32 	%r17591, %r17580;
	mov.u32 	%r17592, %r17579;
	mov.u32 	%r17593, %r17578;
	@%p2337 bra 	$L__BB0_2192;
	setp.gt.u32 	%p2338, %r17582, %r8;
	@%p2338 bra 	$L__BB0_2177;
	setp.lt.u32 	%p2339, %r17581, %r7;
	mov.u32 	%r17587, %r17584;
	mov.u32 	%r17588, %r17583;
	mov.u32 	%r17589, %r17582;
	mov.u32 	%r17590, %r17581;
	mov.u32 	%r17591, %r17580;
	mov.u32 	%r17592, %r17579;
	mov.u32 	%r17593, %r17578;
	@%p2339 bra 	$L__BB0_2192;
	setp.gt.u32 	%p2340, %r17581, %r7;
	@%p2340 bra 	$L__BB0_2177;
	setp.lt.u32 	%p2341, %r17580, %r6;
	mov.u32 	%r17587, %r17584;
	mov.u32 	%r17588, %r17583;
	mov.u32 	%r17589, %r17582;
	mov.u32 	%r17590, %r17581;
	mov.u32 	%r17591, %r17580;
	mov.u32 	%r17592, %r17579;
	mov.u32 	%r17593, %r17578;
	@%p2341 bra 	$L__BB0_2192;
	setp.gt.u32 	%p2342, %r17580, %r6;
	@%p2342 bra 	$L__BB0_2177;
	setp.lt.u32 	%p2343, %r17579, %r5;
	mov.u32 	%r17587, %r17584;
	mov.u32 	%r17588, %r17583;
	mov.u32 	%r17589, %r17582;
	mov.u32 	%r17590, %r17581;
	mov.u32 	%r17591, %r17580;
	mov.u32 	%r17592, %r17579;
	mov.u32 	%r17593, %r17578;
	@%p2343 bra 	$L__BB0_2192;
	setp.le.u32 	%p2344, %r17579, %r5;
	setp.lt.u32 	%p2345, %r17578, %r4;
	and.pred  	%p2346, %p2344, %p2345;
	mov.u32 	%r17587, %r17584;
	mov.u32 	%r17588, %r17583;
	mov.u32 	%r17589, %r17582;
	mov.u32 	%r17590, %r17581;
	mov.u32 	%r17591, %r17580;
	mov.u32 	%r17592, %r17579;
	mov.u32 	%r17593, %r17578;
	@%p2346 bra 	$L__BB0_2192;
$L__BB0_2177:
	cvt.u64.u32 	%rd23593, %r17578;
	cvt.u64.u32 	%rd23594, %r4;
	sub.s64 	%rd23595, %rd23593, %rd23594;
	cvt.u32.u64 	%r17593, %rd23595;
	shr.u64 	%rd23596, %rd23595, 32;
	and.b64  	%rd23597, %rd23596, 1;
	cvt.u64.u32 	%rd23598, %r17579;
	cvt.u64.u32 	%rd23599, %r5;
	add.s64 	%rd23600, %rd23597, %rd23599;
	sub.s64 	%rd23601, %rd23598, %rd23600;
	cvt.u32.u64 	%r17592, %rd23601;
	shr.u64 	%rd23602, %rd23601, 32;
	and.b64  	%rd23603, %rd23602, 1;
	cvt.u64.u32 	%rd23604, %r17580;
	cvt.u64.u32 	%rd23605, %r6;
	add.s64 	%rd23606, %rd23603, %rd23605;
	sub.s64 	%rd23607, %rd23604, %rd23606;
	cvt.u32.u64 	%r17591, %rd23607;
	shr.u64 	%rd23608, %rd23607, 32;
	and.b64  	%rd23609, %rd23608, 1;
	cvt.u64.u32 	%rd23610, %r17581;
	cvt.u64.u32 	%rd23611, %r7;
	add.s64 	%rd23612, %rd23609, %rd23611;
	sub.s64 	%rd23613, %rd23610, %rd23612;
	cvt.u32.u64 	%r17590, %rd23613;
	shr.u64 	%rd23614, %rd23613, 32;
	and.b64  	%rd23615, %rd23614, 1;
	cvt.u64.u32 	%rd23616, %r17582;
	cvt.u64.u32 	%rd23617, %r8;
	add.s64 	%rd23618, %rd23615, %rd23617;
	sub.s64 	%rd23619, %rd23616, %rd23618;
	cvt.u32.u64 	%r17589, %rd23619;
	shr.u64 	%rd23620, %rd23619, 32;
	and.b64  	%rd23621, %rd23620, 1;
	cvt.u64.u32 	%rd23622, %r17583;
	cvt.u64.u32 	%rd23623, %r9;
	add.s64 	%rd23624, %rd23621, %rd23623;
	sub.s64 	%rd23625, %rd23622, %rd23624;
	cvt.u32.u64 	%r17588, %rd23625;
	shr.u64 	%rd23626, %rd23625, 32;
	and.b64  	%rd23627, %rd23626, 1;
	cvt.u64.u32 	%rd23628, %r17584;
	cvt.u64.u32 	%rd23629, %r10;
	add.s64 	%rd23630, %rd23627, %rd23629;
	sub.s64 	%rd23631, %rd23628, %rd23630;
	cvt.u32.u64 	%r17587, %rd23631;
	{ .reg .b32 tmp; mov.b64 {tmp, %r13869}, %rd23631; }
	and.b32  	%r13870, %r13869, 1;
	add.s32 	%r13871, %r13870, %r11;
	sub.s32 	%r17586, %r17586, %r13871;
	setp.lt.u32 	%p2347, %r17586, %r11;
	@%p2347 bra 	$L__BB0_2192;
	setp.gt.u32 	%p2348, %r17586, %r11;
	@%p2348 bra 	$L__BB0_2191;
	cvt.u64.u32 	%rd23632, %r17581;
	cvt.u64.u32 	%rd23633, %r17580;
	cvt.u64.u32 	%rd23634, %r17579;
	cvt.u64.u32 	%rd23635, %r17578;
	cvt.u64.u32 	%rd23636, %r4;
	sub.s64 	%rd23637, %rd23635, %rd23636;
	shr.u64 	%rd23638, %rd23637, 32;
	and.b64  	%rd23639, %rd23638, 1;
	cvt.u64.u32 	%rd23640, %r5;
	add.s64 	%rd23641, %rd23639, %rd23640;
	sub.s64 	%rd23642, %rd23634, %rd23641;
	shr.u64 	%rd23643, %rd23642, 32;
	and.b64  	%rd23644, %rd23643, 1;
	cvt.u64.u32 	%rd23645, %r6;
	add.s64 	%rd23646, %rd23644, %rd23645;
	sub.s64 	%rd23647, %rd23633, %rd23646;
	shr.u64 	%rd23648, %rd23647, 32;
	and.b64  	%rd23649, %rd23648, 1;
	cvt.u64.u32 	%rd23650, %r7;
	add.s64 	%rd23651, %rd23649, %rd23650;
	sub.s64 	%rd23652, %rd23632, %rd23651;
	cvt.u32.u64 	%r17590, %rd23652;
	cvt.u64.u32 	%rd23653, %r17582;
	shr.u64 	%rd23654, %rd23652, 32;
	cvt.u64.u32 	%rd23655, %r8;
	cvt.u32.u64 	%r13872, %rd23654;
	mov.b64 	%rd23656, 1;
	cvt.u32.u64 	%r13873, %rd23656;
	and.b32  	%r13874, %r13872, %r13873;
	cvt.u32.u64 	%r13875, %rd23655;
	add.s32 	%r13876, %r13874, %r13875;
	cvt.u32.u64 	%r13877, %rd23653;
	sub.s32 	%r17589, %r13877, %r13876;
	cvt.u32.u64 	%r17591, %rd23647;
	cvt.u32.u64 	%r17593, %rd23637;
	cvt.u32.u64 	%r17592, %rd23642;
	setp.gt.u32 	%p2349, %r10, %r17587;
	@%p2349 bra 	$L__BB0_2192;
	setp.lt.u32 	%p2350, %r10, %r17587;
	@%p2350 bra 	$L__BB0_2191;
	cvt.u64.u32 	%rd23657, %r17581;
	cvt.u64.u32 	%rd23658, %r17580;
	cvt.u64.u32 	%rd23659, %r17579;
	cvt.u64.u32 	%rd23660, %r17578;
	cvt.u64.u32 	%rd23661, %r4;
	sub.s64 	%rd23662, %rd23660, %rd23661;
	shr.u64 	%rd23663, %rd23662, 32;
	and.b64  	%rd23664, %rd23663, 1;
	cvt.u64.u32 	%rd23665, %r5;
	add.s64 	%rd23666, %rd23664, %rd23665;
	sub.s64 	%rd23667, %rd23659, %rd23666;
	shr.u64 	%rd23668, %rd23667, 32;
	and.b64  	%rd23669, %rd23668, 1;
	cvt.u64.u32 	%rd23670, %r6;
	add.s64 	%rd23671, %rd23669, %rd23670;
	sub.s64 	%rd23672, %rd23658, %rd23671;
	shr.u64 	%rd23673, %rd23672, 32;
	and.b64  	%rd23674, %rd23673, 1;
	cvt.u64.u32 	%rd23675, %r7;
	add.s64 	%rd23676, %rd23674, %rd23675;
	sub.s64 	%rd23677, %rd23657, %rd23676;
	cvt.u32.u64 	%r17590, %rd23677;
	cvt.u64.u32 	%rd23678, %r17582;
	shr.u64 	%rd23679, %rd23677, 32;
	cvt.u64.u32 	%rd23680, %r8;
	cvt.u32.u64 	%r13878, %rd23679;
	mov.b64 	%rd23681, 1;
	cvt.u32.u64 	%r13879, %rd23681;
	and.b32  	%r13880, %r13878, %r13879;
	cvt.u32.u64 	%r13881, %rd23680;
	add.s32 	%r13882, %r13880, %r13881;
	cvt.u32.u64 	%r13883, %rd23678;
	sub.s32 	%r17589, %r13883, %r13882;
	cvt.u32.u64 	%r17591, %rd23672;
	cvt.u32.u64 	%r17593, %rd23662;
	cvt.u32.u64 	%r17592, %rd23667;
	setp.gt.u32 	%p2351, %r9, %r17588;
	@%p2351 bra 	$L__BB0_2192;
	setp.lt.u32 	%p2352, %r9, %r17588;
	@%p2352 bra 	$L__BB0_2191;
	cvt.u64.u32 	%rd23682, %r17581;
	cvt.u64.u32 	%rd23683, %r17580;
	cvt.u64.u32 	%rd23684, %r17579;
	cvt.u64.u32 	%rd23685, %r17578;
	cvt.u64.u32 	%rd23686, %r4;
	sub.s64 	%rd23687, %rd23685, %rd23686;
	shr.u64 	%rd23688, %rd23687, 32;
	and.b64  	%rd23689, %rd23688, 1;
	cvt.u64.u32 	%rd23690, %r5;
	add.s64 	%rd23691, %rd23689, %rd23690;
	sub.s64 	%rd23692, %rd23684, %rd23691;
	shr.u64 	%rd23693, %rd23692, 32;
	and.b64  	%rd23694, %rd23693, 1;
	cvt.u64.u32 	%rd23695, %r6;
	add.s64 	%rd23696, %rd23694, %rd23695;
	sub.s64 	%rd23697, %rd23683, %rd23696;
	shr.u64 	%rd23698, %rd23697, 32;
	and.b64  	%rd23699, %rd23698, 1;
	cvt.u64.u32 	%rd23700, %r7;
	add.s64 	%rd23701, %rd23699, %rd23700;
	sub.s64 	%rd23702, %rd23682, %rd23701;
	cvt.u32.u64 	%r17590, %rd23702;
	cvt.u32.u64 	%r17591, %rd23697;
	cvt.u32.u64 	%r17593, %rd23687;
	cvt.u32.u64 	%r17592, %rd23692;
	cvt.u64.u32 	%rd23703, %r17582;
	shr.u64 	%rd23704, %rd23702, 32;
	cvt.u64.u32 	%rd23705, %r8;
	cvt.u32.u64 	%r13884, %rd23704;
	mov.b64 	%rd23706, 1;
	cvt.u32.u64 	%r13885, %rd23706;
	and.b32  	%r13886, %r13884, %r13885;
	cvt.u32.u64 	%r13887, %rd23705;
	add.s32 	%r13888, %r13886, %r13887;
	cvt.u32.u64 	%r13889, %rd23703;
	sub.s32 	%r17589, %r13889, %r13888;
	setp.gt.u32 	%p2353, %r8, %r17589;
	@%p2353 bra 	$L__BB0_2192;
	cvt.u64.u32 	%rd23707, %r17582;
	cvt.u64.u32 	%rd23708, %r17581;
	cvt.u64.u32 	%rd23709, %r17580;
	cvt.u64.u32 	%rd23710, %r17579;
	cvt.u64.u32 	%rd23711, %r17578;
	cvt.u64.u32 	%rd23712, %r4;
	sub.s64 	%rd23713, %rd23711, %rd23712;
	shr.u64 	%rd23714, %rd23713, 32;
	and.b64  	%rd23715, %rd23714, 1;
	cvt.u64.u32 	%rd23716, %r5;
	add.s64 	%rd23717, %rd23715, %rd23716;
	sub.s64 	%rd23718, %rd23710, %rd23717;
	shr.u64 	%rd23719, %rd23718, 32;
	and.b64  	%rd23720, %rd23719, 1;
	cvt.u64.u32 	%rd23721, %r6;
	add.s64 	%rd23722, %rd23720, %rd23721;
	sub.s64 	%rd23723, %rd23709, %rd23722;
	shr.u64 	%rd23724, %rd23723, 32;
	and.b64  	%rd23725, %rd23724, 1;
	cvt.u64.u32 	%rd23726, %r7;
	add.s64 	%rd23727, %rd23725, %rd23726;
	sub.s64 	%rd23728, %rd23708, %rd23727;
	shr.u64 	%rd23729, %rd23728, 32;
	cvt.u64.u32 	%rd23730, %r8;
	cvt.u32.u64 	%r13890, %rd23729;
	mov.b64 	%rd23731, 1;
	cvt.u32.u64 	%r13891, %rd23731;
	and.b32  	%r13892, %r13890, %r13891;
	cvt.u32.u64 	%r13893, %rd23730;
	add.s32 	%r13894, %r13892, %r13893;
	cvt.u32.u64 	%r13895, %rd23707;
	sub.s32 	%r13896, %r13895, %r13894;
	setp.lt.u32 	%p2354, %r8, %r13896;
	@%p2354 bra 	$L__BB0_2191;
	cvt.u64.u32 	%rd23732, %r17582;
	cvt.u64.u32 	%rd23733, %r17581;
	cvt.u64.u32 	%rd23734, %r17580;
	cvt.u64.u32 	%rd23735, %r17579;
	cvt.u64.u32 	%rd23736, %r17578;
	cvt.u64.u32 	%rd23737, %r4;
	sub.s64 	%rd23738, %rd23736, %rd23737;
	shr.u64 	%rd23739, %rd23738, 32;
	and.b64  	%rd23740, %rd23739, 1;
	cvt.u64.u32 	%rd23741, %r5;
	add.s64 	%rd23742, %rd23740, %rd23741;
	sub.s64 	%rd23743, %rd23735, %rd23742;
	shr.u64 	%rd23744, %rd23743, 32;
	and.b64  	%rd23745, %rd23744, 1;
	cvt.u64.u32 	%rd23746, %r6;
	add.s64 	%rd23747, %rd23745, %rd23746;
	sub.s64 	%rd23748, %rd23734, %rd23747;
	shr.u64 	%rd23749, %rd23748, 32;
	and.b64  	%rd23750, %rd23749, 1;
	cvt.u64.u32 	%rd23751, %r7;
	add.s64 	%rd23752, %rd23750, %rd23751;
	sub.s64 	%rd23753, %rd23733, %rd23752;
	shr.u64 	%rd23754, %rd23753, 32;
	cvt.u64.u32 	%rd23755, %r8;
	cvt.u32.u64 	%r13897, %rd23754;
	mov.b64 	%rd23756, 1;
	cvt.u32.u64 	%r13898, %rd23756;
	and.b32  	%r13899, %r13897, %r13898;
	cvt.u32.u64 	%r13900, %rd23755;
	add.s32 	%r13901, %r13899, %r13900;
	cvt.u32.u64 	%r13902, %rd23732;
	sub.s32 	%r17589, %r13902, %r13901;
	cvt.u32.u64 	%r17591, %rd23748;
	cvt.u32.u64 	%r17593, %rd23738;
	cvt.u32.u64 	%r17592, %rd23743;
	cvt.u32.u64 	%r17590, %rd23753;
	setp.gt.u32 	%p2355, %r7, %r17590;
	@%p2355 bra 	$L__BB0_2192;
	cvt.u64.u32 	%rd23757, %r17581;
	cvt.u64.u32 	%rd23758, %r17580;
	cvt.u64.u32 	%rd23759, %r17579;
	cvt.u64.u32 	%rd23760, %r17578;
	cvt.u64.u32 	%rd23761, %r4;
	sub.s64 	%rd23762, %rd23760, %rd23761;
	shr.u64 	%rd23763, %rd23762, 32;
	and.b64  	%rd23764, %rd23763, 1;
	cvt.u64.u32 	%rd23765, %r5;
	add.s64 	%rd23766, %rd23764, %rd23765;
	sub.s64 	%rd23767, %rd23759, %rd23766;
	shr.u64 	%rd23768, %rd23767, 32;
	and.b64  	%rd23769, %rd23768, 1;
	cvt.u64.u32 	%rd23770, %r6;
	add.s64 	%rd23771, %rd23769, %rd23770;
	sub.s64 	%rd23772, %rd23758, %rd23771;
	shr.u64 	%rd23773, %rd23772, 32;
	cvt.u64.u32 	%rd23774, %r7;
	cvt.u32.u64 	%r13903, %rd23773;
	mov.b64 	%rd23775, 1;
	cvt.u32.u64 	%r13904, %rd23775;
	and.b32  	%r13905, %r13903, %r13904;
	cvt.u32.u64 	%r13906, %rd23774;
	add.s32 	%r13907, %r13905, %r13906;
	cvt.u32.u64 	%r13908, %rd23757;
	sub.s32 	%r13909, %r13908, %r13907;
	setp.lt.u32 	%p2356, %r7, %r13909;
	@%p2356 bra 	$L__BB0_2191;
	cvt.u64.u32 	%rd23776, %r17581;
	cvt.u64.u32 	%rd23777, %r17580;
	cvt.u64.u32 	%rd23778, %r17579;
	cvt.u64.u32 	%rd23779, %r17578;
	cvt.u64.u32 	%rd23780, %r4;
	sub.s64 	%rd23781, %rd23779, %rd23780;
	shr.u64 	%rd23782, %rd23781, 32;
	and.b64  	%rd23783, %rd23782, 1;
	cvt.u64.u32 	%rd23784, %r5;
	add.s64 	%rd23785, %rd23783, %rd23784;
	sub.s64 	%rd23786, %rd23778, %rd23785;
	shr.u64 	%rd23787, %rd23786, 32;
	and.b64  	%rd23788, %rd23787, 1;
	cvt.u64.u32 	%rd23789, %r6;
	add.s64 	%rd23790, %rd23788, %rd23789;
	sub.s64 	%rd23791, %rd23777, %rd23790;
	shr.u64 	%rd23792, %rd23791, 32;
	and.b64  	%rd23793, %rd23792, 1;
	cvt.u64.u32 	%rd23794, %r7;
	add.s64 	%rd23795, %rd23793, %rd23794;
	sub.s64 	%rd23796, %rd23776, %rd23795;
	cvt.u32.u64 	%r17590, %rd23796;
	cvt.u64.u32 	%rd23797, %r17582;
	shr.u64 	%rd23798, %rd23796, 32;
	cvt.u64.u32 	%rd23799, %r8;
	cvt.u32.u64 	%r13910, %rd23798;
	mov.b64 	%rd23800, 1;
	cvt.u32.u64 	%r13911, %rd23800;
	and.b32  	%r13912, %r13910, %r13911;
	cvt.u32.u64 	%r13913, %rd23799;
	add.s32 	%r13914, %r13912, %r13913;
	cvt.u32.u64 	%r13915, %rd23797;
	sub.s32 	%r17589, %r13915, %r13914;
	cvt.u32.u64 	%r17593, %rd23781;
	cvt.u32.u64 	%r17592, %rd23786;
	cvt.u32.u64 	%r17591, %rd23791;
	setp.gt.u32 	%p2357, %r6, %r17591;
	@%p2357 bra 	$L__BB0_2192;
	cvt.u64.u32 	%rd23801, %r17580;
	cvt.u64.u32 	%rd23802, %r17579;
	cvt.u64.u32 	%rd23803, %r17578;
	cvt.u64.u32 	%rd23804, %r4;
	sub.s64 	%rd23805, %rd23803, %rd23804;
	shr.u64 	%rd23806, %rd23805, 32;
	and.b64  	%rd23807, %rd23806, 1;
	cvt.u64.u32 	%rd23808, %r5;
	add.s64 	%rd23809, %rd23807, %rd23808;
	sub.s64 	%rd23810, %rd23802, %rd23809;
	shr.u64 	%rd23811, %rd23810, 32;
	cvt.u64.u32 	%rd23812, %r6;
	cvt.u32.u64 	%r13916, %rd23811;
	mov.b64 	%rd23813, 1;
	cvt.u32.u64 	%r13917, %rd23813;
	and.b32  	%r13918, %r13916, %r13917;
	cvt.u32.u64 	%r13919, %rd23812;
	add.s32 	%r13920, %r13918, %r13919;
	cvt.u32.u64 	%r13921, %rd23801;
	sub.s32 	%r13922, %r13921, %r13920;
	setp.lt.u32 	%p2358, %r6, %r13922;
	@%p2358 bra 	$L__BB0_2191;
	cvt.u64.u32 	%rd23814, %r17581;
	cvt.u64.u32 	%rd23815, %r17580;
	cvt.u64.u32 	%rd23816, %r17579;
	cvt.u64.u32 	%rd23817, %r17578;
	cvt.u64.u32 	%rd23818, %r4;
	sub.s64 	%rd23819, %rd23817, %rd23818;
	shr.u64 	%rd23820, %rd23819, 32;
	and.b64  	%rd23821, %rd23820, 1;
	cvt.u64.u32 	%rd23822, %r5;
	add.s64 	%rd23823, %rd23821, %rd23822;
	sub.s64 	%rd23824, %rd23816, %rd23823;
	shr.u64 	%rd23825, %rd23824, 32;
	and.b64  	%rd23826, %rd23825, 1;
	cvt.u64.u32 	%rd23827, %r6;
	add.s64 	%rd23828, %rd23826, %rd23827;
	sub.s64 	%rd23829, %rd23815, %rd23828;
	shr.u64 	%rd23830, %rd23829, 32;
	and.b64  	%rd23831, %rd23830, 1;
	cvt.u64.u32 	%rd23832, %r7;
	add.s64 	%rd23833, %rd23831, %rd23832;
	sub.s64 	%rd23834, %rd23814, %rd23833;
	cvt.u32.u64 	%r17590, %rd23834;
	cvt.u64.u32 	%rd23835, %r17582;
	shr.u64 	%rd23836, %rd23834, 32;
	cvt.u64.u32 	%rd23837, %r8;
	cvt.u32.u64 	%r13923, %rd23836;
	mov.b64 	%rd23838, 1;
	cvt.u32.u64 	%r13924, %rd23838;
	and.b32  	%r13925, %r13923, %r13924;
	cvt.u32.u64 	%r13926, %rd23837;
	add.s32 	%r13927, %r13925, %r13926;
	cvt.u32.u64 	%r13928, %rd23835;
	sub.s32 	%r17589, %r13928, %r13927;
	cvt.u32.u64 	%r17591, %rd23829;
	cvt.u32.u64 	%r17593, %rd23819;
	cvt.u32.u64 	%r17592, %rd23824;
	setp.gt.u32 	%p2359, %r5, %r17592;
	@%p2359 bra 	$L__BB0_2192;
	cvt.u64.u32 	%rd23839, %r17581;
	cvt.u64.u32 	%rd23840, %r17580;
	cvt.u64.u32 	%rd23841, %r17579;
	cvt.u64.u32 	%rd23842, %r17578;
	cvt.u64.u32 	%rd23843, %r4;
	sub.s64 	%rd23844, %rd23842, %rd23843;
	shr.u64 	%rd23845, %rd23844, 32;
	and.b64  	%rd23846, %rd23845, 1;
	cvt.u64.u32 	%rd23847, %r5;
	add.s64 	%rd23848, %rd23846, %rd23847;
	sub.s64 	%rd23849, %rd23841, %rd23848;
	shr.u64 	%rd23850, %rd23849, 32;
	and.b64  	%rd23851, %rd23850, 1;
	cvt.u64.u32 	%rd23852, %r6;
	add.s64 	%rd23853, %rd23851, %rd23852;
	sub.s64 	%rd23854, %rd23840, %rd23853;
	shr.u64 	%rd23855, %rd23854, 32;
	and.b64  	%rd23856, %rd23855, 1;
	cvt.u64.u32 	%rd23857, %r7;
	add.s64 	%rd23858, %rd23856, %rd23857;
	sub.s64 	%rd23859, %rd23839, %rd23858;
	cvt.u32.u64 	%r17590, %rd23859;
	cvt.u64.u32 	%rd23860, %r17582;
	shr.u64 	%rd23861, %rd23859, 32;
	cvt.u64.u32 	%rd23862, %r8;
	cvt.u32.u64 	%r13929, %rd23861;
	mov.b64 	%rd23863, 1;
	cvt.u32.u64 	%r13930, %rd23863;
	and.b32  	%r13931, %r13929, %r13930;
	cvt.u32.u64 	%r13932, %rd23862;
	add.s32 	%r13933, %r13931, %r13932;
	cvt.u32.u64 	%r13934, %rd23860;
	sub.s32 	%r17589, %r13934, %r13933;
	cvt.u32.u64 	%r17591, %rd23854;
	cvt.u32.u64 	%r17592, %rd23849;
	setp.ge.u32 	%p2360, %r5, %r17592;
	cvt.u32.u64 	%r17593, %rd23844;
	setp.gt.u32 	%p2361, %r4, %r17593;
	and.pred  	%p2362, %p2360, %p2361;
	@%p2362 bra 	$L__BB0_2192;
$L__BB0_2191:
	cvt.u64.u32 	%rd23864, %r17578;
	cvt.u64.u32 	%rd23865, %r4;
	sub.s64 	%rd23866, %rd23864, %rd23865;
	and.b64  	%rd23867, %rd23866, 4294967295;
	sub.s64 	%rd23868, %rd23867, %rd23865;
	cvt.u32.u64 	%r17593, %rd23868;
	shr.u64 	%rd23869, %rd23868, 32;
	and.b64  	%rd23870, %rd23869, 1;
	cvt.u64.u32 	%rd23871, %r17579;
	shr.u64 	%rd23872, %rd23866, 32;
	and.b64  	%rd23873, %rd23872, 1;
	cvt.u64.u32 	%rd23874, %r5;
	add.s64 	%rd23875, %rd23873, %rd23874;
	sub.s64 	%rd23876, %rd23871, %rd23875;
	and.b64  	%rd23877, %rd23876, 4294967295;
	add.s64 	%rd23878, %rd23870, %rd23874;
	sub.s64 	%rd23879, %rd23877, %rd23878;
	cvt.u32.u64 	%r17592, %rd23879;
	shr.u64 	%rd23880, %rd23879, 32;
	and.b64  	%rd23881, %rd23880, 1;
	cvt.u64.u32 	%rd23882, %r17580;
	shr.u64 	%rd23883, %rd23876, 32;
	and.b64  	%rd23884, %rd23883, 1;
	cvt.u64.u32 	%rd23885, %r6;
	add.s64 	%rd23886, %rd23884, %rd23885;
	sub.s64 	%rd23887, %rd23882, %rd23886;
	and.b64  	%rd23888, %rd23887, 4294967295;
	add.s64 	%rd23889, %rd23881, %rd23885;
	sub.s64 	%rd23890, %rd23888, %rd23889;
	cvt.u32.u64 	%r17591, %rd23890;
	shr.u64 	%rd23891, %rd23890, 32;
	and.b64  	%rd23892, %rd23891, 1;
	cvt.u64.u32 	%rd23893, %r17581;
	shr.u64 	%rd23894, %rd23887, 32;
	and.b64  	%rd23895, %rd23894, 1;
	cvt.u64.u32 	%rd23896, %r7;
	add.s64 	%rd23897, %rd23895, %rd23896;
	sub.s64 	%rd23898, %rd23893, %rd23897;
	and.b64  	%rd23899, %rd23898, 4294967295;
	add.s64 	%rd23900, %rd23892, %rd23896;
	sub.s64 	%rd23901, %rd23899, %rd23900;
	cvt.u32.u64 	%r17590, %rd23901;
	shr.u64 	%rd23902, %rd23901, 32;
	and.b64  	%rd23903, %rd23902, 1;
	cvt.u64.u32 	%rd23904, %r17582;
	shr.u64 	%rd23905, %rd23898, 32;
	and.b64  	%rd23906, %rd23905, 1;
	cvt.u64.u32 	%rd23907, %r8;
	add.s64 	%rd23908, %rd23906, %rd23907;
	sub.s64 	%rd23909, %rd23904, %rd23908;
	and.b64  	%rd23910, %rd23909, 4294967295;
	add.s64 	%rd23911, %rd23903, %rd23907;
	sub.s64 	%rd23912, %rd23910, %rd23911;
	cvt.u32.u64 	%r17589, %rd23912;
	shr.u64 	%rd23913, %rd23912, 32;
	and.b64  	%rd23914, %rd23913, 1;
	cvt.u64.u32 	%rd23915, %r17583;
	shr.u64 	%rd23916, %rd23909, 32;
	and.b64  	%rd23917, %rd23916, 1;
	cvt.u64.u32 	%rd23918, %r9;
	add.s64 	%rd23919, %rd23917, %rd23918;
	sub.s64 	%rd23920, %rd23915, %rd23919;
	and.b64  	%rd23921, %rd23920, 4294967295;
	add.s64 	%rd23922, %rd23914, %rd23918;
	sub.s64 	%rd23923, %rd23921, %rd23922;
	cvt.u32.u64 	%r17588, %rd23923;
	shr.u64 	%rd23924, %rd23923, 32;
	and.b64  	%rd23925, %rd23924, 1;
	cvt.u64.u32 	%rd23926, %r17584;
	shr.u64 	%rd23927, %rd23920, 32;
	and.b64  	%rd23928, %rd23927, 1;
	cvt.u64.u32 	%rd23929, %r10;
	add.s64 	%rd23930, %rd23928, %rd23929;
	sub.s64 	%rd23931, %rd23926, %rd23930;
	and.b64  	%rd23932, %rd23931, 4294967295;
	add.s64 	%rd23933, %rd23925, %rd23929;
	sub.s64 	%rd23934, %rd23932, %rd23933;
	cvt.u32.u64 	%r17587, %rd23934;
	{ .reg .b32 tmp; mov.b64 {tmp, %r13935}, %rd23934; }
	and.b32  	%r13936, %r13935, 1;
	add.s32 	%r13937, %r13936, %r11;
	sub.s32 	%r17586, %r17586, %r13937;
$L__BB0_2192:
	or.b32  	%r13939, %r17592, %r17593;
	or.b32  	%r13940, %r17591, %r13939;
	or.b32  	%r13941, %r17590, %r13940;
	or.b32  	%r13942, %r17589, %r13941;
	or.b32  	%r13943, %r17588, %r13942;
	or.b32  	%r13944, %r17587, %r13943;
	or.b32  	%r13945, %r17586, %r13944;
	setp.eq.s32 	%p2364, %r13945, 0;
	mov.pred 	%p3752, %p2329;
	mov.u16 	%rs76, %rs46;
	mov.u32 	%r17742, %r17741;
	mov.u32 	%r17743, %r17741;
	mov.u32 	%r17744, %r17741;
	mov.u32 	%r17745, %r17741;
	mov.u32 	%r17746, %r17741;
	mov.u32 	%r17747, %r17741;
	mov.u32 	%r17748, %r17741;
	@%p2364 bra 	$L__BB0_2259;
	mov.b32 	%r17642, 1;
	mov.b32 	%r17635, 0;
	cvt.u64.u32 	%rd23938, %r5;
	cvt.u64.u32 	%rd23943, %r6;
	cvt.u64.u32 	%rd23948, %r7;
	cvt.u64.u32 	%rd23953, %r8;
	cvt.u64.u32 	%rd23958, %r9;
	cvt.u64.u32 	%rd23963, %r10;
	mov.u32 	%r17691, %r11;
	mov.u32 	%r17692, %r10;
	mov.u32 	%r17693, %r9;
	mov.u32 	%r17694, %r8;
	mov.u32 	%r17695, %r7;
	mov.u32 	%r17696, %r6;
	mov.u32 	%r17697, %r5;
	mov.u32 	%r17698, %r4;
	mov.u32 	%r17636, %r17635;
	mov.u32 	%r17637, %r17635;
	mov.u32 	%r17638, %r17635;
	mov.u32 	%r17639, %r17635;
	mov.u32 	%r17640, %r17635;
	mov.u32 	%r17641, %r17635;
	mov.u32 	%r17675, %r17635;
	mov.u32 	%r17676, %r17635;
	mov.u32 	%r17677, %r17635;
	mov.u32 	%r17678, %r17635;
	mov.u32 	%r17679, %r17635;
	mov.u32 	%r17680, %r17635;
	mov.u32 	%r17681, %r17635;
	mov.u32 	%r17682, %r17635;
	mov.u32 	%r17626, %r17635;
$L__BB0_2194:
	or.b32  	%r13948, %r17586, %r17587;
	or.b32  	%r13949, %r13948, %r17588;
	or.b32  	%r13950, %r13949, %r17589;
	or.b32  	%r13951, %r13950, %r17590;
	or.b32  	%r13952, %r13951, %r17591;
	or.b32  	%r13953, %r13952, %r17592;
	setp.eq.s32 	%p2366, %r13953, 0;
	setp.eq.s32 	%p2367, %r17593, 1;
	and.pred  	%p2368, %p2366, %p2367;
	mov.b16 	%rs76, 1;
	mov.pred 	%p3752, 0;
	mov.u32 	%r17741, %r17642;
	mov.u32 	%r17742, %r17641;
	mov.u32 	%r17743, %r17640;
	mov.u32 	%r17744, %r17639;
	mov.u32 	%r17745, %r17638;
	mov.u32 	%r17746, %r17637;
	mov.u32 	%r17747, %r17636;
	mov.u32 	%r17748, %r17635;
	@%p2368 bra 	$L__BB0_2259;
	or.b32  	%r13954, %r17691, %r17692;
	or.b32  	%r13955, %r13954, %r17693;
	or.b32  	%r13956, %r13955, %r17694;
	or.b32  	%r13957, %r13956, %r17695;
	or.b32  	%r13958, %r13957, %r17696;
	or.b32  	%r13959, %r13958, %r17697;
	setp.eq.s32 	%p2370, %r13959, 0;
	setp.eq.s32 	%p2371, %r17698, 1;
	and.pred  	%p2372, %p2370, %p2371;
	mov.u32 	%r17741, %r17682;
	mov.u32 	%r17742, %r17681;
	mov.u32 	%r17743, %r17680;
	mov.u32 	%r17744, %r17679;
	mov.u32 	%r17745, %r17678;
	mov.u32 	%r17746, %r17677;
	mov.u32 	%r17747, %r17676;
	mov.u32 	%r17748, %r17675;
	@%p2372 bra 	$L__BB0_2259;
	or.b32  	%r13961, %r17592, %r17593;
	or.b32  	%r13962, %r17591, %r13961;
	or.b32  	%r13963, %r17590, %r13962;
	or.b32  	%r13964, %r17589, %r13963;
	or.b32  	%r13965, %r17588, %r13964;
	or.b32  	%r13966, %r17587, %r13965;
	or.b32  	%r13967, %r17586, %r13966;
	setp.eq.s32 	%p2374, %r13967, 0;
	mov.b32 	%r17741, 0;
	mov.pred 	%p3752, %p2329;
	mov.u16 	%rs76, %rs46;
	mov.u32 	%r17742, %r17741;
	mov.u32 	%r17743, %r17741;
	mov.u32 	%r17744, %r17741;
	mov.u32 	%r17745, %r17741;
	mov.u32 	%r17746, %r17741;
	mov.u32 	%r17747, %r17741;
	mov.u32 	%r17748, %r17741;
	@%p2374 bra 	$L__BB0_2259;
	or.b32  	%r13969, %r17697, %r17698;
	or.b32  	%r13970, %r17696, %r13969;
	or.b32  	%r13971, %r17695, %r13970;
	or.b32  	%r13972, %r17694, %r13971;
	or.b32  	%r13973, %r17693, %r13972;
	or.b32  	%r13974, %r17692, %r13973;
	or.b32  	%r13975, %r17691, %r13974;
	setp.eq.s32 	%p2376, %r13975, 0;
	mov.pred 	%p3752, %p2329;
	mov.u16 	%rs76, %rs46;
	@%p2376 bra 	$L__BB0_2259;
	and.b32  	%r13976, %r17593, 1;
	setp.eq.b32 	%p2377, %r13976, 1;
	@%p2377 bra 	$L__BB0_2204;
	mov.u32 	%r17627, %r17586;
	mov.u32 	%r17628, %r17587;
	mov.u32 	%r17629, %r17588;
	mov.u32 	%r17630, %r17589;
	mov.u32 	%r17631, %r17590;
	mov.u32 	%r17632, %r17591;
	mov.u32 	%r17633, %r17592;
$L__BB0_2200:
	shr.u32 	%r17586, %r17627, 1;
	shf.l.wrap.b32 	%r17587, %r17628, %r17627, 31;
	shf.l.wrap.b32 	%r17588, %r17629, %r17628, 31;
	shf.l.wrap.b32 	%r17589, %r17630, %r17629, 31;
	shf.l.wrap.b32 	%r17590, %r17631, %r17630, 31;
	shf.l.wrap.b32 	%r17591, %r17632, %r17631, 31;
	shf.l.wrap.b32 	%r17592, %r17633, %r17632, 31;
	shf.l.wrap.b32 	%r17593, %r17593, %r17633, 31;
	and.b32  	%r13977, %r17642, 1;
	setp.eq.b32 	%p2378, %r13977, 1;
	not.pred 	%p2379, %p2378;
	@%p2379 bra 	$L__BB0_2202;
	add.s32 	%r13978, %r17642, %r4;
	setp.lt.u32 	%p2380, %r13978, %r17642;
	selp.u64 	%rd23935, 1, 0, %p2380;
	cvt.u64.u32 	%rd23936, %r17641;
	add.s64 	%rd23937, %rd23935, %rd23936;
	add.s64 	%rd23939, %rd23937, %rd23938;
	cvt.u32.u64 	%r13979, %rd23939;
	shr.u64 	%rd23940, %rd23939, 32;
	cvt.u64.u32 	%rd23941, %r17640;
	add.s64 	%rd23942, %rd23940, %rd23941;
	add.s64 	%rd23944, %rd23942, %rd23943;
	cvt.u32.u64 	%r13980, %rd23944;
	shr.u64 	%rd23945, %rd23944, 32;
	cvt.u64.u32 	%rd23946, %r17639;
	add.s64 	%rd23947, %rd23945, %rd23946;
	add.s64 	%rd23949, %rd23947, %rd23948;
	cvt.u32.u64 	%r13981, %rd23949;
	shr.u64 	%rd23950, %rd23949, 32;
	cvt.u64.u32 	%rd23951, %r17638;
	add.s64 	%rd23952, %rd23950, %rd23951;
	add.s64 	%rd23954, %rd23952, %rd23953;
	cvt.u32.u64 	%r13982, %rd23954;
	shr.u64 	%rd23955, %rd23954, 32;
	cvt.u64.u32 	%rd23956, %r17637;
	add.s64 	%rd23957, %rd23955, %rd23956;
	add.s64 	%rd23959, %rd23957, %rd23958;
	cvt.u32.u64 	%r13983, %rd23959;
	shr.u64 	%rd23960, %rd23959, 32;
	cvt.u64.u32 	%rd23961, %r17636;
	add.s64 	%rd23962, %rd23960, %rd23961;
	add.s64 	%rd23964, %rd23962, %rd23963;
	cvt.u32.u64 	%r13984, %rd23964;
	{ .reg .b32 tmp; mov.b64 {tmp, %r13985}, %rd23964; }
	add.s32 	%r13986, %r17635, %r13985;
	add.s32 	%r17635, %r13986, %r11;
	shf.l.wrap.b32 	%r17636, %r13984, %r17635, 31;
	shf.l.wrap.b32 	%r17637, %r13983, %r13984, 31;
	shf.l.wrap.b32 	%r17638, %r13982, %r13983, 31;
	shf.l.wrap.b32 	%r17639, %r13981, %r13982, 31;
	shf.l.wrap.b32 	%r17640, %r13980, %r13981, 31;
	shf.l.wrap.b32 	%r17641, %r13979, %r13980, 31;
	shf.l.wrap.b32 	%r17642, %r13978, %r13979, 31;
	bra.uni 	$L__BB0_2203;
$L__BB0_2202:
	shf.l.wrap.b32 	%r6741, %r17636, %r17635, 31;
	shf.l.wrap.b32 	%r6742, %r17637, %r17636, 31;
	shf.l.wrap.b32 	%r6743, %r17638, %r17637, 31;
	shf.l.wrap.b32 	%r6744, %r17639, %r17638, 31;
	shf.l.wrap.b32 	%r6745, %r17640, %r17639, 31;
	shf.l.wrap.b32 	%r6746, %r17641, %r17640, 31;
	shf.l.wrap.b32 	%r17642, %r17642, %r17641, 31;
	mov.u32 	%r17641, %r6746;
	mov.u32 	%r17640, %r6745;
	mov.u32 	%r17639, %r6744;
	mov.u32 	%r17638, %r6743;
	mov.u32 	%r17637, %r6742;
	mov.u32 	%r17636, %r6741;
$L__BB0_2203:
	shr.u32 	%r17635, %r17635, 1;
	and.b32  	%r13987, %r17593, 1;
	setp.eq.b32 	%p2381, %r13987, 1;
	not.pred 	%p2382, %p2381;
	mov.u32 	%r17627, %r17586;
	mov.u32 	%r17628, %r17587;
	mov.u32 	%r17629, %r17588;
	mov.u32 	%r17630, %r17589;
	mov.u32 	%r17631, %r17590;
	mov.u32 	%r17632, %r17591;
	mov.u32 	%r17633, %r17592;
	@%p2382 bra 	$L__BB0_2200;
$L__BB0_2204:
	and.b32  	%r13988, %r17698, 1;
	setp.eq.b32 	%p2383, %r13988, 1;
	@%p2383 bra 	$L__BB0_2210;
	mov.u32 	%r17667, %r17691;
	mov.u32 	%r17668, %r17692;
	mov.u32 	%r17669, %r17693;
	mov.u32 	%r17670, %r17694;
	mov.u32 	%r17671, %r17695;
	mov.u32 	%r17672, %r17696;
	mov.u32 	%r17673, %r17697;
$L__BB0_2206:
	shr.u32 	%r17691, %r17667, 1;
	shf.l.wrap.b32 	%r17692, %r17668, %r17667, 31;
	shf.l.wrap.b32 	%r17693, %r17669, %r17668, 31;
	shf.l.wrap.b32 	%r17694, %r17670, %r17669, 31;
	shf.l.wrap.b32 	%r17695, %r17671, %r17670, 31;
	shf.l.wrap.b32 	%r17696, %r17672, %r17671, 31;
	shf.l.wrap.b32 	%r17697, %r17673, %r17672, 31;
	shf.l.wrap.b32 	%r17698, %r17698, %r17673, 31;
	and.b32  	%r13989, %r17682, 1;
	setp.eq.b32 	%p2384, %r13989, 1;
	not.pred 	%p2385, %p2384;
	@%p2385 bra 	$L__BB0_2208;
	add.s32 	%r13990, %r17682, %r4;
	setp.lt.u32 	%p2386, %r13990, %r17682;
	selp.u64 	%rd23965, 1, 0, %p2386;
	cvt.u64.u32 	%rd23966, %r17681;
	add.s64 	%rd23967, %rd23965, %rd23966;
	cvt.u64.u32 	%rd23968, %r5;
	add.s64 	%rd23969, %rd23967, %rd23968;
	cvt.u32.u64 	%r13991, %rd23969;
	shr.u64 	%rd23970, %rd23969, 32;
	cvt.u64.u32 	%rd23971, %r17680;
	add.s64 	%rd23972, %rd23970, %rd23971;
	cvt.u64.u32 	%rd23973, %r6;
	add.s64 	%rd23974, %rd23972, %rd23973;
	cvt.u32.u64 	%r13992, %rd23974;
	shr.u64 	%rd23975, %rd23974, 32;
	cvt.u64.u32 	%rd23976, %r17679;
	add.s64 	%rd23977, %rd23975, %rd23976;
	cvt.u64.u32 	%rd23978, %r7;
	add.s64 	%rd23979, %rd23977, %rd23978;
	cvt.u32.u64 	%r13993, %rd23979;
	shr.u64 	%rd23980, %rd23979, 32;
	cvt.u64.u32 	%rd23981, %r17678;
	add.s64 	%rd23982, %rd23980, %rd23981;
	cvt.u64.u32 	%rd23983, %r8;
	add.s64 	%rd23984, %rd23982, %rd23983;
	cvt.u32.u64 	%r13994, %rd23984;
	shr.u64 	%rd23985, %rd23984, 32;
	cvt.u64.u32 	%rd23986, %r17677;
	add.s64 	%rd23987, %rd23985, %rd23986;
	cvt.u64.u32 	%rd23988, %r9;
	add.s64 	%rd23989, %rd23987, %rd23988;
	cvt.u32.u64 	%r13995, %rd23989;
	shr.u64 	%rd23990, %rd23989, 32;
	cvt.u64.u32 	%rd23991, %r17676;
	add.s64 	%rd23992, %rd23990, %rd23991;
	cvt.u64.u32 	%rd23993, %r10;
	add.s64 	%rd23994, %rd23992, %rd23993;
	cvt.u32.u64 	%r13996, %rd23994;
	{ .reg .b32 tmp; mov.b64 {tmp, %r13997}, %rd23994; }
	add.s32 	%r13998, %r17675, %r13997;
	add.s32 	%r17675, %r13998, %r11;
	shf.l.wrap.b32 	%r17676, %r13996, %r17675, 31;
	shf.l.wrap.b32 	%r17677, %r13995, %r13996, 31;
	shf.l.wrap.b32 	%r17678, %r13994, %r13995, 31;
	shf.l.wrap.b32 	%r17679, %r13993, %r13994, 31;
	shf.l.wrap.b32 	%r17680, %r13992, %r13993, 31;
	shf.l.wrap.b32 	%r17681, %r13991, %r13992, 31;
	shf.l.wrap.b32 	%r17682, %r13990, %r13991, 31;
	bra.uni 	$L__BB0_2209;
$L__BB0_2208:
	shf.l.wrap.b32 	%r6805, %r17676, %r17675, 31;
	shf.l.wrap.b32 	%r6806, %r17677, %r17676, 31;
	shf.l.wrap.b32 	%r6807, %r17678, %r17677, 31;
	shf.l.wrap.b32 	%r6808, %r17679, %r17678, 31;
	shf.l.wrap.b32 	%r6809, %r17680, %r17679, 31;
	shf.l.wrap.b32 	%r6810, %r17681, %r17680, 31;
	shf.l.wrap.b32 	%r17682, %r17682, %r17681, 31;
	mov.u32 	%r17681, %r6810;
	mov.u32 	%r17680, %r6809;
	mov.u32 	%r17679, %r6808;
	mov.u32 	%r17678, %r6807;
	mov.u32 	%r17677, %r6806;
	mov.u32 	%r17676, %r6805;
$L__BB0_2209:
	shr.u32 	%r17675, %r17675, 1;
	and.b32  	%r13999, %r17698, 1;
	setp.eq.b32 	%p2387, %r13999, 1;
	not.pred 	%p2388, %p2387;
	mov.u32 	%r17667, %r17691;
	mov.u32 	%r17668, %r17692;
	mov.u32 	%r17669, %r17693;
	mov.u32 	%r17670, %r17694;
	mov.u32 	%r17671, %r17695;
	mov.u32 	%r17672, %r17696;
	mov.u32 	%r17673, %r17697;
	@%p2388 bra 	$L__BB0_2206;
$L__BB0_2210:
	setp.lt.u32 	%p2389, %r17586, %r17691;
	@%p2389 bra 	$L__BB0_2241;
	setp.gt.u32 	%p2390, %r17586, %r17691;
	@%p2390 bra 	$L__BB0_2224;
	setp.lt.u32 	%p2391, %r17587, %r17692;
	@%p2391 bra 	$L__BB0_2241;
	setp.gt.u32 	%p2392, %r17587, %r17692;
	@%p2392 bra 	$L__BB0_2224;
	setp.lt.u32 	%p2393, %r17588, %r17693;
	@%p2393 bra 	$L__BB0_2241;
	setp.gt.u32 	%p2394, %r17588, %r17693;
	@%p2394 bra 	$L__BB0_2224;
	setp.lt.u32 	%p2395, %r17589, %r17694;
	@%p2395 bra 	$L__BB0_2241;
	setp.gt.u32 	%p2396, %r17589, %r17694;
	@%p2396 bra 	$L__BB0_2224;
	setp.lt.u32 	%p2397, %r17590, %r17695;
	@%p2397 bra 	$L__BB0_2241;
	setp.gt.u32 	%p2398, %r17590, %r17695;
	@%p2398 bra 	$L__BB0_2224;
	setp.lt.u32 	%p2399, %r17591, %r17696;
	@%p2399 bra 	$L__BB0_2241;
	setp.gt.u32 	%p2400, %r17591, %r17696;
	@%p2400 bra 	$L__BB0_2224;
	setp.lt.u32 	%p2401, %r17592, %r17697;
	@%p2401 bra 	$L__BB0_2241;
	setp.le.u32 	%p2402, %r17592, %r17697;
	setp.lt.u32 	%p2403, %r17593, %r17698;
	and.pred  	%p2404, %p2402, %p2403;
	@%p2404 bra 	$L__BB0_2241;
$L__BB0_2224:
	setp.lt.u32 	%p2405, %r17635, %r17675;
	@%p2405 bra 	$L__BB0_2239;
	setp.gt.u32 	%p2406, %r17635, %r17675;
	@%p2406 bra 	$L__BB0_2238;
	setp.lt.u32 	%p2407, %r17636, %r17676;
	@%p2407 bra 	$L__BB0_2239;
	setp.gt.u32 	%p2408, %r17636, %r17676;
	@%p2408 bra 	$L__BB0_2238;
	setp.lt.u32 	%p2409, %r17637, %r17677;
	@%p2409 bra 	$L__BB0_2239;
	setp.gt.u32 	%p2410, %r17637, %r17677;
	@%p2410 bra 	$L__BB0_2238;
	setp.lt.u32 	%p2411, %r17638, %r17678;
	@%p2411 bra 	$L__BB0_2239;
	setp.gt.u32 	%p2412, %r17638, %r17678;
	@%p2412 bra 	$L__BB0_2238;
	setp.lt.u32 	%p2413, %r17639, %r17679;
	@%p2413 bra 	$L__BB0_2239;
	setp.gt.u32 	%p2414, %r17639, %r17679;
	@%p2414 bra 	$L__BB0_2238;
	setp.lt.u32 	%p2415, %r17640, %r17680;
	@%p2415 bra 	$L__BB0_2239;
	setp.gt.u32 	%p2416, %r17640, %r17680;
	@%p2416 bra 	$L__BB0_2238;
	setp.lt.u32 	%p2417, %r17641, %r17681;
	@%p2417 bra 	$L__BB0_2239;
	setp.le.u32 	%p2418, %r17641, %r17681;
	setp.lt.u32 	%p2419, %r17642, %r17682;
	and.pred  	%p2420, %p2418, %p2419;
	@%p2420 bra 	$L__BB0_2239;
$L__BB0_2238:
	cvt.u64.u32 	%rd23995, %r17642;
	cvt.u64.u32 	%rd23996, %r17682;
	sub.s64 	%rd36356, %rd23995, %rd23996;
	shr.u64 	%rd23997, %rd36356, 32;
	and.b64  	%rd23998, %rd23997, 1;
	cvt.u64.u32 	%rd23999, %r17641;
	cvt.u64.u32 	%rd24000, %r17681;
	add.s64 	%rd24001, %rd23998, %rd24000;
	sub.s64 	%rd36357, %rd23999, %rd24001;
	shr.u64 	%rd24002, %rd36357, 32;
	and.b64  	%rd24003, %rd24002, 1;
	cvt.u64.u32 	%rd24004, %r17640;
	cvt.u64.u32 	%rd24005, %r17680;
	add.s64 	%rd24006, %rd24003, %rd24005;
	sub.s64 	%rd36358, %rd24004, %rd24006;
	shr.u64 	%rd24007, %rd36358, 32;
	and.b64  	%rd24008, %rd24007, 1;
	cvt.u64.u32 	%rd24009, %r17639;
	cvt.u64.u32 	%rd24010, %r17679;
	add.s64 	%rd24011, %rd24008, %rd24010;
	sub.s64 	%rd36359, %rd24009, %rd24011;
	shr.u64 	%rd24012, %rd36359, 32;
	and.b64  	%rd24013, %rd24012, 1;
	cvt.u64.u32 	%rd24014, %r17638;
	cvt.u64.u32 	%rd24015, %r17678;
	add.s64 	%rd24016, %rd24013, %rd24015;
	sub.s64 	%rd36360, %rd24014, %rd24016;
	shr.u64 	%rd24017, %rd36360, 32;
	and.b64  	%rd24018, %rd24017, 1;
	cvt.u64.u32 	%rd24019, %r17637;
	cvt.u64.u32 	%rd24020, %r17677;
	add.s64 	%rd24021, %rd24018, %rd24020;
	sub.s64 	%rd36361, %rd24019, %rd24021;
	shr.u64 	%rd24022, %rd36361, 32;
	and.b64  	%rd24023, %rd24022, 1;
	cvt.u64.u32 	%rd24024, %r17636;
	cvt.u64.u32 	%rd24025, %r17676;
	add.s64 	%rd24026, %rd24023, %rd24025;
	sub.s64 	%rd36362, %rd24024, %rd24026;
	{ .reg .b32 tmp; mov.b64 {tmp, %r14000}, %rd36362; }
	and.b32  	%r14001, %r14000, 1;
	add.s32 	%r14002, %r14001, %r17675;
	sub.s32 	%r17635, %r17635, %r14002;
	bra.uni 	$L__BB0_2240;
$L__BB0_2239:
	cvt.u64.u32 	%rd24027, %r17682;
	cvt.u64.u32 	%rd24028, %r17642;
	sub.s64 	%rd24029, %rd24027, %rd24028;
	shr.u64 	%rd24030, %rd24029, 32;
	and.b64  	%rd24031, %rd24030, 1;
	cvt.u64.u32 	%rd24032, %r17681;
	cvt.u64.u32 	%rd24033, %r17641;
	add.s64 	%rd24034, %rd24031, %rd24033;
	sub.s64 	%rd24035, %rd24032, %rd24034;
	shr.u64 	%rd24036, %rd24035, 32;
	and.b64  	%rd24037, %rd24036, 1;
	cvt.u64.u32 	%rd24038, %r17680;
	cvt.u64.u32 	%rd24039, %r17640;
	add.s64 	%rd24040, %rd24037, %rd24039;
	sub.s64 	%rd24041, %rd24038, %rd24040;
	shr.u64 	%rd24042, %rd24041, 32;
	and.b64  	%rd24043, %rd24042, 1;
	cvt.u64.u32 	%rd24044, %r17679;
	cvt.u64.u32 	%rd24045, %r17639;
	add.s64 	%rd24046, %rd24043, %rd24045;
	sub.s64 	%rd24047, %rd24044, %rd24046;
	shr.u64 	%rd24048, %rd24047, 32;
	and.b64  	%rd24049, %rd24048, 1;
	cvt.u64.u32 	%rd24050, %r17678;
	cvt.u64.u32 	%rd24051, %r17638;
	add.s64 	%rd24052, %rd24049, %rd24051;
	sub.s64 	%rd24053, %rd24050, %rd24052;
	shr.u64 	%rd24054, %rd24053, 32;
	and.b64  	%rd24055, %rd24054, 1;
	cvt.u64.u32 	%rd24056, %r17677;
	cvt.u64.u32 	%rd24057, %r17637;
	add.s64 	%rd24058, %rd24055, %rd24057;
	sub.s64 	%rd24059, %rd24056, %rd24058;
	shr.u64 	%rd24060, %rd24059, 32;
	and.b64  	%rd24061, %rd24060, 1;
	cvt.u64.u32 	%rd24062, %r17676;
	cvt.u64.u32 	%rd24063, %r17636;
	add.s64 	%rd24064, %rd24061, %rd24063;
	sub.s64 	%rd24065, %rd24062, %rd24064;
	{ .reg .b32 tmp; mov.b64 {tmp, %r14003}, %rd24065; }
	and.b32  	%r14004, %r14003, 1;
	add.s32 	%r14005, %r14004, %r17635;
	sub.s32 	%r14006, %r14005, %r17675;
	and.b64  	%rd24066, %rd24029, 4294967295;
	cvt.u64.u32 	%rd24067, %r4;
	sub.s64 	%rd36356, %rd24067, %rd24066;
	shr.u64 	%rd24068, %rd36356, 32;
	and.b64  	%rd24069, %rd24068, 1;
	and.b64  	%rd24070, %rd24035, 4294967295;
	add.s64 	%rd24071, %rd24069, %rd24070;
	cvt.u64.u32 	%rd24072, %r5;
	sub.s64 	%rd36357, %rd24072, %rd24071;
	shr.u64 	%rd24073, %rd36357, 32;
	and.b64  	%rd24074, %rd24073, 1;
	and.b64  	%rd24075, %rd24041, 4294967295;
	add.s64 	%rd24076, %rd24074, %rd24075;
	cvt.u64.u32 	%rd24077, %r6;
	sub.s64 	%rd36358, %rd24077, %rd24076;
	shr.u64 	%rd24078, %rd36358, 32;
	and.b64  	%rd24079, %rd24078, 1;
	and.b64  	%rd24080, %rd24047, 4294967295;
	add.s64 	%rd24081, %rd24079, %rd24080;
	cvt.u64.u32 	%rd24082, %r7;
	sub.s64 	%rd36359, %rd24082, %rd24081;
	shr.u64 	%rd24083, %rd36359, 32;
	and.b64  	%rd24084, %rd24083, 1;
	and.b64  	%rd24085, %rd24053, 4294967295;
	add.s64 	%rd24086, %rd24084, %rd24085;
	cvt.u64.u32 	%rd24087, %r8;
	sub.s64 	%rd36360, %rd24087, %rd24086;
	shr.u64 	%rd24088, %rd36360, 32;
	and.b64  	%rd24089, %rd24088, 1;
	and.b64  	%rd24090, %rd24059, 4294967295;
	add.s64 	%rd24091, %rd24089, %rd24090;
	cvt.u64.u32 	%rd24092, %r9;
	sub.s64 	%rd36361, %rd24092, %rd24091;
	shr.u64 	%rd24093, %rd36361, 32;
	and.b64  	%rd24094, %rd24093, 1;
	and.b64  	%rd24095, %rd24065, 4294967295;
	add.s64 	%rd24096, %rd24094, %rd24095;
	cvt.u64.u32 	%rd24097, %r10;
	sub.s64 	%rd36362, %rd24097, %rd24096;
	{ .reg .b32 tmp; mov.b64 {tmp, %r14007}, %rd36362; }
	add.s32 	%r14008, %r14006, %r14007;
	add.s32 	%r17635, %r14008, %r11;
$L__BB0_2240:
	cvt.u64.u32 	%rd24098, %r17698;
	cvt.u64.u32 	%rd24099, %r17593;
	sub.s64 	%rd24100, %rd24099, %rd24098;
	cvt.u64.u32 	%rd24101, %r17697;
	shr.u64 	%rd24102, %rd24100, 32;
	and.b64  	%rd24103, %rd24102, 1;
	add.s64 	%rd24104, %rd24103, %rd24101;
	cvt.u64.u32 	%rd24105, %r17592;
	sub.s64 	%rd24106, %rd24105, %rd24104;
	cvt.u64.u32 	%rd24107, %r17696;
	shr.u64 	%rd24108, %rd24106, 32;
	and.b64  	%rd24109, %rd24108, 1;
	add.s64 	%rd24110, %rd24109, %rd24107;
	cvt.u64.u32 	%rd24111, %r17591;
	sub.s64 	%rd24112, %rd24111, %rd24110;
	cvt.u64.u32 	%rd24113, %r17695;
	shr.u64 	%rd24114, %rd24112, 32;
	and.b64  	%rd24115, %rd24114, 1;
	add.s64 	%rd24116, %rd24115, %rd24113;
	cvt.u64.u32 	%rd24117, %r17590;
	sub.s64 	%rd24118, %rd24117, %rd24116;
	cvt.u64.u32 	%rd24119, %r17694;
	shr.u64 	%rd24120, %rd24118, 32;
	and.b64  	%rd24121, %rd24120, 1;
	add.s64 	%rd24122, %rd24121, %rd24119;
	cvt.u64.u32 	%rd24123, %r17589;
	sub.s64 	%rd24124, %rd24123, %rd24122;
	cvt.u64.u32 	%rd24125, %r17693;
	shr.u64 	%rd24126, %rd24124, 32;
	and.b64  	%rd24127, %rd24126, 1;
	add.s64 	%rd24128, %rd24127, %rd24125;
	cvt.u64.u32 	%rd24129, %r17588;
	sub.s64 	%rd24130, %rd24129, %rd24128;
	cvt.u64.u32 	%rd24131, %r17692;
	shr.u64 	%rd24132, %rd24130, 32;
	and.b64  	%rd24133, %rd24132, 1;
	add.s64 	%rd24134, %rd24133, %rd24131;
	cvt.u64.u32 	%rd24135, %r17587;
	sub.s64 	%rd24136, %rd24135, %rd24134;
	cvt.u32.u64 	%r17636, %rd36362;
	cvt.u32.u64 	%r17637, %rd36361;
	cvt.u32.u64 	%r17638, %rd36360;
	cvt.u32.u64 	%r17639, %rd36359;
	cvt.u32.u64 	%r17640, %rd36358;
	cvt.u32.u64 	%r17641, %rd36357;
	cvt.u32.u64 	%r17642, %rd36356;
	{ .reg .b32 tmp; mov.b64 {tmp, %r14009}, %rd24136; }
	and.b32  	%r14010, %r14009, 1;
	add.s32 	%r14011, %r14010, %r17691;
	sub.s32 	%r17586, %r17586, %r14011;
	cvt.u32.u64 	%r17587, %rd24136;
	cvt.u32.u64 	%r17588, %rd24130;
	cvt.u32.u64 	%r17589, %rd24124;
	cvt.u32.u64 	%r17590, %rd24118;
	cvt.u32.u64 	%r17591, %rd24112;
	cvt.u32.u64 	%r17592, %rd24106;
	cvt.u32.u64 	%r17593, %rd24100;
	bra.uni 	$L__BB0_2258;
$L__BB0_2241:
	setp.lt.u32 	%p2421, %r17675, %r17635;
	@%p2421 bra 	$L__BB0_2256;
	setp.gt.u32 	%p2422, %r17675, %r17635;
	@%p2422 bra 	$L__BB0_2255;
	setp.lt.u32 	%p2423, %r17676, %r17636;
	@%p2423 bra 	$L__BB0_2256;
	setp.gt.u32 	%p2424, %r17676, %r17636;
	@%p2424 bra 	$L__BB0_2255;
	setp.lt.u32 	%p2425, %r17677, %r17637;
	@%p2425 bra 	$L__BB0_2256;
	setp.gt.u32 	%p2426, %r17677, %r17637;
	@%p2426 bra 	$L__BB0_2255;
	setp.lt.u32 	%p2427, %r17678, %r17638;
	@%p2427 bra 	$L__BB0_2256;
	setp.gt.u32 	%p2428, %r17678, %r17638;
	@%p2428 bra 	$L__BB0_2255;
	setp.lt.u32 	%p2429, %r17679, %r17639;
	@%p2429 bra 	$L__BB0_2256;
	setp.gt.u32 	%p2430, %r17679, %r17639;
	@%p2430 bra 	$L__BB0_2255;
	setp.lt.u32 	%p2431, %r17680, %r17640;
	@%p2431 bra 	$L__BB0_2256;
	setp.gt.u32 	%p2432, %r17680, %r17640;
	@%p2432 bra 	$L__BB0_2255;
	setp.lt.u32 	%p2433, %r17681, %r17641;
	@%p2433 bra 	$L__BB0_2256;
	setp.le.u32 	%p2434, %r17681, %r17641;
	setp.lt.u32 	%p2435, %r17682, %r17642;
	and.pred  	%p2436, %p2434, %p2435;
	@%p2436 bra 	$L__BB0_2256;
$L__BB0_2255:
	cvt.u64.u32 	%rd24137, %r17682;
	cvt.u64.u32 	%rd24138, %r17642;
	sub.s64 	%rd36363, %rd24137, %rd24138;
	shr.u64 	%rd24139, %rd36363, 32;
	and.b64  	%rd24140, %rd24139, 1;
	cvt.u64.u32 	%rd24141, %r17681;
	cvt.u64.u32 	%rd24142, %r17641;
	add.s64 	%rd24143, %rd24140, %rd24142;
	sub.s64 	%rd36364, %rd24141, %rd24143;
	shr.u64 	%rd24144, %rd36364, 32;
	and.b64  	%rd24145, %rd24144, 1;
	cvt.u64.u32 	%rd24146, %r17680;
	cvt.u64.u32 	%rd24147, %r17640;
	add.s64 	%rd24148, %rd24145, %rd24147;
	sub.s64 	%rd36365, %rd24146, %rd24148;
	shr.u64 	%rd24149, %rd36365, 32;
	and.b64  	%rd24150, %rd24149, 1;
	cvt.u64.u32 	%rd24151, %r17679;
	cvt.u64.u32 	%rd24152, %r17639;
	add.s64 	%rd24153, %rd24150, %rd24152;
	sub.s64 	%rd36366, %rd24151, %rd24153;
	shr.u64 	%rd24154, %rd36366, 32;
	and.b64  	%rd24155, %rd24154, 1;
	cvt.u64.u32 	%rd24156, %r17678;
	cvt.u64.u32 	%rd24157, %r17638;
	add.s64 	%rd24158, %rd24155, %rd24157;
	sub.s64 	%rd36367, %rd24156, %rd24158;
	shr.u64 	%rd24159, %rd36367, 32;
	and.b64  	%rd24160, %rd24159, 1;
	cvt.u64.u32 	%rd24161, %r17677;
	cvt.u64.u32 	%rd24162, %r17637;
	add.s64 	%rd24163, %rd24160, %rd24162;
	sub.s64 	%rd36368, %rd24161, %rd24163;
	shr.u64 	%rd24164, %rd36368, 32;
	and.b64  	%rd24165, %rd24164, 1;
	cvt.u64.u32 	%rd24166, %r17676;
	cvt.u64.u32 	%rd24167, %r17636;
	add.s64 	%rd24168, %rd24165, %rd24167;
	sub.s64 	%rd36369, %rd24166, %rd24168;
	{ .reg .b32 tmp; mov.b64 {tmp, %r14012}, %rd36369; }
	and.b32  	%r14013, %r14012, 1;
	add.s32 	%r14014, %r14013, %r17635;
	sub.s32 	%r17675, %r17675, %r14014;
	bra.uni 	$L__BB0_2257;
$L__BB0_2256:
	cvt.u64.u32 	%rd24169, %r17642;
	cvt.u64.u32 	%rd24170, %r17682;
	sub.s64 	%rd24171, %rd24169, %rd24170;
	shr.u64 	%rd24172, %rd24171, 32;
	and.b64  	%rd24173, %rd24172, 1;
	cvt.u64.u32 	%rd24174, %r17641;
	cvt.u64.u32 	%rd24175, %r17681;
	add.s64 	%rd24176, %rd24173, %rd24175;
	sub.s64 	%rd24177, %rd24174, %rd24176;
	shr.u64 	%rd24178, %rd24177, 32;
	and.b64  	%rd24179, %rd24178, 1;
	cvt.u64.u32 	%rd24180, %r17640;
	cvt.u64.u32 	%rd24181, %r17680;
	add.s64 	%rd24182, %rd24179, %rd24181;
	sub.s64 	%rd24183, %rd24180, %rd24182;
	shr.u64 	%rd24184, %rd24183, 32;
	and.b64  	%rd24185, %rd24184, 1;
	cvt.u64.u32 	%rd24186, %r17639;
	cvt.u64.u32 	%rd24187, %r17679;
	add.s64 	%rd24188, %rd24185, %rd24187;
	sub.s64 	%rd24189, %rd24186, %rd24188;
	shr.u64 	%rd24190, %rd24189, 32;
	and.b64  	%rd24191, %rd24190, 1;
	cvt.u64.u32 	%rd24192, %r17638;
	cvt.u64.u32 	%rd24193, %r17678;
	add.s64 	%rd24194, %rd24191, %rd24193;
	sub.s64 	%rd24195, %rd24192, %rd24194;
	shr.u64 	%rd24196, %rd24195, 32;
	and.b64  	%rd24197, %rd24196, 1;
	cvt.u64.u32 	%rd24198, %r17637;
	cvt.u64.u32 	%rd24199, %r17677;
	add.s64 	%rd24200, %rd24197, %rd24199;
	sub.s64 	%rd24201, %rd24198, %rd24200;
	shr.u64 	%rd24202, %rd24201, 32;
	and.b64  	%rd24203, %rd24202, 1;
	cvt.u64.u32 	%rd24204, %r17636;
	cvt.u64.u32 	%rd24205, %r17676;
	add.s64 	%rd24206, %rd24203, %rd24205;
	sub.s64 	%rd24207, %rd24204, %rd24206;
	{ .reg .b32 tmp; mov.b64 {tmp, %r14015}, %rd24207; }
	and.b32  	%r14016, %r14015, 1;
	add.s32 	%r14017, %r14016, %r17675;
	sub.s32 	%r14018, %r14017, %r17635;
	and.b64  	%rd24208, %rd24171, 4294967295;
	cvt.u64.u32 	%rd24209, %r4;
	sub.s64 	%rd36363, %rd24209, %rd24208;
	shr.u64 	%rd24210, %rd36363, 32;
	and.b64  	%rd24211, %rd24210, 1;
	and.b64  	%rd24212, %rd24177, 4294967295;
	add.s64 	%rd24213, %rd24211, %rd24212;
	cvt.u64.u32 	%rd24214, %r5;
	sub.s64 	%rd36364, %rd24214, %rd24213;
	shr.u64 	%rd24215, %rd36364, 32;
	and.b64  	%rd24216, %rd24215, 1;
	and.b64  	%rd24217, %rd24183, 4294967295;
	add.s64 	%rd24218, %rd24216, %rd24217;
	cvt.u64.u32 	%rd24219, %r6;
	sub.s64 	%rd36365, %rd24219, %rd24218;
	shr.u64 	%rd24220, %rd36365, 32;
	and.b64  	%rd24221, %rd24220, 1;
	and.b64  	%rd24222, %rd24189, 4294967295;
	add.s64 	%rd24223, %rd24221, %rd24222;
	cvt.u64.u32 	%rd24224, %r7;
	sub.s64 	%rd36366, %rd24224, %rd24223;
	shr.u64 	%rd24225, %rd36366, 32;
	and.b64  	%rd24226, %rd24225, 1;
	and.b64  	%rd24227, %rd24195, 4294967295;
	add.s64 	%rd24228, %rd24226, %rd24227;
	cvt.u64.u32 	%rd24229, %r8;
	sub.s64 	%rd36367, %rd24229, %rd24228;
	shr.u64 	%rd24230, %rd36367, 32;
	and.b64  	%rd24231, %rd24230, 1;
	and.b64  	%rd24232, %rd24201, 4294967295;
	add.s64 	%rd24233, %rd24231, %rd24232;
	cvt.u64.u32 	%rd24234, %r9;
	sub.s64 	%rd36368, %rd24234, %rd24233;
	shr.u64 	%rd24235, %rd36368, 32;
	and.b64  	%rd24236, %rd24235, 1;
	and.b64  	%rd24237, %rd24207, 4294967295;
	add.s64 	%rd24238, %rd24236, %rd24237;
	cvt.u64.u32 	%rd24239, %r10;
	sub.s64 	%rd36369, %rd24239, %rd24238;
	{ .reg .b32 tmp; mov.b64 {tmp, %r14019}, %rd36369; }
	add.s32 	%r14020, %r14018, %r14019;
	add.s32 	%r17675, %r14020, %r11;
$L__BB0_2257:
	cvt.u64.u32 	%rd24240, %r17593;
	cvt.u64.u32 	%rd24241, %r17698;
	sub.s64 	%rd24242, %rd24241, %rd24240;
	cvt.u64.u32 	%rd24243, %r17592;
	shr.u64 	%rd24244, %rd24242, 32;
	and.b64  	%rd24245, %rd24244, 1;
	add.s64 	%rd24246, %rd24245, %rd24243;
	cvt.u64.u32 	%rd24247, %r17697;
	sub.s64 	%rd24248, %rd24247, %rd24246;
	cvt.u64.u32 	%rd24249, %r17591;
	shr.u64 	%rd24250, %rd24248, 32;
	and.b64  	%rd24251, %rd24250, 1;
	add.s64 	%rd24252, %rd24251, %rd24249;
	cvt.u64.u32 	%rd24253, %r17696;
	sub.s64 	%rd24254, %rd24253, %rd24252;
	cvt.u64.u32 	%rd24255, %r17590;
	shr.u64 	%rd24256, %rd24254, 32;
	and.b64  	%rd24257, %rd24256, 1;
	add.s64 	%rd24258, %rd24257, %rd24255;
	cvt.u64.u32 	%rd24259, %r17695;
	sub.s64 	%rd24260, %rd24259, %rd24258;
	cvt.u64.u32 	%rd24261, %r17589;
	shr.u64 	%rd24262, %rd24260, 32;
	and.b64  	%rd24263, %rd24262, 1;
	add.s64 	%rd24264, %rd24263, %rd24261;
	cvt.u64.u32 	%rd24265, %r17694;
	sub.s64 	%rd24266, %rd24265, %rd24264;
	cvt.u64.u32 	%rd24267, %r17588;
	shr.u64 	%rd24268, %rd24266, 32;
	and.b64  	%rd24269, %rd24268, 1;
	add.s64 	%rd24270, %rd24269, %rd24267;
	cvt.u64.u32 	%rd24271, %r17693;
	sub.s64 	%rd24272, %rd24271, %rd24270;
	cvt.u64.u32 	%rd24273, %r17587;
	shr.u64 	%rd24274, %rd24272, 32;
	and.b64  	%rd24275, %rd24274, 1;
	add.s64 	%rd24276, %rd24275, %rd24273;
	cvt.u64.u32 	%rd24277, %r17692;
	sub.s64 	%rd24278, %rd24277, %rd24276;
	cvt.u32.u64 	%r17676, %rd36369;
	cvt.u32.u64 	%r17677, %rd36368;
	cvt.u32.u64 	%r17678, %rd36367;
	cvt.u32.u64 	%r17679, %rd36366;
	cvt.u32.u64 	%r17680, %rd36365;
	cvt.u32.u64 	%r17681, %rd36364;
	cvt.u32.u64 	%r17682, %rd36363;
	{ .reg .b32 tmp; mov.b64 {tmp, %r14021}, %rd24278; }
	and.b32  	%r14022, %r14021, 1;
	add.s32 	%r14023, %r14022, %r17586;
	sub.s32 	%r17691, %r17691, %r14023;
	cvt.u32.u64 	%r17692, %rd24278;
	cvt.u32.u64 	%r17693, %rd24272;
	cvt.u32.u64 	%r17694, %rd24266;
	cvt.u32.u64 	%r17695, %rd24260;
	cvt.u32.u64 	%r17696, %rd24254;
	cvt.u32.u64 	%r17697, %rd24248;
	cvt.u32.u64 	%r17698, %rd24242;
$L__BB0_2258:
	add.s32 	%r17626, %r17626, 1;
	setp.ne.s32 	%p2438, %r17626, 20000;
	mov.pred 	%p3752, %p2329;
	mov.u16 	%rs76, %rs46;
	mov.u32 	%r17742, %r17741;
	mov.u32 	%r17743, %r17741;
	mov.u32 	%r17744, %r17741;
	mov.u32 	%r17745, %r17741;
	mov.u32 	%r17746, %r17741;
	mov.u32 	%r17747, %r17741;
	mov.u32 	%r17748, %r17741;
	@%p2438 bra 	$L__BB0_2194;
$L__BB0_2259:
	st.local.u8 	[%rd28], %rs76;
	st.local.u32 	[%rd28+4], %r17741;
	st.local.u32 	[%rd28+8], %r17742;
	st.local.u32 	[%rd28+12], %r17743;
	st.local.u32 	[%rd28+16], %r17744;
	st.local.u32 	[%rd28+20], %r17745;
	st.local.u32 	[%rd28+24], %r17746;
	st.local.u32 	[%rd28+28], %r17747;
	st.local.u32 	[%rd28+32], %r17748;
	@%p3752 bra 	$L__BB0_2320;
	mov.b64 	%rd36384, 0;
	mov.b32 	%r17751, 0;
	mov.u64 	%rd36370, %rd36651;
	mov.u64 	%rd36383, %rd36384;
	mov.u64 	%rd36382, %rd36384;
	mov.u64 	%rd36381, %rd36384;
	mov.u64 	%rd36380, %rd36384;
	mov.u64 	%rd36379, %rd36384;
	mov.u64 	%rd36378, %rd36384;
	mov.u32 	%r17750, %r17751;
$L__BB0_2261:
	ld.local.u32 	%r14026, [%rd36370];
	mul.wide.u32 	%rd24280, %r12, %r14026;
	shr.u64 	%rd24281, %rd24280, 32;
	and.b64  	%rd24282, %rd36378, 4294967295;
	and.b64  	%rd24283, %rd24280, 4294967295;
	add.s64 	%rd24284, %rd24283, %rd24282;
	shr.u64 	%rd24285, %rd24284, 32;
	cvt.u32.u64 	%r14027, %rd24284;
	add.s64 	%rd24286, %rd24285, %rd24281;
	mul.wide.u32 	%rd24287, %r13, %r14026;
	shr.u64 	%rd24288, %rd24287, 32;
	and.b64  	%rd24289, %rd36379, 4294967295;
	and.b64  	%rd24290, %rd24287, 4294967295;
	add.s64 	%rd24291, %rd24290, %rd24289;
	shr.u64 	%rd24292, %rd24291, 32;
	and.b64  	%rd24293, %rd24291, 4294967295;
	and.b64  	%rd24294, %rd24286, 4294967295;
	add.s64 	%rd24295, %rd24293, %rd24294;
	shr.u64 	%rd24296, %rd24295, 32;
	add.s64 	%rd24297, %rd24292, %rd24288;
	add.s64 	%rd24298, %rd24297, %rd24296;
	mul.wide.u32 	%rd24299, %r14, %r14026;
	shr.u64 	%rd24300, %rd24299, 32;
	and.b64  	%rd24301, %rd36380, 4294967295;
	and.b64  	%rd24302, %rd24299, 4294967295;
	add.s64 	%rd24303, %rd24302, %rd24301;
	shr.u64 	%rd24304, %rd24303, 32;
	and.b64  	%rd24305, %rd24303, 4294967295;
	and.b64  	%rd24306, %rd24298, 4294967295;
	add.s64 	%rd24307, %rd24305, %rd24306;
	shr.u64 	%rd24308, %rd24307, 32;
	add.s64 	%rd24309, %rd24304, %rd24300;
	add.s64 	%rd24310, %rd24309, %rd24308;
	mul.wide.u32 	%rd24311, %r15, %r14026;
	shr.u64 	%rd24312, %rd24311, 32;
	and.b64  	%rd24313, %rd36381, 4294967295;
	and.b64  	%rd24314, %rd24311, 4294967295;
	add.s64 	%rd24315, %rd24314, %rd24313;
	shr.u64 	%rd24316, %rd24315, 32;
	and.b64  	%rd24317, %rd24315, 4294967295;
	and.b64  	%rd24318, %rd24310, 4294967295;
	add.s64 	%rd24319, %rd24317, %rd24318;
	shr.u64 	%rd24320, %rd24319, 32;
	add.s64 	%rd24321, %rd24316, %rd24312;
	add.s64 	%rd24322, %rd24321, %rd24320;
	mul.wide.u32 	%rd24323, %r16, %r14026;
	shr.u64 	%rd24324, %rd24323, 32;
	and.b64  	%rd24325, %rd36382, 4294967295;
	and.b64  	%rd24326, %rd24323, 4294967295;
	add.s64 	%rd24327, %rd24326, %rd24325;
	shr.u64 	%rd24328, %rd24327, 32;
	and.b64  	%rd24329, %rd24327, 4294967295;
	and.b64  	%rd24330, %rd24322, 4294967295;
	add.s64 	%rd24331, %rd24329, %rd24330;
	shr.u64 	%rd24332, %rd24331, 32;
	add.s64 	%rd24333, %rd24328, %rd24324;
	add.s64 	%rd24334, %rd24333, %rd24332;
	mul.wide.u32 	%rd24335, %r17, %r14026;
	shr.u64 	%rd24336, %rd24335, 32;
	and.b64  	%rd24337, %rd36383, 4294967295;
	and.b64  	%rd24338, %rd24335, 4294967295;
	add.s64 	%rd24339, %rd24338, %rd24337;
	shr.u64 	%rd24340, %rd24339, 32;
	and.b64  	%rd24341, %rd24339, 4294967295;
	and.b64  	%rd24342, %rd24334, 4294967295;
	add.s64 	%rd24343, %rd24341, %rd24342;
	shr.u64 	%rd24344, %rd24343, 32;
	add.s64 	%rd24345, %rd24340, %rd24336;
	add.s64 	%rd24346, %rd24345, %rd24344;
	mul.wide.u32 	%rd24347, %r18, %r14026;
	shr.u64 	%rd24348, %rd24347, 32;
	and.b64  	%rd24349, %rd36384, 4294967295;
	and.b64  	%rd24350, %rd24347, 4294967295;
	add.s64 	%rd24351, %rd24350, %rd24349;
	shr.u64 	%rd24352, %rd24351, 32;
	and.b64  	%rd24353, %rd24351, 4294967295;
	and.b64  	%rd24354, %rd24346, 4294967295;
	add.s64 	%rd24355, %rd24353, %rd24354;
	shr.u64 	%rd24356, %rd24355, 32;
	add.s64 	%rd24357, %rd24352, %rd24348;
	add.s64 	%rd24358, %rd24357, %rd24356;
	mul.wide.u32 	%rd24359, %r19, %r14026;
	{ .reg .b32 tmp; mov.b64 {tmp, %r14028}, %rd24359; }
	cvt.u64.u32 	%rd24360, %r17751;
	and.b64  	%rd24361, %rd24359, 4294967295;
	add.s64 	%rd24362, %rd24361, %rd24360;
	{ .reg .b32 tmp; mov.b64 {tmp, %r14029}, %rd24362; }
	and.b64  	%rd24363, %rd24362, 4294967295;
	and.b64  	%rd24364, %rd24358, 4294967295;
	add.s64 	%rd24365, %rd24363, %rd24364;
	{ .reg .b32 tmp; mov.b64 {tmp, %r14030}, %rd24365; }
	add.s32 	%r14031, %r14029, %r14028;
	add.s32 	%r14032, %r14031, %r14030;
	mul.lo.s32 	%r14033, %r28, %r14027;
	mul.wide.u32 	%rd24366, %r4, %r14033;
	shr.u64 	%rd24367, %rd24366, 32;
	and.b64  	%rd24368, %rd24284, 4294967295;
	and.b64  	%rd24369, %rd24366, 4294967295;
	add.s64 	%rd24370, %rd24369, %rd24368;
	shr.u64 	%rd24371, %rd24370, 32;
	add.s64 	%rd24372, %rd24371, %rd24367;
	mul.wide.u32 	%rd24373, %r5, %r14033;
	shr.u64 	%rd24374, %rd24373, 32;
	and.b64  	%rd24375, %rd24295, 4294967295;
	and.b64  	%rd24376, %rd24373, 4294967295;
	add.s64 	%rd24377, %rd24376, %rd24375;
	shr.u64 	%rd24378, %rd24377, 32;
	and.b64  	%rd24379, %rd24377, 4294967295;
	and.b64  	%rd24380, %rd24372, 4294967295;
	add.s64 	%rd36378, %rd24379, %rd24380;
	shr.u64 	%rd24381, %rd36378, 32;
	add.s64 	%rd24382, %rd24378, %rd24374;
	add.s64 	%rd24383, %rd24382, %rd24381;
	mul.wide.u32 	%rd24384, %r6, %r14033;
	shr.u64 	%rd24385, %rd24384, 32;
	and.b64  	%rd24386, %rd24307, 4294967295;
	and.b64  	%rd24387, %rd24384, 4294967295;
	add.s64 	%rd24388, %rd24387, %rd24386;
	shr.u64 	%rd24389, %rd24388, 32;
	and.b64  	%rd24390, %rd24388, 4294967295;
	and.b64  	%rd24391, %rd24383, 4294967295;
	add.s64 	%rd36379, %rd24390, %rd24391;
	shr.u64 	%rd24392, %rd36379, 32;
	add.s64 	%rd24393, %rd24389, %rd24385;
	add.s64 	%rd24394, %rd24393, %rd24392;
	mul.wide.u32 	%rd24395, %r7, %r14033;
	shr.u64 	%rd24396, %rd24395, 32;
	and.b64  	%rd24397, %rd24319, 4294967295;
	and.b64  	%rd24398, %rd24395, 4294967295;
	add.s64 	%rd24399, %rd24398, %rd24397;
	shr.u64 	%rd24400, %rd24399, 32;
	and.b64  	%rd24401, %rd24399, 4294967295;
	and.b64  	%rd24402, %rd24394, 4294967295;
	add.s64 	%rd36380, %rd24401, %rd24402;
	shr.u64 	%rd24403, %rd36380, 32;
	add.s64 	%rd24404, %rd24400, %rd24396;
	add.s64 	%rd24405, %rd24404, %rd24403;
	mul.wide.u32 	%rd24406, %r8, %r14033;
	shr.u64 	%rd24407, %rd24406, 32;
	and.b64  	%rd24408, %rd24331, 4294967295;
	and.b64  	%rd24409, %rd24406, 4294967295;
	add.s64 	%rd24410, %rd24409, %rd24408;
	shr.u64 	%rd24411, %rd24410, 32;
	and.b64  	%rd24412, %rd24410, 4294967295;
	and.b64  	%rd24413, %rd24405, 4294967295;
	add.s64 	%rd36381, %rd24412, %rd24413;
	shr.u64 	%rd24414, %rd36381, 32;
	add.s64 	%rd24415, %rd24411, %rd24407;
	add.s64 	%rd24416, %rd24415, %rd24414;
	mul.wide.u32 	%rd24417, %r9, %r14033;
	shr.u64 	%rd24418, %rd24417, 32;
	and.b64  	%rd24419, %rd24343, 4294967295;
	and.b64  	%rd24420, %rd24417, 4294967295;
	add.s64 	%rd24421, %rd24420, %rd24419;
	shr.u64 	%rd24422, %rd24421, 32;
	and.b64  	%rd24423, %rd24421, 4294967295;
	and.b64  	%rd24424, %rd24416, 4294967295;
	add.s64 	%rd36382, %rd24423, %rd24424;
	shr.u64 	%rd24425, %rd36382, 32;
	add.s64 	%rd24426, %rd24422, %rd24418;
	add.s64 	%rd24427, %rd24426, %rd24425;
	mul.wide.u32 	%rd24428, %r10, %r14033;
	shr.u64 	%rd24429, %rd24428, 32;
	and.b64  	%rd24430, %rd24355, 4294967295;
	and.b64  	%rd24431, %rd24428, 4294967295;
	add.s64 	%rd24432, %rd24431, %rd24430;
	shr.u64 	%rd24433, %rd24432, 32;
	and.b64  	%rd24434, %rd24432, 4294967295;
	and.b64  	%rd24435, %rd24427, 4294967295;
	add.s64 	%rd36383, %rd24434, %rd24435;
	shr.u64 	%rd24436, %rd36383, 32;
	add.s64 	%rd24437, %rd24433, %rd24429;
	add.s64 	%rd24438, %rd24437, %rd24436;
	mul.wide.u32 	%rd24439, %r11, %r14033;
	{ .reg .b32 tmp; mov.b64 {tmp, %r14034}, %rd24439; }
	and.b64  	%rd24440, %rd24365, 4294967295;
	and.b64  	%rd24441, %rd24439, 4294967295;
	add.s64 	%rd24442, %rd24441, %rd24440;
	{ .reg .b32 tmp; mov.b64 {tmp, %r14035}, %rd24442; }
	and.b64  	%rd24443, %rd24442, 4294967295;
	and.b64  	%rd24444, %rd24438, 4294967295;
	add.s64 	%rd36384, %rd24443, %rd24444;
	{ .reg .b32 tmp; mov.b64 {tmp, %r14036}, %rd36384; }
	add.s32 	%r14037, %r14035, %r14034;
	add.s32 	%r14038, %r14037, %r14036;
	add.s32 	%r17751, %r14032, %r14038;
	add.s32 	%r17750, %r17750, 1;
	add.s64 	%rd36370, %rd36370, 4;
	setp.ne.s32 	%p2439, %r17750, 8;
	@%p2439 bra 	$L__BB0_2261;
	setp.lt.u32 	%p2440, %r17751, %r11;
	@%p2440 bra 	$L__BB0_2277;
	setp.gt.u32 	%p2441, %r17751, %r11;
	@%p2441 bra 	$L__BB0_2276;
	cvt.u32.u64 	%r14039, %rd36384;
	setp.gt.u32 	%p2442, %r10, %r14039;
	@%p2442 bra 	$L__BB0_2277;
	setp.lt.u32 	%p2443, %r10, %r14039;
	@%p2443 bra 	$L__BB0_2276;
	cvt.u32.u64 	%r14041, %rd36383;
	setp.gt.u32 	%p2444, %r9, %r14041;
	@%p2444 bra 	$L__BB0_2277;
	setp.lt.u32 	%p2445, %r9, %r14041;
	@%p2445 bra 	$L__BB0_2276;
	cvt.u32.u64 	%r14043, %rd36382;
	setp.gt.u32 	%p2446, %r8, %r14043;
	@%p2446 bra 	$L__BB0_2277;
	setp.lt.u32 	%p2447, %r8, %r14043;
	@%p2447 bra 	$L__BB0_2276;
	cvt.u32.u64 	%r14045, %rd36381;
	setp.gt.u32 	%p2448, %r7, %r14045;
	@%p2448 bra 	$L__BB0_2277;
	setp.lt.u32 	%p2449, %r7, %r14045;
	@%p2449 bra 	$L__BB0_2276;
	cvt.u32.u64 	%r14047, %rd36380;
	setp.gt.u32 	%p2450, %r6, %r14047;
	@%p2450 bra 	$L__BB0_2277;
	setp.lt.u32 	%p2451, %r6, %r14047;
	@%p2451 bra 	$L__BB0_2276;
	cvt.u32.u64 	%r14049, %rd36379;
	setp.gt.u32 	%p2452, %r5, %r14049;
	@%p2452 bra 	$L__BB0_2277;
	setp.ge.u32 	%p2453, %r5, %r14049;
	cvt.u32.u64 	%r14051, %rd36378;
	setp.gt.u32 	%p2454, %r4, %r14051;
	and.pred  	%p2455, %p2453, %p2454;
	@%p2455 bra 	$L__BB0_2277;
$L__BB0_2276:
	and.b64  	%rd24446, %rd36378, 4294967295;
	cvt.u64.u32 	%rd24447, %r4;
	sub.s64 	%rd36378, %rd24446, %rd24447;
	shr.u64 	%rd24448, %rd36378, 32;
	and.b64  	%rd24449, %rd24448, 1;
	and.b64  	%rd24450, %rd36379, 4294967295;
	cvt.u64.u32 	%rd24451, %r5;
	add.s64 	%rd24452, %rd24449, %rd24451;
	sub.s64 	%rd36379, %rd24450, %rd24452;
	shr.u64 	%rd24453, %rd36379, 32;
	and.b64  	%rd24454, %rd24453, 1;
	and.b64  	%rd24455, %rd36380, 4294967295;
	cvt.u64.u32 	%rd24456, %r6;
	add.s64 	%rd24457, %rd24454, %rd24456;
	sub.s64 	%rd36380, %rd24455, %rd24457;
	shr.u64 	%rd24458, %rd36380, 32;
	and.b64  	%rd24459, %rd24458, 1;
	and.b64  	%rd24460, %rd36381, 4294967295;
	cvt.u64.u32 	%rd24461, %r7;
	add.s64 	%rd24462, %rd24459, %rd24461;
	sub.s64 	%rd36381, %rd24460, %rd24462;
	shr.u64 	%rd24463, %rd36381, 32;
	and.b64  	%rd24464, %rd24463, 1;
	and.b64  	%rd24465, %rd36382, 4294967295;
	cvt.u64.u32 	%rd24466, %r8;
	add.s64 	%rd24467, %rd24464, %rd24466;
	sub.s64 	%rd36382, %rd24465, %rd24467;
	shr.u64 	%rd24468, %rd36382, 32;
	and.b64  	%rd24469, %rd24468, 1;
	and.b64  	%rd24470, %rd36383, 4294967295;
	cvt.u64.u32 	%rd24471, %r9;
	add.s64 	%rd24472, %rd24469, %rd24471;
	sub.s64 	%rd36383, %rd24470, %rd24472;
	shr.u64 	%rd24473, %rd36383, 32;
	and.b64  	%rd24474, %rd24473, 1;
	and.b64  	%rd24475, %rd36384, 4294967295;
	cvt.u64.u32 	%rd24476, %r10;
	add.s64 	%rd24477, %rd24474, %rd24476;
	sub.s64 	%rd36384, %rd24475, %rd24477;
	{ .reg .b32 tmp; mov.b64 {tmp, %r14052}, %rd36384; }
	and.b32  	%r14053, %r14052, 1;
	add.s32 	%r14054, %r14053, %r11;
	sub.s32 	%r17751, %r17751, %r14054;
$L__BB0_2277:
	and.b64  	%rd2010, %rd36378, 4294967295;
	and.b64  	%rd2011, %rd36379, 4294967295;
	and.b64  	%rd2012, %rd36380, 4294967295;
	and.b64  	%rd2013, %rd36381, 4294967295;
	and.b64  	%rd2014, %rd36382, 4294967295;
	and.b64  	%rd2015, %rd36383, 4294967295;
	and.b64  	%rd2016, %rd36384, 4294967295;
	mov.b64 	%rd36386, 0;
	mov.b32 	%r17761, 0;
	mov.u64 	%rd36385, %rd26;
	mov.u64 	%rd36387, %rd36386;
	mov.u64 	%rd36388, %rd36386;
	mov.u64 	%rd36389, %rd36386;
	mov.u64 	%rd36390, %rd36386;
	mov.u64 	%rd36391, %rd36386;
	mov.u64 	%rd36392, %rd36386;
	mov.u32 	%r17753, %r17761;
$L__BB0_2278:
	ld.local.u32 	%r14056, [%rd36385];
	cvt.u64.u32 	%rd24479, %r14056;
	mul.lo.s64 	%rd24480, %rd2010, %rd24479;
	shr.u64 	%rd24481, %rd24480, 32;
	and.b64  	%rd24482, %rd36392, 4294967295;
	and.b64  	%rd24483, %rd24480, 4294967295;
	add.s64 	%rd24484, %rd24483, %rd24482;
	shr.u64 	%rd24485, %rd24484, 32;
	cvt.u32.u64 	%r14057, %rd24484;
	add.s64 	%rd24486, %rd24485, %rd24481;
	mul.lo.s64 	%rd24487, %rd2011, %rd24479;
	shr.u64 	%rd24488, %rd24487, 32;
	and.b64  	%rd24489, %rd36391, 4294967295;
	and.b64  	%rd24490, %rd24487, 4294967295;
	add.s64 	%rd24491, %rd24490, %rd24489;
	shr.u64 	%rd24492, %rd24491, 32;
	and.b64  	%rd24493, %rd24491, 4294967295;
	and.b64  	%rd24494, %rd24486, 4294967295;
	add.s64 	%rd24495, %rd24493, %rd24494;
	shr.u64 	%rd24496, %rd24495, 32;
	add.s64 	%rd24497, %rd24492, %rd24488;
	add.s64 	%rd24498, %rd24497, %rd24496;
	mul.lo.s64 	%rd24499, %rd2012, %rd24479;
	shr.u64 	%rd24500, %rd24499, 32;
	and.b64  	%rd24501, %rd36390, 4294967295;
	and.b64  	%rd24502, %rd24499, 4294967295;
	add.s64 	%rd24503, %rd24502, %rd24501;
	shr.u64 	%rd24504, %rd24503, 32;
	and.b64  	%rd24505, %rd24503, 4294967295;
	and.b64  	%rd24506, %rd24498, 4294967295;
	add.s64 	%rd24507, %rd24505, %rd24506;
	shr.u64 	%rd24508, %rd24507, 32;
	add.s64 	%rd24509, %rd24504, %rd24500;
	add.s64 	%rd24510, %rd24509, %rd24508;
	mul.lo.s64 	%rd24511, %rd2013, %rd24479;
	shr.u64 	%rd24512, %rd24511, 32;
	and.b64  	%rd24513, %rd36389, 4294967295;
	and.b64  	%rd24514, %rd24511, 4294967295;
	add.s64 	%rd24515, %rd24514, %rd24513;
	shr.u64 	%rd24516, %rd24515, 32;
	and.b64  	%rd24517, %rd24515, 4294967295;
	and.b64  	%rd24518, %rd24510, 4294967295;
	add.s64 	%rd24519, %rd24517, %rd24518;
	shr.u64 	%rd24520, %rd24519, 32;
	add.s64 	%rd24521, %rd24516, %rd24512;
	add.s64 	%rd24522, %rd24521, %rd24520;
	mul.lo.s64 	%rd24523, %rd2014, %rd24479;
	shr.u64 	%rd24524, %rd24523, 32;
	and.b64  	%rd24525, %rd36388, 4294967295;
	and.b64  	%rd24526, %rd24523, 4294967295;
	add.s64 	%rd24527, %rd24526, %rd24525;
	shr.u64 	%rd24528, %rd24527, 32;
	and.b64  	%rd24529, %rd24527, 4294967295;
	and.b64  	%rd24530, %rd24522, 4294967295;
	add.s64 	%rd24531, %rd24529, %rd24530;
	shr.u64 	%rd24532, %rd24531, 32;
	add.s64 	%rd24533, %rd24528, %rd24524;
	add.s64 	%rd24534, %rd24533, %rd24532;
	mul.lo.s64 	%rd24535, %rd2015, %rd24479;
	shr.u64 	%rd24536, %rd24535, 32;
	and.b64  	%rd24537, %rd36387, 4294967295;
	and.b64  	%rd24538, %rd24535, 4294967295;
	add.s64 	%rd24539, %rd24538, %rd24537;
	shr.u64 	%rd24540, %rd24539, 32;
	and.b64  	%rd24541, %rd24539, 4294967295;
	and.b64  	%rd24542, %rd24534, 4294967295;
	add.s64 	%rd24543, %rd24541, %rd24542;
	shr.u64 	%rd24544, %rd24543, 32;
	add.s64 	%rd24545, %rd24540, %rd24536;
	add.s64 	%rd24546, %rd24545, %rd24544;
	mul.lo.s64 	%rd24547, %rd2016, %rd24479;
	shr.u64 	%rd24548, %rd24547, 32;
	and.b64  	%rd24549, %rd36386, 4294967295;
	and.b64  	%rd24550, %rd24547, 4294967295;
	add.s64 	%rd24551, %rd24550, %rd24549;
	shr.u64 	%rd24552, %rd24551, 32;
	and.b64  	%rd24553, %rd24551, 4294967295;
	and.b64  	%rd24554, %rd24546, 4294967295;
	add.s64 	%rd24555, %rd24553, %rd24554;
	shr.u64 	%rd24556, %rd24555, 32;
	add.s64 	%rd24557, %rd24552, %rd24548;
	add.s64 	%rd24558, %rd24557, %rd24556;
	mul.wide.u32 	%rd24559, %r17751, %r14056;
	{ .reg .b32 tmp; mov.b64 {tmp, %r14058}, %rd24559; }
	cvt.u64.u32 	%rd24560, %r17761;
	and.b64  	%rd24561, %rd24559, 4294967295;
	add.s64 	%rd24562, %rd24561, %rd24560;
	{ .reg .b32 tmp; mov.b64 {tmp, %r14059}, %rd24562; }
	and.b64  	%rd24563, %rd24562, 4294967295;
	and.b64  	%rd24564, %rd24558, 4294967295;
	add.s64 	%rd24565, %rd24563, %rd24564;
	{ .reg .b32 tmp; mov.b64 {tmp, %r14060}, %rd24565; }
	add.s32 	%r14061, %r14059, %r14058;
	add.s32 	%r14062, %r14061, %r14060;
	mul.lo.s32 	%r14063, %r28, %r14057;
	mul.wide.u32 	%rd24566, %r4, %r14063;
	shr.u64 	%rd24567, %rd24566, 32;
	and.b64  	%rd24568, %rd24484, 4294967295;
	and.b64  	%rd24569, %rd24566, 4294967295;
	add.s64 	%rd24570, %rd24569, %rd24568;
	shr.u64 	%rd24571, %rd24570, 32;
	add.s64 	%rd24572, %rd24571, %rd24567;
	mul.wide.u32 	%rd24573, %r5, %r14063;
	shr.u64 	%rd24574, %rd24573, 32;
	and.b64  	%rd24575, %rd24495, 4294967295;
	and.b64  	%rd24576, %rd24573, 4294967295;
	add.s64 	%rd24577, %rd24576, %rd24575;
	shr.u64 	%rd24578, %rd24577, 32;
	and.b64  	%rd24579, %rd24577, 4294967295;
	and.b64  	%rd24580, %rd24572, 4294967295;
	add.s64 	%rd36392, %rd24579, %rd24580;
	shr.u64 	%rd24581, %rd36392, 32;
	add.s64 	%rd24582, %rd24578, %rd24574;
	add.s64 	%rd24583, %rd24582, %rd24581;
	mul.wide.u32 	%rd24584, %r6, %r14063;
	shr.u64 	%rd24585, %rd24584, 32;
	and.b64  	%rd24586, %rd24507, 4294967295;
	and.b64  	%rd24587, %rd24584, 4294967295;
	add.s64 	%rd24588, %rd24587, %rd24586;
	shr.u64 	%rd24589, %rd24588, 32;
	and.b64  	%rd24590, %rd24588, 4294967295;
	and.b64  	%rd24591, %rd24583, 4294967295;
	add.s64 	%rd36391, %rd24590, %rd24591;
	shr.u64 	%rd24592, %rd36391, 32;
	add.s64 	%rd24593, %rd24589, %rd24585;
	add.s64 	%rd24594, %rd24593, %rd24592;
	mul.wide.u32 	%rd24595, %r7, %r14063;
	shr.u64 	%rd24596, %rd24595, 32;
	and.b64  	%rd24597, %rd24519, 4294967295;
	and.b64  	%rd24598, %rd24595, 4294967295;
	add.s64 	%rd24599, %rd24598, %rd24597;
	shr.u64 	%rd24600, %rd24599, 32;
	and.b64  	%rd24601, %rd24599, 4294967295;
	and.b64  	%rd24602, %rd24594, 4294967295;
	add.s64 	%rd36390, %rd24601, %rd24602;
	shr.u64 	%rd24603, %rd36390, 32;
	add.s64 	%rd24604, %rd24600, %rd24596;
	add.s64 	%rd24605, %rd24604, %rd24603;
	mul.wide.u32 	%rd24606, %r8, %r14063;
	shr.u64 	%rd24607, %rd24606, 32;
	and.b64  	%rd24608, %rd24531, 4294967295;
	and.b64  	%rd24609, %rd24606, 4294967295;
	add.s64 	%rd24610, %rd24609, %rd24608;
	shr.u64 	%rd24611, %rd24610, 32;
	and.b64  	%rd24612, %rd24610, 4294967295;
	and.b64  	%rd24613, %rd24605, 4294967295;
	add.s64 	%rd36389, %rd24612, %rd24613;
	shr.u64 	%rd24614, %rd36389, 32;
	add.s64 	%rd24615, %rd24611, %rd24607;
	add.s64 	%rd24616, %rd24615, %rd24614;
	mul.wide.u32 	%rd24617, %r9, %r14063;
	shr.u64 	%rd24618, %rd24617, 32;
	and.b64  	%rd24619, %rd24543, 4294967295;
	and.b64  	%rd24620, %rd24617, 4294967295;
	add.s64 	%rd24621, %rd24620, %rd24619;
	shr.u64 	%rd24622, %rd24621, 32;
	and.b64  	%rd24623, %rd24621, 4294967295;
	and.b64  	%rd24624, %rd24616, 4294967295;
	add.s64 	%rd36388, %rd24623, %rd24624;
	shr.u64 	%rd24625, %rd36388, 32;
	add.s64 	%rd24626, %rd24622, %rd24618;
	add.s64 	%rd24627, %rd24626, %rd24625;
	mul.wide.u32 	%rd24628, %r10, %r14063;
	shr.u64 	%rd24629, %rd24628, 32;
	and.b64  	%rd24630, %rd24555, 4294967295;
	and.b64  	%rd24631, %rd24628, 4294967295;
	add.s64 	%rd24632, %rd24631, %rd24630;
	shr.u64 	%rd24633, %rd24632, 32;
	and.b64  	%rd24634, %rd24632, 4294967295;
	and.b64  	%rd24635, %rd24627, 4294967295;
	add.s64 	%rd36387, %rd24634, %rd24635;
	shr.u64 	%rd24636, %rd36387, 32;
	add.s64 	%rd24637, %rd24633, %rd24629;
	add.s64 	%rd24638, %rd24637, %rd24636;
	mul.wide.u32 	%rd24639, %r11, %r14063;
	{ .reg .b32 tmp; mov.b64 {tmp, %r14064}, %rd24639; }
	and.b64  	%rd24640, %rd24565, 4294967295;
	and.b64  	%rd24641, %rd24639, 4294967295;
	add.s64 	%rd24642, %rd24641, %rd24640;
	{ .reg .b32 tmp; mov.b64 {tmp, %r14065}, %rd24642; }
	and.b64  	%rd24643, %rd24642, 4294967295;
	and.b64  	%rd24644, %rd24638, 4294967295;
	add.s64 	%rd36386, %rd24643, %rd24644;
	{ .reg .b32 tmp; mov.b64 {tmp, %r14066}, %rd36386; }
	add.s32 	%r14067, %r14065, %r14064;
	add.s32 	%r14068, %r14067, %r14066;
	add.s32 	%r17761, %r14062, %r14068;
	add.s32 	%r17753, %r17753, 1;
	add.s64 	%rd36385, %rd36385, 4;
	setp.ne.s32 	%p2456, %r17753, 8;
	@%p2456 bra 	$L__BB0_2278;
	cvt.u32.u64 	%r17754, %rd36392;
	cvt.u32.u64 	%r17755, %rd36391;
	cvt.u32.u64 	%r17756, %rd36390;
	cvt.u32.u64 	%r17757, %rd36389;
	cvt.u32.u64 	%r17758, %rd36388;
	cvt.u32.u64 	%r17759, %rd36387;
	cvt.u32.u64 	%r17760, %rd36386;
	setp.lt.u32 	%p2457, %r17761, %r11;
	@%p2457 bra 	$L__BB0_2294;
	setp.gt.u32 	%p2458, %r17761, %r11;
	@%p2458 bra 	$L__BB0_2293;
	cvt.u32.u64 	%r17760, %rd36386;
	setp.gt.u32 	%p2459, %r10, %r17760;
	@%p2459 bra 	$L__BB0_2294;
	cvt.u32.u64 	%r17760, %rd36386;
	setp.lt.u32 	%p2460, %r10, %r17760;
	@%p2460 bra 	$L__BB0_2293;
	cvt.u32.u64 	%r17759, %rd36387;
	setp.gt.u32 	%p2461, %r9, %r17759;
	@%p2461 bra 	$L__BB0_2294;
	cvt.u32.u64 	%r17759, %rd36387;
	setp.lt.u32 	%p2462, %r9, %r17759;
	@%p2462 bra 	$L__BB0_2293;
	cvt.u32.u64 	%r17758, %rd36388;
	setp.gt.u32 	%p2463, %r8, %r17758;
	@%p2463 bra 	$L__BB0_2294;
	cvt.u32.u64 	%r17758, %rd36388;
	setp.lt.u32 	%p2464, %r8, %r17758;
	@%p2464 bra 	$L__BB0_2293;
	cvt.u32.u64 	%r17757, %rd36389;
	setp.gt.u32 	%p2465, %r7, %r17757;
	@%p2465 bra 	$L__BB0_2294;
	cvt.u32.u64 	%r17757, %rd36389;
	setp.lt.u32 	%p2466, %r7, %r17757;
	@%p2466 bra 	$L__BB0_2293;
	cvt.u32.u64 	%r17756, %rd36390;
	setp.gt.u32 	%p2467, %r6, %r17756;
	@%p2467 bra 	$L__BB0_2294;
	cvt.u32.u64 	%r17756, %rd36390;
	setp.lt.u32 	%p2468, %r6, %r17756;
	@%p2468 bra 	$L__BB0_2293;
	cvt.u32.u64 	%r17755, %rd36391;
	setp.gt.u32 	%p2469, %r5, %r17755;
	@%p2469 bra 	$L__BB0_2294;
	cvt.u32.u64 	%r17755, %rd36391;
	setp.ge.u32 	%p2470, %r5, %r17755;
	cvt.u32.u64 	%r17754, %rd36392;
	setp.gt.u32 	%p2471, %r4, %r17754;
	and.pred  	%p2472, %p2470, %p2471;
	@%p2472 bra 	$L__BB0_2294;
$L__BB0_2293:
	and.b64  	%rd24646, %rd36392, 4294967295;
	cvt.u64.u32 	%rd24647, %r4;
	sub.s64 	%rd24648, %rd24646, %rd24647;
	cvt.u32.u64 	%r17754, %rd24648;
	shr.u64 	%rd24649, %rd24648, 32;
	and.b64  	%rd24650, %rd24649, 1;
	and.b64  	%rd24651, %rd36391, 4294967295;
	cvt.u64.u32 	%rd24652, %r5;
	add.s64 	%rd24653, %rd24650, %rd24652;
	sub.s64 	%rd24654, %rd24651, %rd24653;
	cvt.u32.u64 	%r17755, %rd24654;
	shr.u64 	%rd24655, %rd24654, 32;
	and.b64  	%rd24656, %rd24655, 1;
	and.b64  	%rd24657, %rd36390, 4294967295;
	cvt.u64.u32 	%rd24658, %r6;
	add.s64 	%rd24659, %rd24656, %rd24658;
	sub.s64 	%rd24660, %rd24657, %rd24659;
	cvt.u32.u64 	%r17756, %rd24660;
	shr.u64 	%rd24661, %rd24660, 32;
	and.b64  	%rd24662, %rd24661, 1;
	and.b64  	%rd24663, %rd36389, 4294967295;
	cvt.u64.u32 	%rd24664, %r7;
	add.s64 	%rd24665, %rd24662, %rd24664;
	sub.s64 	%rd24666, %rd24663, %rd24665;
	cvt.u32.u64 	%r17757, %rd24666;
	shr.u64 	%rd24667, %rd24666, 32;
	and.b64  	%rd24668, %rd24667, 1;
	and.b64  	%rd24669, %rd36388, 4294967295;
	cvt.u64.u32 	%rd24670, %r8;
	add.s64 	%rd24671, %rd24668, %rd24670;
	sub.s64 	%rd24672, %rd24669, %rd24671;
	cvt.u32.u64 	%r17758, %rd24672;
	shr.u64 	%rd24673, %rd24672, 32;
	and.b64  	%rd24674, %rd24673, 1;
	and.b64  	%rd24675, %rd36387, 4294967295;
	cvt.u64.u32 	%rd24676, %r9;
	add.s64 	%rd24677, %rd24674, %rd24676;
	sub.s64 	%rd24678, %rd24675, %rd24677;
	cvt.u32.u64 	%r17759, %rd24678;
	shr.u64 	%rd24679, %rd24678, 32;
	and.b64  	%rd24680, %rd24679, 1;
	and.b64  	%rd24681, %rd36386, 4294967295;
	cvt.u64.u32 	%rd24682, %r10;
	add.s64 	%rd24683, %rd24680, %rd24682;
	sub.s64 	%rd24684, %rd24681, %rd24683;
	cvt.u32.u64 	%r17760, %rd24684;
	{ .reg .b32 tmp; mov.b64 {tmp, %r14074}, %rd24684; }
	and.b32  	%r14075, %r14074, 1;
	add.s32 	%r14076, %r14075, %r11;
	sub.s32 	%r17761, %r17761, %r14076;
$L__BB0_2294:
	st.local.u32 	[%rd29], %r17754;
	st.local.u32 	[%rd29+4], %r17755;
	st.local.u32 	[%rd29+8], %r17756;
	st.local.u32 	[%rd29+12], %r17757;
	st.local.u32 	[%rd29+16], %r17758;
	st.local.u32 	[%rd29+20], %r17759;
	st.local.u32 	[%rd29+24], %r17760;
	st.local.u32 	[%rd29+28], %r17761;
	mov.pred 	%p3753, 0;
	bra.uni 	$L__BB0_2321;
$L__BB0_2295:
	or.b32  	%r13332, %r17305, %r17306;
	or.b32  	%r13333, %r17304, %r13332;
	or.b32  	%r13334, %r17303, %r13333;
	or.b32  	%r13335, %r17302, %r13334;
	or.b32  	%r13336, %r17301, %r13335;
	or.b32  	%r13337, %r17300, %r13336;
	or.b32  	%r13338, %r17794, %r13337;
	setp.eq.s32 	%p1941, %r13338, 0;
	@%p1941 bra 	$L__BB0_2320;
	or.b32  	%r13339, %r17321, %r17793;
	or.b32  	%r13340, %r17320, %r13339;
	or.b32  	%r13341, %r17319, %r13340;
	or.b32  	%r13342, %r17318, %r13341;
	or.b32  	%r13343, %r17317, %r13342;
	or.b32  	%r13344, %r17316, %r13343;
	or.b32  	%r13345, %r17315, %r13344;
	setp.eq.s32 	%p1942, %r13345, 0;
	@%p1942 bra 	$L__BB0_2320;
	and.b32  	%r13346, %r17306, 1;
	setp.eq.b32 	%p1943, %r13346, 1;
	@%p1943 bra 	$L__BB0_2300;
	mov.u32 	%r17762, %r17794;
	mov.u32 	%r17763, %r17300;
	mov.u32 	%r17764, %r17301;
	mov.u32 	%r17765, %r17302;
	mov.u32 	%r17766, %r17303;
	mov.u32 	%r17767, %r17304;
	mov.u32 	%r17768, %r17305;
$L__BB0_2299:
	shr.u32 	%r17794, %r17762, 1;
	shf.l.wrap.b32 	%r17300, %r17763, %r17762, 31;
	shf.l.wrap.b32 	%r17301, %r17764, %r17763, 31;
	shf.l.wrap.b32 	%r17302, %r17765, %r17764, 31;
	shf.l.wrap.b32 	%r17303, %r17766, %r17765, 31;
	shf.l.wrap.b32 	%r17304, %r17767, %r17766, 31;
	shf.l.wrap.b32 	%r17305, %r17768, %r17767, 31;
	shf.l.wrap.b32 	%r17306, %r17306, %r17768, 31;
	and.b32  	%r13347, %r17306, 1;
	setp.eq.b32 	%p1944, %r13347, 1;
	not.pred 	%p1945, %p1944;
	mov.u32 	%r17762, %r17794;
	mov.u32 	%r17763, %r17300;
	mov.u32 	%r17764, %r17301;
	mov.u32 	%r17765, %r17302;
	mov.u32 	%r17766, %r17303;
	mov.u32 	%r17767, %r17304;
	mov.u32 	%r17768, %r17305;
	@%p1945 bra 	$L__BB0_2299;
$L__BB0_2300:
	and.b32  	%r13348, %r17793, 1;
	setp.eq.b32 	%p1946, %r13348, 1;
	@%p1946 bra 	$L__BB0_2303;
	mov.u32 	%r17778, %r17315;
	mov.u32 	%r17779, %r17316;
	mov.u32 	%r17780, %r17317;
	mov.u32 	%r17781, %r17318;
	mov.u32 	%r17782, %r17319;
	mov.u32 	%r17783, %r17320;
	mov.u32 	%r17784, %r17321;
$L__BB0_2302:
	shr.u32 	%r17315, %r17778, 1;
	shf.l.wrap.b32 	%r17316, %r17779, %r17778, 31;
	shf.l.wrap.b32 	%r17317, %r17780, %r17779, 31;
	shf.l.wrap.b32 	%r17318, %r17781, %r17780, 31;
	shf.l.wrap.b32 	%r17319, %r17782, %r17781, 31;
	shf.l.wrap.b32 	%r17320, %r17783, %r17782, 31;
	shf.l.wrap.b32 	%r17321, %r17784, %r17783, 31;
	shf.l.wrap.b32 	%r17793, %r17793, %r17784, 31;
	and.b32  	%r13349, %r17793, 1;
	setp.eq.b32 	%p1947, %r13349, 1;
	not.pred 	%p1948, %p1947;
	mov.u32 	%r17778, %r17315;
	mov.u32 	%r17779, %r17316;
	mov.u32 	%r17780, %r17317;
	mov.u32 	%r17781, %r17318;
	mov.u32 	%r17782, %r17319;
	mov.u32 	%r17783, %r17320;
	mov.u32 	%r17784, %r17321;
	@%p1948 bra 	$L__BB0_2302;
$L__BB0_2303:
	setp.lt.u32 	%p1949, %r17794, %r17315;
	@%p1949 bra 	$L__BB0_2318;
	setp.gt.u32 	%p1950, %r17794, %r17315;
	@%p1950 bra 	$L__BB0_2317;
	setp.lt.u32 	%p1951, %r17300, %r17316;
	@%p1951 bra 	$L__BB0_2318;
	setp.gt.u32 	%p1952, %r17300, %r17316;
	@%p1952 bra 	$L__BB0_2317;
	setp.lt.u32 	%p1953, %r17301, %r17317;
	@%p1953 bra 	$L__BB0_2318;
	setp.gt.u32 	%p1954, %r17301, %r17317;
	@%p1954 bra 	$L__BB0_2317;
	setp.lt.u32 	%p1955, %r17302, %r17318;
	@%p1955 bra 	$L__BB0_2318;
	setp.gt.u32 	%p1956, %r17302, %r17318;
	@%p1956 bra 	$L__BB0_2317;
	setp.lt.u32 	%p1957, %r17303, %r17319;
	@%p1957 bra 	$L__BB0_2318;
	setp.gt.u32 	%p1958, %r17303, %r17319;
	@%p1958 bra 	$L__BB0_2317;
	setp.lt.u32 	%p1959, %r17304, %r17320;
	@%p1959 bra 	$L__BB0_2318;
	setp.gt.u32 	%p1960, %r17304, %r17320;
	@%p1960 bra 	$L__BB0_2317;
	setp.lt.u32 	%p1961, %r17305, %r17321;
	@%p1961 bra 	$L__BB0_2318;
	setp.le.u32 	%p1962, %r17305, %r17321;
	setp.lt.u32 	%p1963, %r17306, %r17793;
	and.pred  	%p1964, %p1962, %p1963;
	@%p1964 bra 	$L__BB0_2318;
$L__BB0_2317:
	cvt.u64.u32 	%rd20142, %r17306;
	cvt.u64.u32 	%rd20143, %r17793;
	sub.s64 	%rd20144, %rd20142, %rd20143;
	cvt.u32.u64 	%r17306, %rd20144;
	shr.u64 	%rd20145, %rd20144, 32;
	and.b64  	%rd20146, %rd20145, 1;
	cvt.u64.u32 	%rd20147, %r17305;
	cvt.u64.u32 	%rd20148, %r17321;
	add.s64 	%rd20149, %rd20146, %rd20148;
	sub.s64 	%rd20150, %rd20147, %rd20149;
	cvt.u32.u64 	%r17305, %rd20150;
	shr.u64 	%rd20151, %rd20150, 32;
	and.b64  	%rd20152, %rd20151, 1;
	cvt.u64.u32 	%rd20153, %r17304;
	cvt.u64.u32 	%rd20154, %r17320;
	add.s64 	%rd20155, %rd20152, %rd20154;
	sub.s64 	%rd20156, %rd20153, %rd20155;
	cvt.u32.u64 	%r17304, %rd20156;
	shr.u64 	%rd20157, %rd20156, 32;
	and.b64  	%rd20158, %rd20157, 1;
	cvt.u64.u32 	%rd20159, %r17303;
	cvt.u64.u32 	%rd20160, %r17319;
	add.s64 	%rd20161, %rd20158, %rd20160;
	sub.s64 	%rd20162, %rd20159, %rd20161;
	cvt.u32.u64 	%r17303, %rd20162;
	shr.u64 	%rd20163, %rd20162, 32;
	and.b64  	%rd20164, %rd20163, 1;
	cvt.u64.u32 	%rd20165, %r17302;
	cvt.u64.u32 	%rd20166, %r17318;
	add.s64 	%rd20167, %rd20164, %rd20166;
	sub.s64 	%rd20168, %rd20165, %rd20167;
	cvt.u32.u64 	%r17302, %rd20168;
	shr.u64 	%rd20169, %rd20168, 32;
	and.b64  	%rd20170, %rd20169, 1;
	cvt.u64.u32 	%rd20171, %r17301;
	cvt.u64.u32 	%rd20172, %r17317;
	add.s64 	%rd20173, %rd20170, %rd20172;
	sub.s64 	%rd20174, %rd20171, %rd20173;
	cvt.u32.u64 	%r17301, %rd20174;
	shr.u64 	%rd20175, %rd20174, 32;
	and.b64  	%rd20176, %rd20175, 1;
	cvt.u64.u32 	%rd20177, %r17300;
	cvt.u64.u32 	%rd20178, %r17316;
	add.s64 	%rd20179, %rd20176, %rd20178;
	sub.s64 	%rd20180, %rd20177, %rd20179;
	cvt.u32.u64 	%r17300, %rd20180;
	{ .reg .b32 tmp; mov.b64 {tmp, %r13350}, %rd20180; }
	and.b32  	%r13351, %r13350, 1;
	add.s32 	%r13352, %r13351, %r17315;
	sub.s32 	%r17794, %r17794, %r13352;
	bra.uni 	$L__BB0_2319;
$L__BB0_2318:
	cvt.u64.u32 	%rd20181, %r17793;
	cvt.u64.u32 	%rd20182, %r17306;
	sub.s64 	%rd20183, %rd20181, %rd20182;
	cvt.u32.u64 	%r17793, %rd20183;
	shr.u64 	%rd20184, %rd20183, 32;
	and.b64  	%rd20185, %rd20184, 1;
	cvt.u64.u32 	%rd20186, %r17321;
	cvt.u64.u32 	%rd20187, %r17305;
	add.s64 	%rd20188, %rd20185, %rd20187;
	sub.s64 	%rd20189, %rd20186, %rd20188;
	cvt.u32.u64 	%r17321, %rd20189;
	shr.u64 	%rd20190, %rd20189, 32;
	and.b64  	%rd20191, %rd20190, 1;
	cvt.u64.u32 	%rd20192, %r17320;
	cvt.u64.u32 	%rd20193, %r17304;
	add.s64 	%rd20194, %rd20191, %rd20193;
	sub.s64 	%rd20195, %rd20192, %rd20194;
	cvt.u32.u64 	%r17320, %rd20195;
	shr.u64 	%rd20196, %rd20195, 32;
	and.b64  	%rd20197, %rd20196, 1;
	cvt.u64.u32 	%rd20198, %r17319;
	cvt.u64.u32 	%rd20199, %r17303;
	add.s64 	%rd20200, %rd20197, %rd20199;
	sub.s64 	%rd20201, %rd20198, %rd20200;
	cvt.u32.u64 	%r17319, %rd20201;
	shr.u64 	%rd20202, %rd20201, 32;
	and.b64  	%rd20203, %rd20202, 1;
	cvt.u64.u32 	%rd20204, %r17318;
	cvt.u64.u32 	%rd20205, %r17302;
	add.s64 	%rd20206, %rd20203, %rd20205;
	sub.s64 	%rd20207, %rd20204, %rd20206;
	cvt.u32.u64 	%r17318, %rd20207;
	shr.u64 	%rd20208, %rd20207, 32;
	and.b64  	%rd20209, %rd20208, 1;
	cvt.u64.u32 	%rd20210, %r17317;
	cvt.u64.u32 	%rd20211, %r17301;
	add.s64 	%rd20212, %rd20209, %rd20211;
	sub.s64 	%rd20213, %rd20210, %rd20212;
	cvt.u32.u64 	%r17317, %rd20213;
	shr.u64 	%rd20214, %rd20213, 32;
	and.b64  	%rd20215, %rd20214, 1;
	cvt.u64.u32 	%rd20216, %r17316;
	cvt.u64.u32 	%rd20217, %r17300;
	add.s64 	%rd20218, %rd20215, %rd20217;
	sub.s64 	%rd20219, %rd20216, %rd20218;
	cvt.u32.u64 	%r17316, %rd20219;
	{ .reg .b32 tmp; mov.b64 {tmp, %r13353}, %rd20219; }
	and.b32  	%r13354, %r13353, 1;
	add.s32 	%r13355, %r13354, %r17794;
	sub.s32 	%r17315, %r17315, %r13355;
$L__BB0_2319:
	add.s32 	%r17323, %r17323, 1;
	setp.ne.s32 	%p1965, %r17323, 20000;
	@%p1965 bra 	$L__BB0_1808;
$L__BB0_2320:
	mov.pred 	%p3753, -1;
	mov.u32 	%r17535, %r16851;
	mov.u32 	%r17534, %r16850;
	mov.u32 	%r17533, %r16849;
	mov.u32 	%r17532, %r16848;
	mov.u32 	%r17531, %r16847;
	mov.u32 	%r17530, %r16846;
	mov.u32 	%r17529, %r16845;
	mov.u32 	%r17528, %r16844;
$L__BB0_2321:
	not.pred 	%p2476, %p3753;
	mov.u32 	%r18219, %r17535;
	mov.u32 	%r18218, %r17534;
	mov.u32 	%r18217, %r17533;
	mov.u32 	%r18216, %r17532;
	mov.u32 	%r18215, %r17531;
	mov.u32 	%r18214, %r17530;
	mov.u32 	%r18213, %r17529;
	mov.u32 	%r18212, %r17528;
	@%p2476 bra 	$L__BB0_3098;
	and.b64  	%rd24686, %rd1367, 4294967295;
	mul.lo.s64 	%rd24687, %rd24686, 1284865837;
	{ .reg .b32 tmp; mov.b64 {tmp, %r14077}, %rd24687; }
	cvt.u32.u64 	%r14078, %rd1367;
	mul.lo.s32 	%r14079, %r4732, 1284865837;
	and.b64  	%rd24688, %rd24687, 4294967295;
	add.s64 	%rd24689, %rd24688, 4150755663;
	cvt.u32.u64 	%r14080, %rd24689;
	{ .reg .b32 tmp; mov.b64 {tmp, %r14081}, %rd24689; }
	mad.lo.s32 	%r14082, %r14078, 1481765933, %r14079;
	add.s32 	%r14083, %r14082, %r14077;
	add.s32 	%r14084, %r14083, %r14081;
	add.s32 	%r7093, %r14084, 335903614;
	and.b64  	%rd24690, %rd24689, 4294967295;
	mul.lo.s64 	%rd24691, %rd24690, 1284865837;
	{ .reg .b32 tmp; mov.b64 {tmp, %r14086}, %rd24691; }
	mul.lo.s32 	%r14087, %r7093, 1284865837;
	and.b64  	%rd24692, %rd24691, 4294967295;
	add.s64 	%rd24693, %rd24692, 4150755663;
	cvt.u32.u64 	%r7094, %rd24693;
	{ .reg .b32 tmp; mov.b64 {tmp, %r14088}, %rd24693; }
	mad.lo.s32 	%r14089, %r14080, 1481765933, %r14087;
	add.s32 	%r14090, %r14089, %r14086;
	add.s32 	%r14091, %r14090, %r14088;
	add.s32 	%r7095, %r14091, 335903614;
	and.b64  	%rd24694, %rd24693, 4294967295;
	mul.lo.s64 	%rd24695, %rd24694, 1284865837;
	{ .reg .b32 tmp; mov.b64 {tmp, %r14093}, %rd24695; }
	mul.lo.s32 	%r14094, %r7095, 1284865837;
	and.b64  	%rd24696, %rd24695, 4294967295;
	add.s64 	%rd24697, %rd24696, 4150755663;
	cvt.u32.u64 	%r7096, %rd24697;
	{ .reg .b32 tmp; mov.b64 {tmp, %r14095}, %rd24697; }
	mad.lo.s32 	%r14096, %r7094, 1481765933, %r14094;
	add.s32 	%r14097, %r14096, %r14093;
	add.s32 	%r14098, %r14097, %r14095;
	add.s32 	%r7097, %r14098, 335903614;
	and.b64  	%rd24698, %rd24697, 4294967295;
	mul.lo.s64 	%rd24699, %rd24698, 1284865837;
	{ .reg .b32 tmp; mov.b64 {tmp, %r14099}, %rd24699; }
	mul.lo.s32 	%r14100, %r7097, 1284865837;
	and.b64  	%rd24700, %rd24699, 4294967295;
	add.s64 	%rd24701, %rd24700, 4150755663;
	cvt.u32.u64 	%r7098, %rd24701;
	{ .reg .b32 tmp; mov.b64 {tmp, %r14101}, %rd24701; }
	mad.lo.s32 	%r14102, %r7096, 1481765933, %r14100;
	add.s32 	%r14103, %r14102, %r14099;
	add.s32 	%r14104, %r14103, %r14101;
	add.s32 	%r7099, %r14104, 335903614;
	or.b32  	%r14105, %r7093, %r14080;
	or.b32  	%r14106, %r14105, %r7094;
	or.b32  	%r14107, %r7095, %r14106;
	or.b32  	%r14108, %r14107, %r7096;
	or.b32  	%r14109, %r7097, %r14108;
	or.b32  	%r14110, %r14109, %r7098;
	or.b32  	%r14111, %r7099, %r14110;
	setp.eq.s32 	%p2477, %r14111, 0;
	selp.b32 	%r7100, 6, %r14080, %p2477;
	or.b32  	%r14112, %r7099, %r7098;
	or.b32  	%r14113, %r14112, %r7097;
	or.b32  	%r14114, %r14113, %r7096;
	or.b32  	%r14115, %r14114, %r7095;
	or.b32  	%r14116, %r14115, %r7094;
	or.b32  	%r14117, %r14116, %r7093;
	setp.ne.s32 	%p2478, %r14117, 0;
	mov.u32 	%r17818, %r7100;
	@%p2478 bra 	$L__BB0_2325;
	setp.eq.s32 	%p2479, %r7100, 0;
	mov.b32 	%r17818, 0;
	@%p2479 bra 	$L__BB0_2325;
	setp.eq.s32 	%p2480, %r7100, 1;
	selp.b32 	%r17818, 6, %r7100, %p2480;
$L__BB0_2325:
	st.local.u32 	[%rd36393], %r17818;
	st.local.u32 	[%rd36393+4], %r7093;
	st.local.u32 	[%rd36393+8], %r7094;
	st.local.u32 	[%rd36393+12], %r7095;
	st.local.u32 	[%rd36393+16], %r7096;
	st.local.u32 	[%rd36393+20], %r7097;
	st.local.u32 	[%rd36393+24], %r7098;
	st.local.u32 	[%rd36393+28], %r7099;
	mov.b64 	%rd36394, 0;
	mov.b32 	%r17821, 0;
	mov.u64 	%rd36395, %rd36394;
	mov.u64 	%rd36396, %rd36394;
	mov.u64 	%rd36397, %rd36394;
	mov.u64 	%rd36398, %rd36394;
	mov.u64 	%rd36399, %rd36394;
	mov.u64 	%rd36400, %rd36394;
	mov.u32 	%r17820, %r17821;
$L__BB0_2326:
	ld.local.u32 	%r14120, [%rd36393];
	mul.wide.u32 	%rd24703, %r12, %r14120;
	shr.u64 	%rd24704, %rd24703, 32;
	and.b64  	%rd24705, %rd36400, 4294967295;
	and.b64  	%rd24706, %rd24703, 4294967295;
	add.s64 	%rd24707, %rd24706, %rd24705;
	shr.u64 	%rd24708, %rd24707, 32;
	cvt.u32.u64 	%r14121, %rd24707;
	add.s64 	%rd24709, %rd24708, %rd24704;
	mul.wide.u32 	%rd24710, %r13, %r14120;
	shr.u64 	%rd24711, %rd24710, 32;
	and.b64  	%rd24712, %rd36399, 4294967295;
	and.b64  	%rd24713, %rd24710, 4294967295;
	add.s64 	%rd24714, %rd24713, %rd24712;
	shr.u64 	%rd24715, %rd24714, 32;
	and.b64  	%rd24716, %rd24714, 4294967295;
	and.b64  	%rd24717, %rd24709, 4294967295;
	add.s64 	%rd24718, %rd24716, %rd24717;
	shr.u64 	%rd24719, %rd24718, 32;
	add.s64 	%rd24720, %rd24715, %rd24711;
	add.s64 	%rd24721, %rd24720, %rd24719;
	mul.wide.u32 	%rd24722, %r14, %r14120;
	shr.u64 	%rd24723, %rd24722, 32;
	and.b64  	%rd24724, %rd36398, 4294967295;
	and.b64  	%rd24725, %rd24722, 4294967295;
	add.s64 	%rd24726, %rd24725, %rd24724;
	shr.u64 	%rd24727, %rd24726, 32;
	and.b64  	%rd24728, %rd24726, 4294967295;
	and.b64  	%rd24729, %rd24721, 4294967295;
	add.s64 	%rd24730, %rd24728, %rd24729;
	shr.u64 	%rd24731, %rd24730, 32;
	add.s64 	%rd24732, %rd24727, %rd24723;
	add.s64 	%rd24733, %rd24732, %rd24731;
	mul.wide.u32 	%rd24734, %r15, %r14120;
	shr.u64 	%rd24735, %rd24734, 32;
	and.b64  	%rd24736, %rd36397, 4294967295;
	and.b64  	%rd24737, %rd24734, 4294967295;
	add.s64 	%rd24738, %rd24737, %rd24736;
	shr.u64 	%rd24739, %rd24738, 32;
	and.b64  	%rd24740, %rd24738, 4294967295;
	and.b64  	%rd24741, %rd24733, 4294967295;
	add.s64 	%rd24742, %rd24740, %rd24741;
	shr.u64 	%rd24743, %rd24742, 32;
	add.s64 	%rd24744, %rd24739, %rd24735;
	add.s64 	%rd24745, %rd24744, %rd24743;
	mul.wide.u32 	%rd24746, %r16, %r14120;
	shr.u64 	%rd24747, %rd24746, 32;
	and.b64  	%rd24748, %rd36396, 4294967295;
	and.b64  	%rd24749, %rd24746, 4294967295;
	add.s64 	%rd24750, %rd24749, %rd24748;
	shr.u64 	%rd24751, %rd24750, 32;
	and.b64  	%rd24752, %rd24750, 4294967295;
	and.b64  	%rd24753, %rd24745, 4294967295;
	add.s64 	%rd24754, %rd24752, %rd24753;
	shr.u64 	%rd24755, %rd24754, 32;
	add.s64 	%rd24756, %rd24751, %rd24747;
	add.s64 	%rd24757, %rd24756, %rd24755;
	mul.wide.u32 	%rd24758, %r17, %r14120;
	shr.u64 	%rd24759, %rd24758, 32;
	and.b64  	%rd24760, %rd36395, 4294967295;
	and.b64  	%rd24761, %rd24758, 4294967295;
	add.s64 	%rd24762, %rd24761, %rd24760;
	shr.u64 	%rd24763, %rd24762, 32;
	and.b64  	%rd24764, %rd24762, 4294967295;
	and.b64  	%rd24765, %rd24757, 4294967295;
	add.s64 	%rd24766, %rd24764, %rd24765;
	shr.u64 	%rd24767, %rd24766, 32;
	add.s64 	%rd24768, %rd24763, %rd24759;
	add.s64 	%rd24769, %rd24768, %rd24767;
	mul.wide.u32 	%rd24770, %r18, %r14120;
	shr.u64 	%rd24771, %rd24770, 32;
	and.b64  	%rd24772, %rd36394, 4294967295;
	and.b64  	%rd24773, %rd24770, 4294967295;
	add.s64 	%rd24774, %rd24773, %rd24772;
	shr.u64 	%rd24775, %rd24774, 32;
	and.b64  	%rd24776, %rd24774, 4294967295;
	and.b64  	%rd24777, %rd24769, 4294967295;
	add.s64 	%rd24778, %rd24776, %rd24777;
	shr.u64 	%rd24779, %rd24778, 32;
	add.s64 	%rd24780, %rd24775, %rd24771;
	add.s64 	%rd24781, %rd24780, %rd24779;
	mul.wide.u32 	%rd24782, %r19, %r14120;
	{ .reg .b32 tmp; mov.b64 {tmp, %r14122}, %rd24782; }
	cvt.u64.u32 	%rd24783, %r17821;
	and.b64  	%rd24784, %rd24782, 4294967295;
	add.s64 	%rd24785, %rd24784, %rd24783;
	{ .reg .b32 tmp; mov.b64 {tmp, %r14123}, %rd24785; }
	and.b64  	%rd24786, %rd24785, 4294967295;
	and.b64  	%rd24787, %rd24781, 4294967295;
	add.s64 	%rd24788, %rd24786, %rd24787;
	{ .reg .b32 tmp; mov.b64 {tmp, %r14124}, %rd24788; }
	add.s32 	%r14125, %r14123, %r14122;
	add.s32 	%r14126, %r14125, %r14124;
	mul.lo.s32 	%r14127, %r28, %r14121;
	mul.wide.u32 	%rd24789, %r4, %r14127;
	shr.u64 	%rd24790, %rd24789, 32;
	and.b64  	%rd24791, %rd24707, 4294967295;
	and.b64  	%rd24792, %rd24789, 4294967295;
	add.s64 	%rd24793, %rd24792, %rd24791;
	shr.u64 	%rd24794, %rd24793, 32;
	add.s64 	%rd24795, %rd24794, %rd24790;
	mul.wide.u32 	%rd24796, %r5, %r14127;
	shr.u64 	%rd24797, %rd24796, 32;
	and.b64  	%rd24798, %rd24718, 4294967295;
	and.b64  	%rd24799, %rd24796, 4294967295;
	add.s64 	%rd24800, %rd24799, %rd24798;
	shr.u64 	%rd24801, %rd24800, 32;
	and.b64  	%rd24802, %rd24800, 4294967295;
	and.b64  	%rd24803, %rd24795, 4294967295;
	add.s64 	%rd36400, %rd24802, %rd24803;
	shr.u64 	%rd24804, %rd36400, 32;
	add.s64 	%rd24805, %rd24801, %rd24797;
	add.s64 	%rd24806, %rd24805, %rd24804;
	mul.wide.u32 	%rd24807, %r6, %r14127;
	shr.u64 	%rd24808, %rd24807, 32;
	and.b64  	%rd24809, %rd24730, 4294967295;
	and.b64  	%rd24810, %rd24807, 4294967295;
	add.s64 	%rd24811, %rd24810, %rd24809;
	shr.u64 	%rd24812, %rd24811, 32;
	and.b64  	%rd24813, %rd24811, 4294967295;
	and.b64  	%rd24814, %rd24806, 4294967295;
	add.s64 	%rd36399, %rd24813, %rd24814;
	shr.u64 	%rd24815, %rd36399, 32;
	add.s64 	%rd24816, %rd24812, %rd24808;
	add.s64 	%rd24817, %rd24816, %rd24815;
	mul.wide.u32 	%rd24818, %r7, %r14127;
	shr.u64 	%rd24819, %rd24818, 32;
	and.b64  	%rd24820, %rd24742, 4294967295;
	and.b64  	%rd24821, %rd24818, 4294967295;
	add.s64 	%rd24822, %rd24821, %rd24820;
	shr.u64 	%rd24823, %rd24822, 32;
	and.b64  	%rd24824, %rd24822, 4294967295;
	and.b64  	%rd24825, %rd24817, 4294967295;
	add.s64 	%rd36398, %rd24824, %rd24825;
	shr.u64 	%rd24826, %rd36398, 32;
	add.s64 	%rd24827, %rd24823, %rd24819;
	add.s64 	%rd24828, %rd24827, %rd24826;
	mul.wide.u32 	%rd24829, %r8, %r14127;
	shr.u64 	%rd24830, %rd24829, 32;
	and.b64  	%rd24831, %rd24754, 4294967295;
	and.b64  	%rd24832, %rd24829, 4294967295;
	add.s64 	%rd24833, %rd24832, %rd24831;
	shr.u64 	%rd24834, %rd24833, 32;
	and.b64  	%rd24835, %rd24833, 4294967295;
	and.b64  	%rd24836, %rd24828, 4294967295;
	add.s64 	%rd36397, %rd24835, %rd24836;
	shr.u64 	%rd24837, %rd36397, 32;
	add.s64 	%rd24838, %rd24834, %rd24830;
	add.s64 	%rd24839, %rd24838, %rd24837;
	mul.wide.u32 	%rd24840, %r9, %r14127;
	shr.u64 	%rd24841, %rd24840, 32;
	and.b64  	%rd24842, %rd24766, 4294967295;
	and.b64  	%rd24843, %rd24840, 4294967295;
	add.s64 	%rd24844, %rd24843, %rd24842;
	shr.u64 	%rd24845, %rd24844, 32;
	and.b64  	%rd24846, %rd24844, 4294967295;
	and.b64  	%rd24847, %rd24839, 4294967295;
	add.s64 	%rd36396, %rd24846, %rd24847;
	shr.u64 	%rd24848, %rd36396, 32;
	add.s64 	%rd24849, %rd24845, %rd24841;
	add.s64 	%rd24850, %rd24849, %rd24848;
	mul.wide.u32 	%rd24851, %r10, %r14127;
	shr.u64 	%rd24852, %rd24851, 32;
	and.b64  	%rd24853, %rd24778, 4294967295;
	and.b64  	%rd24854, %rd24851, 4294967295;
	add.s64 	%rd24855, %rd24854, %rd24853;
	shr.u64 	%rd24856, %rd24855, 32;
	and.b64  	%rd24857, %rd24855, 4294967295;
	and.b64  	%rd24858, %rd24850, 4294967295;
	add.s64 	%rd36395, %rd24857, %rd24858;
	shr.u64 	%rd24859, %rd36395, 32;
	add.s64 	%rd24860, %rd24856, %rd24852;
	add.s64 	%rd24861, %rd24860, %rd24859;
	mul.wide.u32 	%rd24862, %r11, %r14127;
	{ .reg .b32 tmp; mov.b64 {tmp, %r14128}, %rd24862; }
	and.b64  	%rd24863, %rd24788, 4294967295;
	and.b64  	%rd24864, %rd24862, 4294967295;
	add.s64 	%rd24865, %rd24864, %rd24863;
	{ .reg .b32 tmp; mov.b64 {tmp, %r14129}, %rd24865; }
	and.b64  	%rd24866, %rd24865, 4294967295;
	and.b64  	%rd24867, %rd24861, 4294967295;
	add.s64 	%rd36394, %rd24866, %rd24867;
	{ .reg .b32 tmp; mov.b64 {tmp, %r14130}, %rd36394; }
	add.s32 	%r14131, %r14129, %r14128;
	add.s32 	%r14132, %r14131, %r14130;
	add.s32 	%r17821, %r14126, %r14132;
	add.s32 	%r17820, %r17820, 1;
	add.s64 	%rd36393, %rd36393, 4;
	setp.ne.s32 	%p2481, %r17820, 8;
	@%p2481 bra 	$L__BB0_2326;
	cvt.u32.u64 	%r17828, %rd36400;
	cvt.u32.u64 	%r17827, %rd36399;
	cvt.u32.u64 	%r17826, %rd36398;
	cvt.u32.u64 	%r17825, %rd36397;
	cvt.u32.u64 	%r17824, %rd36396;
	cvt.u32.u64 	%r17823, %rd36395;
	cvt.u32.u64 	%r17822, %rd36394;
	setp.lt.u32 	%p2482, %r17821, %r11;
	@%p2482 bra 	$L__BB0_2342;
	setp.gt.u32 	%p2483, %r17821, %r11;
	@%p2483 bra 	$L__BB0_2341;
	cvt.u32.u64 	%r17822, %rd36394;
	setp.gt.u32 	%p2484, %r10, %r17822;
	@%p2484 bra 	$L__BB0_2342;
	cvt.u32.u64 	%r17822, %rd36394;
	setp.lt.u32 	%p2485, %r10, %r17822;
	@%p2485 bra 	$L__BB0_2341;
	cvt.u32.u64 	%r17823, %rd36395;
	setp.gt.u32 	%p2486, %r9, %r17823;
	@%p2486 bra 	$L__BB0_2342;
	cvt.u32.u64 	%r17823, %rd36395;
	setp.lt.u32 	%p2487, %r9, %r17823;
	@%p2487 bra 	$L__BB0_2341;
	cvt.u32.u64 	%r17824, %rd36396;
	setp.gt.u32 	%p2488, %r8, %r17824;
	@%p2488 bra 	$L__BB0_2342;
	cvt.u32.u64 	%r17824, %rd36396;
	setp.lt.u32 	%p2489, %r8, %r17824;
	@%p2489 bra 	$L__BB0_2341;
	cvt.u32.u64 	%r17825, %rd36397;
	setp.gt.u32 	%p2490, %r7, %r17825;
	@%p2490 bra 	$L__BB0_2342;
	cvt.u32.u64 	%r17825, %rd36397;
	setp.lt.u32 	%p2491, %r7, %r17825;
	@%p2491 bra 	$L__BB0_2341;
	cvt.u32.u64 	%r17826, %rd36398;
	setp.gt.u32 	%p2492, %r6, %r17826;
	@%p2492 bra 	$L__BB0_2342;
	cvt.u32.u64 	%r17826, %rd36398;
	setp.lt.u32 	%p2493, %r6, %r17826;
	@%p2493 bra 	$L__BB0_2341;
	cvt.u32.u64 	%r17827, %rd36399;
	setp.gt.u32 	%p2494, %r5, %r17827;
	@%p2494 bra 	$L__BB0_2342;
	cvt.u32.u64 	%r17827, %rd36399;
	setp.ge.u32 	%p2495, %r5, %r17827;
	cvt.u32.u64 	%r17828, %rd36400;
	setp.gt.u32 	%p2496, %r4, %r17828;
	and.pred  	%p2497, %p2495, %p2496;
	@%p2497 bra 	$L__BB0_2342;
$L__BB0_2341:
	and.b64  	%rd24869, %rd36400, 4294967295;
	cvt.u64.u32 	%rd24870, %r4;
	sub.s64 	%rd24871, %rd24869, %rd24870;
	cvt.u32.u64 	%r17828, %rd24871;
	shr.u64 	%rd24872, %rd24871, 32;
	and.b64  	%rd24873, %rd24872, 1;
	and.b64  	%rd24874, %rd36399, 4294967295;
	cvt.u64.u32 	%rd24875, %r5;
	add.s64 	%rd24876, %rd24873, %rd24875;
	sub.s64 	%rd24877, %rd24874, %rd24876;
	cvt.u32.u64 	%r17827, %rd24877;
	shr.u64 	%rd24878, %rd24877, 32;
	and.b64  	%rd24879, %rd24878, 1;
	and.b64  	%rd24880, %rd36398, 4294967295;
	cvt.u64.u32 	%rd24881, %r6;
	add.s64 	%rd24882, %rd24879, %rd24881;
	sub.s64 	%rd24883, %rd24880, %rd24882;
	cvt.u32.u64 	%r17826, %rd24883;
	shr.u64 	%rd24884, %rd24883, 32;
	and.b64  	%rd24885, %rd24884, 1;
	and.b64  	%rd24886, %rd36397, 4294967295;
	cvt.u64.u32 	%rd24887, %r7;
	add.s64 	%rd24888, %rd24885, %rd24887;
	sub.s64 	%rd24889, %rd24886, %rd24888;
	cvt.u32.u64 	%r17825, %rd24889;
	shr.u64 	%rd24890, %rd24889, 32;
	and.b64  	%rd24891, %rd24890, 1;
	and.b64  	%rd24892, %rd36396, 4294967295;
	cvt.u64.u32 	%rd24893, %r8;
	add.s64 	%rd24894, %rd24891, %rd24893;
	sub.s64 	%rd24895, %rd24892, %rd24894;
	cvt.u32.u64 	%r17824, %rd24895;
	shr.u64 	%rd24896, %rd24895, 32;
	and.b64  	%rd24897, %rd24896, 1;
	and.b64  	%rd24898, %rd36395, 4294967295;
	cvt.u64.u32 	%rd24899, %r9;
	add.s64 	%rd24900, %rd24897, %rd24899;
	sub.s64 	%rd24901, %rd24898, %rd24900;
	cvt.u32.u64 	%r17823, %rd24901;
	shr.u64 	%rd24902, %rd24901, 32;
	and.b64  	%rd24903, %rd24902, 1;
	and.b64  	%rd24904, %rd36394, 4294967295;
	cvt.u64.u32 	%rd24905, %r10;
	add.s64 	%rd24906, %rd24903, %rd24905;
	sub.s64 	%rd24907, %rd24904, %rd24906;
	cvt.u32.u64 	%r17822, %rd24907;
	{ .reg .b32 tmp; mov.b64 {tmp, %r14138}, %rd24907; }
	and.b32  	%r14139, %r14138, 1;
	add.s32 	%r14140, %r14139, %r11;
	sub.s32 	%r17821, %r17821, %r14140;
$L__BB0_2342:
	st.local.u32 	[%rd36433], %r17828;
	st.local.u32 	[%rd36433+4], %r17827;
	st.local.u32 	[%rd36433+8], %r17826;
	st.local.u32 	[%rd36433+12], %r17825;
	st.local.u32 	[%rd36433+16], %r17824;
	st.local.u32 	[%rd36433+20], %r17823;
	st.local.u32 	[%rd36433+24], %r17822;
	st.local.u32 	[%rd36433+28], %r17821;
	mov.b32 	%r14142, 5;
	st.local.u32 	[%rd36401], %r14142;
	mov.b32 	%r17831, 0;
	st.local.u32 	[%rd36401+4], %r17831;
	st.local.u32 	[%rd36401+8], %r17831;
	st.local.u32 	[%rd36401+12], %r17831;
	st.local.u32 	[%rd36401+16], %r17831;
	st.local.u32 	[%rd36401+20], %r17831;
	st.local.u32 	[%rd36401+24], %r17831;
	st.local.u32 	[%rd36401+28], %r17831;
	mov.b64 	%rd36402, 0;
	mov.u64 	%rd36403, %rd36402;
	mov.u64 	%rd36404, %rd36402;
	mov.u64 	%rd36405, %rd36402;
	mov.u64 	%rd36406, %rd36402;
	mov.u64 	%rd36407, %rd36402;
	mov.u64 	%rd36408, %rd36402;
	mov.u32 	%r17830, %r17831;
$L__BB0_2343:
	ld.local.u32 	%r14143, [%rd36401];
	mul.wide.u32 	%rd24909, %r12, %r14143;
	shr.u64 	%rd24910, %rd24909, 32;
	and.b64  	%rd24911, %rd36408, 4294967295;
	and.b64  	%rd24912, %rd24909, 4294967295;
	add.s64 	%rd24913, %rd24912, %rd24911;
	shr.u64 	%rd24914, %rd24913, 32;
	cvt.u32.u64 	%r14144, %rd24913;
	add.s64 	%rd24915, %rd24914, %rd24910;
	mul.wide.u32 	%rd24916, %r13, %r14143;
	shr.u64 	%rd24917, %rd24916, 32;
	and.b64  	%rd24918, %rd36407, 4294967295;
	and.b64  	%rd24919, %rd24916, 4294967295;
	add.s64 	%rd24920, %rd24919, %rd24918;
	shr.u64 	%rd24921, %rd24920, 32;
	and.b64  	%rd24922, %rd24920, 4294967295;
	and.b64  	%rd24923, %rd24915, 4294967295;
	add.s64 	%rd24924, %rd24922, %rd24923;
	shr.u64 	%rd24925, %rd24924, 32;
	add.s64 	%rd24926, %rd24921, %rd24917;
	add.s64 	%rd24927, %rd24926, %rd24925;
	mul.wide.u32 	%rd24928, %r14, %r14143;
	shr.u64 	%rd24929, %rd24928, 32;
	and.b64  	%rd24930, %rd36406, 4294967295;
	and.b64  	%rd24931, %rd24928, 4294967295;
	add.s64 	%rd24932, %rd24931, %rd24930;
	shr.u64 	%rd24933, %rd24932, 32;
	and.b64  	%rd24934, %rd24932, 4294967295;
	and.b64  	%rd24935, %rd24927, 4294967295;
	add.s64 	%rd24936, %rd24934, %rd24935;
	shr.u64 	%rd24937, %rd24936, 32;
	add.s64 	%rd24938, %rd24933, %rd24929;
	add.s64 	%rd24939, %rd24938, %rd24937;
	mul.wide.u32 	%rd24940, %r15, %r14143;
	shr.u64 	%rd24941, %rd24940, 32;
	and.b64  	%rd24942, %rd36405, 4294967295;
	and.b64  	%rd24943, %rd24940, 4294967295;
	add.s64 	%rd24944, %rd24943, %rd24942;
	shr.u64 	%rd24945, %rd24944, 32;
	and.b64  	%rd24946, %rd24944, 4294967295;
	and.b64  	%rd24947, %rd24939, 4294967295;
	add.s64 	%rd24948, %rd24946, %rd24947;
	shr.u64 	%rd24949, %rd24948, 32;
	add.s64 	%rd24950, %rd24945, %rd24941;
	add.s64 	%rd24951, %rd24950, %rd24949;
	mul.wide.u32 	%rd24952, %r16, %r14143;
	shr.u64 	%rd24953, %rd24952, 32;
	and.b64  	%rd24954, %rd36404, 4294967295;
	and.b64  	%rd24955, %rd24952, 4294967295;
	add.s64 	%rd24956, %rd24955, %rd24954;
	shr.u64 	%rd24957, %rd24956, 32;
	and.b64  	%rd24958, %rd24956, 4294967295;
	and.b64  	%rd24959, %rd24951, 4294967295;
	add.s64 	%rd24960, %rd24958, %rd24959;
	shr.u64 	%rd24961, %rd24960, 32;
	add.s64 	%rd24962, %rd24957, %rd24953;
	add.s64 	%rd24963, %rd24962, %rd24961;
	mul.wide.u32 	%rd24964, %r17, %r14143;
	shr.u64 	%rd24965, %rd24964, 32;
	and.b64  	%rd24966, %rd36403, 4294967295;
	and.b64  	%rd24967, %rd24964, 4294967295;
	add.s64 	%rd24968, %rd24967, %rd24966;
	shr.u64 	%rd24969, %rd24968, 32;
	and.b64  	%rd24970, %rd24968, 4294967295;
	and.b64  	%rd24971, %rd24963, 4294967295;
	add.s64 	%rd24972, %rd24970, %rd24971;
	shr.u64 	%rd24973, %rd24972, 32;
	add.s64 	%rd24974, %rd24969, %rd24965;
	add.s64 	%rd24975, %rd24974, %rd24973;
	mul.wide.u32 	%rd24976, %r18, %r14143;
	shr.u64 	%rd24977, %rd24976, 32;
	and.b64  	%rd24978, %rd36402, 4294967295;
	and.b64  	%rd24979, %rd24976, 4294967295;
	add.s64 	%rd24980, %rd24979, %rd24978;
	shr.u64 	%rd24981, %rd24980, 32;
	and.b64  	%rd24982, %rd24980, 4294967295;
	and.b64  	%rd24983, %rd24975, 4294967295;
	add.s64 	%rd24984, %rd24982, %rd24983;
	shr.u64 	%rd24985, %rd24984, 32;
	add.s64 	%rd24986, %rd24981, %rd24977;
	add.s64 	%rd24987, %rd24986, %rd24985;
	mul.wide.u32 	%rd24988, %r19, %r14143;
	{ .reg .b32 tmp; mov.b64 {tmp, %r14145}, %rd24988; }
	cvt.u64.u32 	%rd24989, %r17831;
	and.b64  	%rd24990, %rd24988, 4294967295;
	add.s64 	%rd24991, %rd24990, %rd24989;
	{ .reg .b32 tmp; mov.b64 {tmp, %r14146}, %rd24991; }
	and.b64  	%rd24992, %rd24991, 4294967295;
	and.b64  	%rd24993, %rd24987, 4294967295;
	add.s64 	%rd24994, %rd24992, %rd24993;
	{ .reg .b32 tmp; mov.b64 {tmp, %r14147}, %rd24994; }
	add.s32 	%r14148, %r14146, %r14145;
	add.s32 	%r14149, %r14148, %r14147;
	mul.lo.s32 	%r14150, %r28, %r14144;
	mul.wide.u32 	%rd24995, %r4, %r14150;
	shr.u64 	%rd24996, %rd24995, 32;
	and.b64  	%rd24997, %rd24913, 4294967295;
	and.b64  	%rd24998, %rd24995, 4294967295;
	add.s64 	%rd24999, %rd24998, %rd24997;
	shr.u64 	%rd25000, %rd24999, 32;
	add.s64 	%rd25001, %rd25000, %rd24996;
	mul.wide.u32 	%rd25002, %r5, %r14150;
	shr.u64 	%rd25003, %rd25002, 32;
	and.b64  	%rd25004, %rd24924, 4294967295;
	and.b64  	%rd25005, %rd25002, 4294967295;
	add.s64 	%rd25006, %rd25005, %rd25004;
	shr.u64 	%rd25007, %rd25006, 32;
	and.b64  	%rd25008, %rd25006, 4294967295;
	and.b64  	%rd25009, %rd25001, 4294967295;
	add.s64 	%rd36408, %rd25008, %rd25009;
	shr.u64 	%rd25010, %rd36408, 32;
	add.s64 	%rd25011, %rd25007, %rd25003;
	add.s64 	%rd25012, %rd25011, %rd25010;
	mul.wide.u32 	%rd25013, %r6, %r14150;
	shr.u64 	%rd25014, %rd25013, 32;
	and.b64  	%rd25015, %rd24936, 4294967295;
	and.b64  	%rd25016, %rd25013, 4294967295;
	add.s64 	%rd25017, %rd25016, %rd25015;
	shr.u64 	%rd25018, %rd25017, 32;
	and.b64  	%rd25019, %rd25017, 4294967295;
	and.b64  	%rd25020, %rd25012, 4294967295;
	add.s64 	%rd36407, %rd25019, %rd25020;
	shr.u64 	%rd25021, %rd36407, 32;
	add.s64 	%rd25022, %rd25018, %rd25014;
	add.s64 	%rd25023, %rd25022, %rd25021;
	mul.wide.u32 	%rd25024, %r7, %r14150;
	shr.u64 	%rd25025, %rd25024, 32;
	and.b64  	%rd25026, %rd24948, 4294967295;
	and.b64  	%rd25027, %rd25024, 4294967295;
	add.s64 	%rd25028, %rd25027, %rd25026;
	shr.u64 	%rd25029, %rd25028, 32;
	and.b64  	%rd25030, %rd25028, 4294967295;
	and.b64  	%rd25031, %rd25023, 4294967295;
	add.s64 	%rd36406, %rd25030, %rd25031;
	shr.u64 	%rd25032, %rd36406, 32;
	add.s64 	%rd25033, %rd25029, %rd25025;
	add.s64 	%rd25034, %rd25033, %rd25032;
	mul.wide.u32 	%rd25035, %r8, %r14150;
	shr.u64 	%rd25036, %rd25035, 32;
	and.b64  	%rd25037, %rd24960, 4294967295;
	and.b64  	%rd25038, %rd25035, 4294967295;
	add.s64 	%rd25039, %rd25038, %rd25037;
	shr.u64 	%rd25040, %rd25039, 32;
	and.b64  	%rd25041, %rd25039, 4294967295;
	and.b64  	%rd25042, %rd25034, 4294967295;
	add.s64 	%rd36405, %rd25041, %rd25042;
	shr.u64 	%rd25043, %rd36405, 32;
	add.s64 	%rd25044, %rd25040, %rd25036;
	add.s64 	%rd25045, %rd25044, %rd25043;
	mul.wide.u32 	%rd25046, %r9, %r14150;
	shr.u64 	%rd25047, %rd25046, 32;
	and.b64  	%rd25048, %rd24972, 4294967295;
	and.b64  	%rd25049, %rd25046, 4294967295;
	add.s64 	%rd25050, %rd25049, %rd25048;
	shr.u64 	%rd25051, %rd25050, 32;
	and.b64  	%rd25052, %rd25050, 4294967295;
	and.b64  	%rd25053, %rd25045, 4294967295;
	add.s64 	%rd36404, %rd25052, %rd25053;
	shr.u64 	%rd25054, %rd36404, 32;
	add.s64 	%rd25055, %rd25051, %rd25047;
	add.s64 	%rd25056, %rd25055, %rd25054;
	mul.wide.u32 	%rd25057, %r10, %r14150;
	shr.u64 	%rd25058, %rd25057, 32;
	and.b64  	%rd25059, %rd24984, 4294967295;
	and.b64  	%rd25060, %rd25057, 4294967295;
	add.s64 	%rd25061, %rd25060, %rd25059;
	shr.u64 	%rd25062, %rd25061, 32;
	and.b64  	%rd25063, %rd25061, 4294967295;
	and.b64  	%rd25064, %rd25056, 4294967295;
	add.s64 	%rd36403, %rd25063, %rd25064;
	shr.u64 	%rd25065, %rd36403, 32;
	add.s64 	%rd25066, %rd25062, %rd25058;
	add.s64 	%rd25067, %rd25066, %rd25065;
	mul.wide.u32 	%rd25068, %r11, %r14150;
	{ .reg .b32 tmp; mov.b64 {tmp, %r14151}, %rd25068; }
	and.b64  	%rd25069, %rd24994, 4294967295;
	and.b64  	%rd25070, %rd25068, 4294967295;
	add.s64 	%rd25071, %rd25070, %rd25069;
	{ .reg .b32 tmp; mov.b64 {tmp, %r14152}, %rd25071; }
	and.b64  	%rd25072, %rd25071, 4294967295;
	and.b64  	%rd25073, %rd25067, 4294967295;
	add.s64 	%rd36402, %rd25072, %rd25073;
	{ .reg .b32 tmp; mov.b64 {tmp, %r14153}, %rd36402; }
	add.s32 	%r14154, %r14152, %r14151;
	add.s32 	%r14155, %r14154, %r14153;
	add.s32 	%r17831, %r14149, %r14155;
	add.s32 	%r17830, %r17830, 1;
	add.s64 	%rd36401, %rd36401, 4;
	setp.ne.s32 	%p2498, %r17830, 8;
	@%p2498 bra 	$L__BB0_2343;
	cvt.u32.u64 	%r17838, %rd36408;
	cvt.u32.u64 	%r17837, %rd36407;
	cvt.u32.u64 	%r17836, %rd36406;
	cvt.u32.u64 	%r17835, %rd36405;
	cvt.u32.u64 	%r17834, %rd36404;
	cvt.u32.u64 	%r17833, %rd36403;
	cvt.u32.u64 	%r17832, %rd36402;
	setp.lt.u32 	%p2499, %r17831, %r11;
	@%p2499 bra 	$L__BB0_2359;
	setp.gt.u32 	%p2500, %r17831, %r11;
	@%p2500 bra 	$L__BB0_2358;
	cvt.u32.u64 	%r17832, %rd36402;
	setp.gt.u32 	%p2501, %r10, %r17832;
	@%p2501 bra 	$L__BB0_2359;
	cvt.u32.u64 	%r14156, %rd36402;
	setp.lt.u32 	%p2502, %r10, %r14156;
	@%p2502 bra 	$L__BB0_2358;
	cvt.u32.u64 	%r17832, %rd36402;
	cvt.u32.u64 	%r17833, %rd36403;
	setp.gt.u32 	%p2503, %r9, %r17833;
	@%p2503 bra 	$L__BB0_2359;
	cvt.u32.u64 	%r14157, %rd36403;
	setp.lt.u32 	%p2504, %r9, %r14157;
	@%p2504 bra 	$L__BB0_2358;
	cvt.u32.u64 	%r17833, %rd36403;
	cvt.u32.u64 	%r17834, %rd36404;
	setp.gt.u32 	%p2505, %r8, %r17834;
	@%p2505 bra 	$L__BB0_2359;
	cvt.u32.u64 	%r14158, %rd36404;
	setp.lt.u32 	%p2506, %r8, %r14158;
	@%p2506 bra 	$L__BB0_2358;
	cvt.u32.u64 	%r17834, %rd36404;
	cvt.u32.u64 	%r17835, %rd36405;
	setp.gt.u32 	%p2507, %r7, %r17835;
	@%p2507 bra 	$L__BB0_2359;
	cvt.u32.u64 	%r14159, %rd36405;
	setp.lt.u32 	%p2508, %r7, %r14159;
	@%p2508 bra 	$L__BB0_2358;
	cvt.u32.u64 	%r17835, %rd36405;
	cvt.u32.u64 	%r17836, %rd36406;
	setp.gt.u32 	%p2509, %r6, %r17836;
	@%p2509 bra 	$L__BB0_2359;
	cvt.u32.u64 	%r14160, %rd36406;
	setp.lt.u32 	%p2510, %r6, %r14160;
	@%p2510 bra 	$L__BB0_2358;
	cvt.u32.u64 	%r17836, %rd36406;
	cvt.u32.u64 	%r17837, %rd36407;
	setp.gt.u32 	%p2511, %r5, %r17837;
	@%p2511 bra 	$L__BB0_2359;
	cvt.u32.u64 	%r17837, %rd36407;
	setp.ge.u32 	%p2512, %r5, %r17837;
	cvt.u32.u64 	%r17838, %rd36408;
	setp.gt.u32 	%p2513, %r4, %r17838;
	and.pred  	%p2514, %p2512, %p2513;
	@%p2514 bra 	$L__BB0_2359;
$L__BB0_2358:
	and.b64  	%rd25075, %rd36408, 4294967295;
	cvt.u64.u32 	%rd25076, %r4;
	sub.s64 	%rd25077, %rd25075, %rd25076;
	cvt.u32.u64 	%r17838, %rd25077;
	shr.u64 	%rd25078, %rd25077, 32;
	and.b64  	%rd25079, %rd25078, 1;
	and.b64  	%rd25080, %rd36407, 4294967295;
	cvt.u64.u32 	%rd25081, %r5;
	add.s64 	%rd25082, %rd25079, %rd25081;
	sub.s64 	%rd25083, %rd25080, %rd25082;
	cvt.u32.u64 	%r17837, %rd25083;
	shr.u64 	%rd25084, %rd25083, 32;
	and.b64  	%rd25085, %rd25084, 1;
	and.b64  	%rd25086, %rd36406, 4294967295;
	cvt.u64.u32 	%rd25087, %r6;
	add.s64 	%rd25088, %rd25085, %rd25087;
	sub.s64 	%rd25089, %rd25086, %rd25088;
	cvt.u32.u64 	%r17836, %rd25089;
	shr.u64 	%rd25090, %rd25089, 32;
	and.b64  	%rd25091, %rd25090, 1;
	and.b64  	%rd25092, %rd36405, 4294967295;
	cvt.u64.u32 	%rd25093, %r7;
	add.s64 	%rd25094, %rd25091, %rd25093;
	sub.s64 	%rd25095, %rd25092, %rd25094;
	cvt.u32.u64 	%r17835, %rd25095;
	shr.u64 	%rd25096, %rd25095, 32;
	and.b64  	%rd25097, %rd25096, 1;
	and.b64  	%rd25098, %rd36404, 4294967295;
	cvt.u64.u32 	%rd25099, %r8;
	add.s64 	%rd25100, %rd25097, %rd25099;
	sub.s64 	%rd25101, %rd25098, %rd25100;
	cvt.u32.u64 	%r17834, %rd25101;
	shr.u64 	%rd25102, %rd25101, 32;
	and.b64  	%rd25103, %rd25102, 1;
	and.b64  	%rd25104, %rd36403, 4294967295;
	cvt.u64.u32 	%rd25105, %r9;
	add.s64 	%rd25106, %rd25103, %rd25105;
	sub.s64 	%rd25107, %rd25104, %rd25106;
	cvt.u32.u64 	%r17833, %rd25107;
	shr.u64 	%rd25108, %rd25107, 32;
	and.b64  	%rd25109, %rd25108, 1;
	and.b64  	%rd25110, %rd36402, 4294967295;
	cvt.u64.u32 	%rd25111, %r10;
	add.s64 	%rd25112, %rd25109, %rd25111;
	sub.s64 	%rd25113, %rd25110, %rd25112;
	cvt.u32.u64 	%r17832, %rd25113;
	{ .reg .b32 tmp; mov.b64 {tmp, %r14161}, %rd25113; }
	and.b32  	%r14162, %r14161, 1;
	add.s32 	%r14163, %r14162, %r11;
	sub.s32 	%r17831, %r17831, %r14163;
$L__BB0_2359:
	mov.b32 	%r14165, 4;
	st.local.u32 	[%rd36409], %r14165;
	mov.b32 	%r17841, 0;
	st.local.u32 	[%rd36409+4], %r17841;
	st.local.u32 	[%rd36409+8], %r17841;
	st.local.u32 	[%rd36409+12], %r17841;
	st.local.u32 	[%rd36409+16], %r17841;
	st.local.u32 	[%rd36409+20], %r17841;
	st.local.u32 	[%rd36409+24], %r17841;
	st.local.u32 	[%rd36409+28], %r17841;
	mov.b64 	%rd36410, 0;
	mov.u64 	%rd36411, %rd36410;
	mov.u64 	%rd36412, %rd36410;
	mov.u64 	%rd36413, %rd36410;
	mov.u64 	%rd36414, %rd36410;
	mov.u64 	%rd36415, %rd36410;
	mov.u64 	%rd36416, %rd36410;
	mov.u32 	%r17840, %r17841;
$L__BB0_2360:
	ld.local.u32 	%r14166, [%rd36409];
	mul.wide.u32 	%rd25115, %r12, %r14166;
	shr.u64 	%rd25116, %rd25115, 32;
	and.b64  	%rd25117, %rd36416, 4294967295;
	and.b64  	%rd25118, %rd25115, 4294967295;
	add.s64 	%rd25119, %rd25118, %rd25117;
	shr.u64 	%rd25120, %rd25119, 32;
	cvt.u32.u64 	%r14167, %rd25119;
	add.s64 	%rd25121, %rd25120, %rd25116;
	mul.wide.u32 	%rd25122, %r13, %r14166;
	shr.u64 	%rd25123, %rd25122, 32;
	and.b64  	%rd25124, %rd36415, 4294967295;
	and.b64  	%rd25125, %rd25122, 4294967295;
	add.s64 	%rd25126, %rd25125, %rd25124;
	shr.u64 	%rd25127, %rd25126, 32;
	and.b64  	%rd25128, %rd25126, 4294967295;
	and.b64  	%rd25129, %rd25121, 4294967295;
	add.s64 	%rd25130, %rd25128, %rd25129;
	shr.u64 	%rd25131, %rd25130, 32;
	add.s64 	%rd25132, %rd25127, %rd25123;
	add.s64 	%rd25133, %rd25132, %rd25131;
	mul.wide.u32 	%rd25134, %r14, %r14166;
	shr.u64 	%rd25135, %rd25134, 32;
	and.b64  	%rd25136, %rd36414, 4294967295;
	and.b64  	%rd25137, %rd25134, 4294967295;
	add.s64 	%rd25138, %rd25137, %rd25136;
	shr.u64 	%rd25139, %rd25138, 32;
	and.b64  	%rd25140, %rd25138, 4294967295;
	and.b64  	%rd25141, %rd25133, 4294967295;
	add.s64 	%rd25142, %rd25140, %rd25141;
	shr.u64 	%rd25143, %rd25142, 32;
	add.s64 	%rd25144, %rd25139, %rd25135;
	add.s64 	%rd25145, %rd25144, %rd25143;
	mul.wide.u32 	%rd25146, %r15, %r14166;
	shr.u64 	%rd25147, %rd25146, 32;
	and.b64  	%rd25148, %rd36413, 4294967295;
	and.b64  	%rd25149, %rd25146, 4294967295;
	add.s64 	%rd25150, %rd25149, %rd25148;
	shr.u64 	%rd25151, %rd25150, 32;
	and.b64  	%rd25152, %rd25150, 4294967295;
	and.b64  	%rd25153, %rd25145, 4294967295;
	add.s64 	%rd25154, %rd25152, %rd25153;
	shr.u64 	%rd25155, %rd25154, 32;
	add.s64 	%rd25156, %rd25151, %rd25147;
	add.s64 	%rd25157, %rd25156, %rd25155;
	mul.wide.u32 	%rd25158, %r16, %r14166;
	shr.u64 	%rd25159, %rd25158, 32;
	and.b64  	%rd25160, %rd36412, 4294967295;
	and.b64  	%rd25161, %rd25158, 4294967295;
	add.s64 	%rd25162, %rd25161, %rd25160;
	shr.u64 	%rd25163, %rd25162, 32;
	and.b64  	%rd25164, %rd25162, 4294967295;
	and.b64  	%rd25165, %rd25157, 4294967295;
	add.s64 	%rd25166, %rd25164, %rd25165;
	shr.u64 	%rd25167, %rd25166, 32;
	add.s64 	%rd25168, %rd25163, %rd25159;
	add.s64 	%rd25169, %rd25168, %rd25167;
	mul.wide.u32 	%rd25170, %r17, %r14166;
	shr.u64 	%rd25171, %rd25170, 32;
	and.b64  	%rd25172, %rd36411, 4294967295;
	and.b64  	%rd25173, %rd25170, 4294967295;
	add.s64 	%rd25174, %rd25173, %rd25172;
	shr.u64 	%rd25175, %rd25174, 32;
	and.b64  	%rd25176, %rd25174, 4294967295;
	and.b64  	%rd25177, %rd25169, 4294967295;
	add.s64 	%rd25178, %rd25176, %rd25177;
	shr.u64 	%rd25179, %rd25178, 32;
	add.s64 	%rd25180, %rd25175, %rd25171;
	add.s64 	%rd25181, %rd25180, %rd25179;
	mul.wide.u32 	%rd25182, %r18, %r14166;
	shr.u64 	%rd25183, %rd25182, 32;
	and.b64  	%rd25184, %rd36410, 4294967295;
	and.b64  	%rd25185, %rd25182, 4294967295;
	add.s64 	%rd25186, %rd25185, %rd25184;
	shr.u64 	%rd25187, %rd25186, 32;
	and.b64  	%rd25188, %rd25186, 4294967295;
	and.b64  	%rd25189, %rd25181, 4294967295;
	add.s64 	%rd25190, %rd25188, %rd25189;
	shr.u64 	%rd25191, %rd25190, 32;
	add.s64 	%rd25192, %rd25187, %rd25183;
	add.s64 	%rd25193, %rd25192, %rd25191;
	mul.wide.u32 	%rd25194, %r19, %r14166;
	{ .reg .b32 tmp; mov.b64 {tmp, %r14168}, %rd25194; }
	cvt.u64.u32 	%rd25195, %r17841;
	and.b64  	%rd25196, %rd25194, 4294967295;
	add.s64 	%rd25197, %rd25196, %rd25195;
	{ .reg .b32 tmp; mov.b64 {tmp, %r14169}, %rd25197; }
	and.b64  	%rd25198, %rd25197, 4294967295;
	and.b64  	%rd25199, %rd25193, 4294967295;
	add.s64 	%rd25200, %rd25198, %rd25199;
	{ .reg .b32 tmp; mov.b64 {tmp, %r14170}, %rd25200; }
	add.s32 	%r14171, %r14169, %r14168;
	add.s32 	%r14172, %r14171, %r14170;
	mul.lo.s32 	%r14173, %r28, %r14167;
	mul.wide.u32 	%rd25201, %r4, %r14173;
	shr.u64 	%rd25202, %rd25201, 32;
	and.b64  	%rd25203, %rd25119, 4294967295;
	and.b64  	%rd25204, %rd25201, 4294967295;
	add.s64 	%rd25205, %rd25204, %rd25203;
	shr.u64 	%rd25206, %rd25205, 32;
	add.s64 	%rd25207, %rd25206, %rd25202;
	mul.wide.u32 	%rd25208, %r5, %r14173;
	shr.u64 	%rd25209, %rd25208, 32;
	and.b64  	%rd25210, %rd25130, 4294967295;
	and.b64  	%rd25211, %rd25208, 4294967295;
	add.s64 	%rd25212, %rd25211, %rd25210;
	shr.u64 	%rd25213, %rd25212, 32;
	and.b64  	%rd25214, %rd25212, 4294967295;
	and.b64  	%rd25215, %rd25207, 4294967295;
	add.s64 	%rd36416, %rd25214, %rd25215;
	shr.u64 	%rd25216, %rd36416, 32;
	add.s64 	%rd25217, %rd25213, %rd25209;
	add.s64 	%rd25218, %rd25217, %rd25216;
	mul.wide.u32 	%rd25219, %r6, %r14173;
	shr.u64 	%rd25220, %rd25219, 32;
	and.b64  	%rd25221, %rd25142, 4294967295;
	and.b64  	%rd25222, %rd25219, 4294967295;
	add.s64 	%rd25223, %rd25222, %rd25221;
	shr.u64 	%rd25224, %rd25223, 32;
	and.b64  	%rd25225, %rd25223, 4294967295;
	and.b64  	%rd25226, %rd25218, 4294967295;
	add.s64 	%rd36415, %rd25225, %rd25226;
	shr.u64 	%rd25227, %rd36415, 32;
	add.s64 	%rd25228, %rd25224, %rd25220;
	add.s64 	%rd25229, %rd25228, %rd25227;
	mul.wide.u32 	%rd25230, %r7, %r14173;
	shr.u64 	%rd25231, %rd25230, 32;
	and.b64  	%rd25232, %rd25154, 4294967295;
	and.b64  	%rd25233, %rd25230, 4294967295;
	add.s64 	%rd25234, %rd25233, %rd25232;
	shr.u64 	%rd25235, %rd25234, 32;
	and.b64  	%rd25236, %rd25234, 4294967295;
	and.b64  	%rd25237, %rd25229, 4294967295;
	add.s64 	%rd36414, %rd25236, %rd25237;
	shr.u64 	%rd25238, %rd36414, 32;
	add.s64 	%rd25239, %rd25235, %rd25231;
	add.s64 	%rd25240, %rd25239, %rd25238;
	mul.wide.u32 	%rd25241, %r8, %r14173;
	shr.u64 	%rd25242, %rd25241, 32;
	and.b64  	%rd25243, %rd25166, 4294967295;
	and.b64  	%rd25244, %rd25241, 4294967295;
	add.s64 	%rd25245, %rd25244, %rd25243;
	shr.u64 	%rd25246, %rd25245, 32;
	and.b64  	%rd25247, %rd25245, 4294967295;
	and.b64  	%rd25248, %rd25240, 4294967295;
	add.s64 	%rd36413, %rd25247, %rd25248;
	shr.u64 	%rd25249, %rd36413, 32;
	add.s64 	%rd25250, %rd25246, %rd25242;
	add.s64 	%rd25251, %rd25250, %rd25249;
	mul.wide.u32 	%rd25252, %r9, %r14173;
	shr.u64 	%rd25253, %rd25252, 32;
	and.b64  	%rd25254, %rd25178, 4294967295;
	and.b64  	%rd25255, %rd25252, 4294967295;
	add.s64 	%rd25256, %rd25255, %rd25254;
	shr.u64 	%rd25257, %rd25256, 32;
	and.b64  	%rd25258, %rd25256, 4294967295;
	and.b64  	%rd25259, %rd25251, 4294967295;
	add.s64 	%rd36412, %rd25258, %rd25259;
	shr.u64 	%rd25260, %rd36412, 32;
	add.s64 	%rd25261, %rd25257, %rd25253;
	add.s64 	%rd25262, %rd25261, %rd25260;
	mul.wide.u32 	%rd25263, %r10, %r14173;
	shr.u64 	%rd25264, %rd25263, 32;
	and.b64  	%rd25265, %rd25190, 4294967295;
	and.b64  	%rd25266, %rd25263, 4294967295;
	add.s64 	%rd25267, %rd25266, %rd25265;
	shr.u64 	%rd25268, %rd25267, 32;
	and.b64  	%rd25269, %rd25267, 4294967295;
	and.b64  	%rd25270, %rd25262, 4294967295;
	add.s64 	%rd36411, %rd25269, %rd25270;
	shr.u64 	%rd25271, %rd36411, 32;
	add.s64 	%rd25272, %rd25268, %rd25264;
	add.s64 	%rd25273, %rd25272, %rd25271;
	mul.wide.u32 	%rd25274, %r11, %r14173;
	{ .reg .b32 tmp; mov.b64 {tmp, %r14174}, %rd25274; }
	and.b64  	%rd25275, %rd25200, 4294967295;
	and.b64  	%rd25276, %rd25274, 4294967295;
	add.s64 	%rd25277, %rd25276, %rd25275;
	{ .reg .b32 tmp; mov.b64 {tmp, %r14175}, %rd25277; }
	and.b64  	%rd25278, %rd25277, 4294967295;
	and.b64  	%rd25279, %rd25273, 4294967295;
	add.s64 	%rd36410, %rd25278, %rd25279;
	{ .reg .b32 tmp; mov.b64 {tmp, %r14176}, %rd36410; }
	add.s32 	%r14177, %r14175, %r14174;
	add.s32 	%r14178, %r14177, %r14176;
	add.s32 	%r17841, %r14172, %r14178;
	add.s32 	%r17840, %r17840, 1;
	add.s64 	%rd36409, %rd36409, 4;
	setp.ne.s32 	%p2515, %r17840, 8;
	@%p2515 bra 	$L__BB0_2360;
	cvt.u32.u64 	%r17848, %rd36416;
	cvt.u32.u64 	%r17847, %rd36415;
	cvt.u32.u64 	%r17846, %rd36414;
	cvt.u32.u64 	%r17845, %rd36413;
	cvt.u32.u64 	%r17844, %rd36412;
	cvt.u32.u64 	%r17843, %rd36411;
	cvt.u32.u64 	%r17842, %rd36410;
	setp.lt.u32 	%p2516, %r17841, %r11;
	@%p2516 bra 	$L__BB0_2376;
	setp.gt.u32 	%p2517, %r17841, %r11;
	@%p2517 bra 	$L__BB0_2375;
	cvt.u32.u64 	%r17842, %rd36410;
	setp.gt.u32 	%p2518, %r10, %r17842;
	@%p2518 bra 	$L__BB0_2376;
	cvt.u32.u64 	%r14179, %rd36410;
	setp.lt.u32 	%p2519, %r10, %r14179;
	@%p2519 bra 	$L__BB0_2375;
	cvt.u32.u64 	%r17842, %rd36410;
	cvt.u32.u64 	%r17843, %rd36411;
	setp.gt.u32 	%p2520, %r9, %r17843;
	@%p2520 bra 	$L__BB0_2376;
	cvt.u32.u64 	%r14180, %rd36411;
	setp.lt.u32 	%p2521, %r9, %r14180;
	@%p2521 bra 	$L__BB0_2375;
	cvt.u32.u64 	%r17843, %rd36411;
	cvt.u32.u64 	%r17844, %rd36412;
	setp.gt.u32 	%p2522, %r8, %r17844;
	@%p2522 bra 	$L__BB0_2376;
	cvt.u32.u64 	%r14181, %rd36412;
	setp.lt.u32 	%p2523, %r8, %r14181;
	@%p2523 bra 	$L__BB0_2375;
	cvt.u32.u64 	%r17844, %rd36412;
	cvt.u32.u64 	%r17845, %rd36413;
	setp.gt.u32 	%p2524, %r7, %r17845;
	@%p2524 bra 	$L__BB0_2376;
	cvt.u32.u64 	%r14182, %rd36413;
	setp.lt.u32 	%p2525, %r7, %r14182;
	@%p2525 bra 	$L__BB0_2375;
	cvt.u32.u64 	%r17845, %rd36413;
	cvt.u32.u64 	%r17846, %rd36414;
	setp.gt.u32 	%p2526, %r6, %r17846;
	@%p2526 bra 	$L__BB0_2376;
	cvt.u32.u64 	%r14183, %rd36414;
	setp.lt.u32 	%p2527, %r6, %r14183;
	@%p2527 bra 	$L__BB0_2375;
	cvt.u32.u64 	%r17846, %rd36414;
	cvt.u32.u64 	%r17847, %rd36415;
	setp.gt.u32 	%p2528, %r5, %r17847;
	@%p2528 bra 	$L__BB0_2376;
	cvt.u32.u64 	%r17847, %rd36415;
	setp.ge.u32 	%p2529, %r5, %r17847;
	cvt.u32.u64 	%r17848, %rd36416;
	setp.gt.u32 	%p2530, %r4, %r17848;
	and.pred  	%p2531, %p2529, %p2530;
	@%p2531 bra 	$L__BB0_2376;
$L__BB0_2375:
	and.b64  	%rd25281, %rd36416, 4294967295;
	cvt.u64.u32 	%rd25282, %r4;
	sub.s64 	%rd25283, %rd25281, %rd25282;
	cvt.u32.u64 	%r17848, %rd25283;
	shr.u64 	%rd25284, %rd25283, 32;
	and.b64  	%rd25285, %rd25284, 1;
	and.b64  	%rd25286, %rd36415, 4294967295;
	cvt.u64.u32 	%rd25287, %r5;
	add.s64 	%rd25288, %rd25285, %rd25287;
	sub.s64 	%rd25289, %rd25286, %rd25288;
	cvt.u32.u64 	%r17847, %rd25289;
	shr.u64 	%rd25290, %rd25289, 32;
	and.b64  	%rd25291, %rd25290, 1;
	and.b64  	%rd25292, %rd36414, 4294967295;
	cvt.u64.u32 	%rd25293, %r6;
	add.s64 	%rd25294, %rd25291, %rd25293;
	sub.s64 	%rd25295, %rd25292, %rd25294;
	cvt.u32.u64 	%r17846, %rd25295;
	shr.u64 	%rd25296, %rd25295, 32;
	and.b64  	%rd25297, %rd25296, 1;
	and.b64  	%rd25298, %rd36413, 4294967295;
	cvt.u64.u32 	%rd25299, %r7;
	add.s64 	%rd25300, %rd25297, %rd25299;
	sub.s64 	%rd25301, %rd25298, %rd25300;
	cvt.u32.u64 	%r17845, %rd25301;
	shr.u64 	%rd25302, %rd25301, 32;
	and.b64  	%rd25303, %rd25302, 1;
	and.b64  	%rd25304, %rd36412, 4294967295;
	cvt.u64.u32 	%rd25305, %r8;
	add.s64 	%rd25306, %rd25303, %rd25305;
	sub.s64 	%rd25307, %rd25304, %rd25306;
	cvt.u32.u64 	%r17844, %rd25307;
	shr.u64 	%rd25308, %rd25307, 32;
	and.b64  	%rd25309, %rd25308, 1;
	and.b64  	%rd25310, %rd36411, 4294967295;
	cvt.u64.u32 	%rd25311, %r9;
	add.s64 	%rd25312, %rd25309, %rd25311;
	sub.s64 	%rd25313, %rd25310, %rd25312;
	cvt.u32.u64 	%r17843, %rd25313;
	shr.u64 	%rd25314, %rd25313, 32;
	and.b64  	%rd25315, %rd25314, 1;
	and.b64  	%rd25316, %rd36410, 4294967295;
	cvt.u64.u32 	%rd25317, %r10;
	add.s64 	%rd25318, %rd25315, %rd25317;
	sub.s64 	%rd25319, %rd25316, %rd25318;
	cvt.u32.u64 	%r17842, %rd25319;
	{ .reg .b32 tmp; mov.b64 {tmp, %r14184}, %rd25319; }
	and.b32  	%r14185, %r14184, 1;
	add.s32 	%r14186, %r14185, %r11;
	sub.s32 	%r17841, %r17841, %r14186;
$L__BB0_2376:
	st.local.u32 	[%rd36448], %r17848;
	st.local.u32 	[%rd36448+4], %r17847;
	st.local.u32 	[%rd36448+8], %r17846;
	st.local.u32 	[%rd36448+12], %r17845;
	st.local.u32 	[%rd36448+16], %r17844;
	st.local.u32 	[%rd36448+20], %r17843;
	st.local.u32 	[%rd36448+24], %r17842;
	st.local.u32 	[%rd36448+28], %r17841;
	mov.b32 	%r14188, 3;
	st.local.u32 	[%rd36417], %r14188;
	mov.b32 	%r17851, 0;
	st.local.u32 	[%rd36417+4], %r17851;
	st.local.u32 	[%rd36417+8], %r17851;
	st.local.u32 	[%rd36417+12], %r17851;
	st.local.u32 	[%rd36417+16], %r17851;
	st.local.u32 	[%rd36417+20], %r17851;
	st.local.u32 	[%rd36417+24], %r17851;
	st.local.u32 	[%rd36417+28], %r17851;
	mov.b64 	%rd36418, 0;
	mov.u64 	%rd36419, %rd36418;
	mov.u64 	%rd36420, %rd36418;
	mov.u64 	%rd36421, %rd36418;
	mov.u64 	%rd36422, %rd36418;
	mov.u64 	%rd36423, %rd36418;
	mov.u64 	%rd36424, %rd36418;
	mov.u32 	%r17850, %r17851;
$L__BB0_2377:
	ld.local.u32 	%r14189, [%rd36417];
	mul.wide.u32 	%rd25321, %r12, %r14189;
	shr.u64 	%rd25322, %rd25321, 32;
	and.b64  	%rd25323, %rd36424, 4294967295;
	and.b64  	%rd25324, %rd25321, 4294967295;
	add.s64 	%rd25325, %rd25324, %rd25323;
	shr.u64 	%rd25326, %rd25325, 32;
	cvt.u32.u64 	%r14190, %rd25325;
	add.s64 	%rd25327, %rd25326, %rd25322;
	mul.wide.u32 	%rd25328, %r13, %r14189;
	shr.u64 	%rd25329, %rd25328, 32;
	and.b64  	%rd25330, %rd36423, 4294967295;
	and.b64  	%rd25331, %rd25328, 4294967295;
	add.s64 	%rd25332, %rd25331, %rd25330;
	shr.u64 	%rd25333, %rd25332, 32;
	and.b64  	%rd25334, %rd25332, 4294967295;
	and.b64  	%rd25335, %rd25327, 4294967295;
	add.s64 	%rd25336, %rd25334, %rd25335;
	shr.u64 	%rd25337, %rd25336, 32;
	add.s64 	%rd25338, %rd25333, %rd25329;
	add.s64 	%rd25339, %rd25338, %rd25337;
	mul.wide.u32 	%rd25340, %r14, %r14189;
	shr.u64 	%rd25341, %rd25340, 32;
	and.b64  	%rd25342, %rd36422, 4294967295;
	and.b64  	%rd25343, %rd25340, 4294967295;
	add.s64 	%rd25344, %rd25343, %rd25342;
	shr.u64 	%rd25345, %rd25344, 32;
	and.b64  	%rd25346, %rd25344, 4294967295;
	and.b64  	%rd25347, %rd25339, 4294967295;
	add.s64 	%rd25348, %rd25346, %rd25347;
	shr.u64 	%rd25349, %rd25348, 32;
	add.s64 	%rd25350, %rd25345, %rd25341;
	add.s64 	%rd25351, %rd25350, %rd25349;
	mul.wide.u32 	%rd25352, %r15, %r14189;
	shr.u64 	%rd25353, %rd25352, 32;
	and.b64  	%rd25354, %rd36421, 4294967295;
	and.b64  	%rd25355, %rd25352, 4294967295;
	add.s64 	%rd25356, %rd25355, %rd25354;
	shr.u64 	%rd25357, %rd25356, 32;
	and.b64  	%rd25358, %rd25356, 4294967295;
	and.b64  	%rd25359, %rd25351, 4294967295;
	add.s64 	%rd25360, %rd25358, %rd25359;
	shr.u64 	%rd25361, %rd25360, 32;
	add.s64 	%rd25362, %rd25357, %rd25353;
	add.s64 	%rd25363, %rd25362, %rd25361;
	mul.wide.u32 	%rd25364, %r16, %r14189;
	shr.u64 	%rd25365, %rd25364, 32;
	and.b64  	%rd25366, %rd36420, 4294967295;
	and.b64  	%rd25367, %rd25364, 4294967295;
	add.s64 	%rd25368, %rd25367, %rd25366;
	shr.u64 	%rd25369, %rd25368, 32;
	and.b64  	%rd25370, %rd25368, 4294967295;
	and.b64  	%rd25371, %rd25363, 4294967295;
	add.s64 	%rd25372, %rd25370, %rd25371;
	shr.u64 	%rd25373, %rd25372, 32;
	add.s64 	%rd25374, %rd25369, %rd25365;
	add.s64 	%rd25375, %rd25374, %rd25373;
	mul.wide.u32 	%rd25376, %r17, %r14189;
	shr.u64 	%rd25377, %rd25376, 32;
	and.b64  	%rd25378, %rd36419, 4294967295;
	and.b64  	%rd25379, %rd25376, 4294967295;
	add.s64 	%rd25380, %rd25379, %rd25378;
	shr.u64 	%rd25381, %rd25380, 32;
	and.b64  	%rd25382, %rd25380, 4294967295;
	and.b64  	%rd25383, %rd25375, 4294967295;
	add.s64 	%rd25384, %rd25382, %rd25383;
	shr.u64 	%rd25385, %rd25384, 32;
	add.s64 	%rd25386, %rd25381, %rd25377;
	add.s64 	%rd25387, %rd25386, %rd25385;
	mul.wide.u32 	%rd25388, %r18, %r14189;
	shr.u64 	%rd25389, %rd25388, 32;
	and.b64  	%rd25390, %rd36418, 4294967295;
	and.b64  	%rd25391, %rd25388, 4294967295;
	add.s64 	%rd25392, %rd25391, %rd25390;
	shr.u64 	%rd25393, %rd25392, 32;
	and.b64  	%rd25394, %rd25392, 4294967295;
	and.b64  	%rd25395, %rd25387, 4294967295;
	add.s64 	%rd25396, %rd25394, %rd25395;
	shr.u64 	%rd25397, %rd25396, 32;
	add.s64 	%rd25398, %rd25393, %rd25389;
	add.s64 	%rd25399, %rd25398, %rd25397;
	mul.wide.u32 	%rd25400, %r19, %r14189;
	{ .reg .b32 tmp; mov.b64 {tmp, %r14191}, %rd25400; }
	cvt.u64.u32 	%rd25401, %r17851;
	and.b64  	%rd25402, %rd25400, 4294967295;
	add.s64 	%rd25403, %rd25402, %rd25401;
	{ .reg .b32 tmp; mov.b64 {tmp, %r14192}, %rd25403; }
	and.b64  	%rd25404, %rd25403, 4294967295;
	and.b64  	%rd25405, %rd25399, 4294967295;
	add.s64 	%rd25406, %rd25404, %rd25405;
	{ .reg .b32 tmp; mov.b64 {tmp, %r14193}, %rd25406; }
	add.s32 	%r14194, %r14192, %r14191;
	add.s32 	%r14195, %r14194, %r14193;
	mul.lo.s32 	%r14196, %r28, %r14190;
	mul.wide.u32 	%rd25407, %r4, %r14196;
	shr.u64 	%rd25408, %rd25407, 32;
	and.b64  	%rd25409, %rd25325, 4294967295;
	and.b64  	%rd25410, %rd25407, 4294967295;
	add.s64 	%rd25411, %rd25410, %rd25409;
	shr.u64 	%rd25412, %rd25411, 32;
	add.s64 	%rd25413, %rd25412, %rd25408;
	mul.wide.u32 	%rd25414, %r5, %r14196;
	shr.u64 	%rd25415, %rd25414, 32;
	and.b64  	%rd25416, %rd25336, 4294967295;
	and.b64  	%rd25417, %rd25414, 4294967295;
	add.s64 	%rd25418, %rd25417, %rd25416;
	shr.u64 	%rd25419, %rd25418, 32;
	and.b64  	%rd25420, %rd25418, 4294967295;
	and.b64  	%rd25421, %rd25413, 4294967295;
	add.s64 	%rd36424, %rd25420, %rd25421;
	shr.u64 	%rd25422, %rd36424, 32;
	add.s64 	%rd25423, %rd25419, %rd25415;
	add.s64 	%rd25424, %rd25423, %rd25422;
	mul.wide.u32 	%rd25425, %r6, %r14196;
	shr.u64 	%rd25426, %rd25425, 32;
	and.b64  	%rd25427, %rd25348, 4294967295;
	and.b64  	%rd25428, %rd25425, 4294967295;
	add.s64 	%rd25429, %rd25428, %rd25427;
	shr.u64 	%rd25430, %rd25429, 32;
	and.b64  	%rd25431, %rd25429, 4294967295;
	and.b64  	%rd25432, %rd25424, 4294967295;
	add.s64 	%rd36423, %rd25431, %rd25432;
	shr.u64 	%rd25433, %rd36423, 32;
	add.s64 	%rd25434, %rd25430, %rd25426;
	add.s64 	%rd25435, %rd25434, %rd25433;
	mul.wide.u32 	%rd25436, %r7, %r14196;
	shr.u64 	%rd25437, %rd25436, 32;
	and.b64  	%rd25438, %rd25360, 4294967295;
	and.b64  	%rd25439, %rd25436, 4294967295;
	add.s64 	%rd25440, %rd25439, %rd25438;
	shr.u64 	%rd25441, %rd25440, 32;
	and.b64  	%rd25442, %rd25440, 4294967295;
	and.b64  	%rd25443, %rd25435, 4294967295;
	add.s64 	%rd36422, %rd25442, %rd25443;
	shr.u64 	%rd25444, %rd36422, 32;
	add.s64 	%rd25445, %rd25441, %rd25437;
	add.s64 	%rd25446, %rd25445, %rd25444;
	mul.wide.u32 	%rd25447, %r8, %r14196;
	shr.u64 	%rd25448, %rd25447, 32;
	and.b64  	%rd25449, %rd25372, 4294967295;
	and.b64  	%rd25450, %rd25447, 4294967295;
	add.s64 	%rd25451, %rd25450, %rd25449;
	shr.u64 	%rd25452, %rd25451, 32;
	and.b64  	%rd25453, %rd25451, 4294967295;
	and.b64  	%rd25454, %rd25446, 4294967295;
	add.s64 	%rd36421, %rd25453, %rd25454;
	shr.u64 	%rd25455, %rd36421, 32;
	add.s64 	%rd25456, %rd25452, %rd25448;
	add.s64 	%rd25457, %rd25456, %rd25455;
	mul.wide.u32 	%rd25458, %r9, %r14196;
	shr.u64 	%rd25459, %rd25458, 32;
	and.b64  	%rd25460, %rd25384, 4294967295;
	and.b64  	%rd25461, %rd25458, 4294967295;
	add.s64 	%rd25462, %rd25461, %rd25460;
	shr.u64 	%rd25463, %rd25462, 32;
	and.b64  	%rd25464, %rd25462, 4294967295;
	and.b64  	%rd25465, %rd25457, 4294967295;
	add.s64 	%rd36420, %rd25464, %rd25465;
	shr.u64 	%rd25466, %rd36420, 32;
	add.s64 	%rd25467, %rd25463, %rd25459;
	add.s64 	%rd25468, %rd25467, %rd25466;
	mul.wide.u32 	%rd25469, %r10, %r14196;
	shr.u64 	%rd25470, %rd25469, 32;
	and.b64  	%rd25471, %rd25396, 4294967295;
	and.b64  	%rd25472, %rd25469, 4294967295;
	add.s64 	%rd25473, %rd25472, %rd25471;
	shr.u64 	%rd25474, %rd25473, 32;
	and.b64  	%rd25475, %rd25473, 4294967295;
	and.b64  	%rd25476, %rd25468, 4294967295;
	add.s64 	%rd36419, %rd25475, %rd25476;
	shr.u64 	%rd25477, %rd36419, 32;
	add.s64 	%rd25478, %rd25474, %rd25470;
	add.s64 	%rd25479, %rd25478, %rd25477;
	mul.wide.u32 	%rd25480, %r11, %r14196;
	{ .reg .b32 tmp; mov.b64 {tmp, %r14197}, %rd25480; }
	and.b64  	%rd25481, %rd25406, 4294967295;
	and.b64  	%rd25482, %rd25480, 4294967295;
	add.s64 	%rd25483, %rd25482, %rd25481;
	{ .reg .b32 tmp; mov.b64 {tmp, %r14198}, %rd25483; }
	and.b64  	%rd25484, %rd25483, 4294967295;
	and.b64  	%rd25485, %rd25479, 4294967295;
	add.s64 	%rd36418, %rd25484, %rd25485;
	{ .reg .b32 tmp; mov.b64 {tmp, %r14199}, %rd36418; }
	add.s32 	%r14200, %r14198, %r14197;
	add.s32 	%r14201, %r14200, %r14199;
	add.s32 	%r17851, %r14195, %r14201;
	add.s32 	%r17850, %r17850, 1;
	add.s64 	%rd36417, %rd36417, 4;
	setp.ne.s32 	%p2532, %r17850, 8;
	@%p2532 bra 	$L__BB0_2377;
	cvt.u32.u64 	%r17858, %rd36424;
	cvt.u32.u64 	%r17857, %rd36423;
	cvt.u32.u64 	%r17856, %rd36422;
	cvt.u32.u64 	%r17855, %rd36421;
	cvt.u32.u64 	%r17854, %rd36420;
	cvt.u32.u64 	%r17853, %rd36419;
	cvt.u32.u64 	%r17852, %rd36418;
	setp.lt.u32 	%p2533, %r17851, %r11;
	@%p2533 bra 	$L__BB0_2393;
	setp.gt.u32 	%p2534, %r17851, %r11;
	@%p2534 bra 	$L__BB0_2392;
	cvt.u32.u64 	%r17852, %rd36418;
	setp.gt.u32 	%p2535, %r10, %r17852;
	@%p2535 bra 	$L__BB0_2393;
	cvt.u32.u64 	%r14202, %rd36418;
	setp.lt.u32 	%p2536, %r10, %r14202;
	@%p2536 bra 	$L__BB0_2392;
	cvt.u32.u64 	%r17852, %rd36418;
	cvt.u32.u64 	%r17853, %rd36419;
	setp.gt.u32 	%p2537, %r9, %r17853;
	@%p2537 bra 	$L__BB0_2393;
	cvt.u32.u64 	%r14203, %rd36419;
	setp.lt.u32 	%p2538, %r9, %r14203;
	@%p2538 bra 	$L__BB0_2392;
	cvt.u32.u64 	%r17853, %rd36419;
	cvt.u32.u64 	%r17854, %rd36420;
	setp.gt.u32 	%p2539, %r8, %r17854;
	@%p2539 bra 	$L__BB0_2393;
	cvt.u32.u64 	%r14204, %rd36420;
	setp.lt.u32 	%p2540, %r8, %r14204;
	@%p2540 bra 	$L__BB0_2392;
	cvt.u32.u64 	%r17854, %rd36420;
	cvt.u32.u64 	%r17855, %rd36421;
	setp.gt.u32 	%p2541, %r7, %r17855;
	@%p2541 bra 	$L__BB0_2393;
	cvt.u32.u64 	%r14205, %rd36421;
	setp.lt.u32 	%p2542, %r7, %r14205;
	@%p2542 bra 	$L__BB0_2392;
	cvt.u32.u64 	%r17855, %rd36421;
	cvt.u32.u64 	%r17856, %rd36422;
	setp.gt.u32 	%p2543, %r6, %r17856;
	@%p2543 bra 	$L__BB0_2393;
	cvt.u32.u64 	%r14206, %rd36422;
	setp.lt.u32 	%p2544, %r6, %r14206;
	@%p2544 bra 	$L__BB0_2392;
	cvt.u32.u64 	%r17856, %rd36422;
	cvt.u32.u64 	%r17857, %rd36423;
	setp.gt.u32 	%p2545, %r5, %r17857;
	@%p2545 bra 	$L__BB0_2393;
	cvt.u32.u64 	%r17857, %rd36423;
	setp.ge.u32 	%p2546, %r5, %r17857;
	cvt.u32.u64 	%r17858, %rd36424;
	setp.gt.u32 	%p2547, %r4, %r17858;
	and.pred  	%p2548, %p2546, %p2547;
	@%p2548 bra 	$L__BB0_2393;
$L__BB0_2392:
	and.b64  	%rd25487, %rd36424, 4294967295;
	cvt.u64.u32 	%rd25488, %r4;
	sub.s64 	%rd25489, %rd25487, %rd25488;
	cvt.u32.u64 	%r17858, %rd25489;
	shr.u64 	%rd25490, %rd25489, 32;
	and.b64  	%rd25491, %rd25490, 1;
	and.b64  	%rd25492, %rd36423, 4294967295;
	cvt.u64.u32 	%rd25493, %r5;
	add.s64 	%rd25494, %rd25491, %rd25493;
	sub.s64 	%rd25495, %rd25492, %rd25494;
	cvt.u32.u64 	%r17857, %rd25495;
	shr.u64 	%rd25496, %rd25495, 32;
	and.b64  	%rd25497, %rd25496, 1;
	and.b64  	%rd25498, %rd36422, 4294967295;
	cvt.u64.u32 	%rd25499, %r6;
	add.s64 	%rd25500, %rd25497, %rd25499;
	sub.s64 	%rd25501, %rd25498, %rd25500;
	cvt.u32.u64 	%r17856, %rd25501;
	shr.u64 	%rd25502, %rd25501, 32;
	and.b64  	%rd25503, %rd25502, 1;
	and.b64  	%rd25504, %rd36421, 4294967295;
	cvt.u64.u32 	%rd25505, %r7;
	add.s64 	%rd25506, %rd25503, %rd25505;
	sub.s64 	%rd25507, %rd25504, %rd25506;
	cvt.u32.u64 	%r17855, %rd25507;
	shr.u64 	%rd25508, %rd25507, 32;
	and.b64  	%rd25509, %rd25508, 1;
	and.b64  	%rd25510, %rd36420, 4294967295;
	cvt.u64.u32 	%rd25511, %r8;
	add.s64 	%rd25512, %rd25509, %rd25511;
	sub.s64 	%rd25513, %rd25510, %rd25512;
	cvt.u32.u64 	%r17854, %rd25513;
	shr.u64 	%rd25514, %rd25513, 32;
	and.b64  	%rd25515, %rd25514, 1;
	and.b64  	%rd25516, %rd36419, 4294967295;
	cvt.u64.u32 	%rd25517, %r9;
	add.s64 	%rd25518, %rd25515, %rd25517;
	sub.s64 	%rd25519, %rd25516, %rd25518;
	cvt.u32.u64 	%r17853, %rd25519;
	shr.u64 	%rd25520, %rd25519, 32;
	and.b64  	%rd25521, %rd25520, 1;
	and.b64  	%rd25522, %rd36418, 4294967295;
	cvt.u64.u32 	%rd25523, %r10;
	add.s64 	%rd25524, %rd25521, %rd25523;
	sub.s64 	%rd25525, %rd25522, %rd25524;
	cvt.u32.u64 	%r17852, %rd25525;
	{ .reg .b32 tmp; mov.b64 {tmp, %r14207}, %rd25525; }
	and.b32  	%r14208, %r14207, 1;
	add.s32 	%r14209, %r14208, %r11;
	sub.s32 	%r17851, %r17851, %r14209;
$L__BB0_2393:
	st.local.u32 	[%rd36593], %r17858;
	st.local.u32 	[%rd36593+4], %r17857;
	st.local.u32 	[%rd36593+8], %r17856;
	st.local.u32 	[%rd36593+12], %r17855;
	st.local.u32 	[%rd36593+16], %r17854;
	st.local.u32 	[%rd36593+20], %r17853;
	st.local.u32 	[%rd36593+24], %r17852;
	st.local.u32 	[%rd36593+28], %r17851;
	mov.b32 	%r14211, 16;
	st.local.u32 	[%rd36425], %r14211;
	mov.b32 	%r17861, 0;
	st.local.u32 	[%rd36425+4], %r17861;
	st.local.u32 	[%rd36425+8], %r17861;
	st.local.u32 	[%rd36425+12], %r17861;
	st.local.u32 	[%rd36425+16], %r17861;
	st.local.u32 	[%rd36425+20], %r17861;
	st.local.u32 	[%rd36425+24], %r17861;
	st.local.u32 	[%rd36425+28], %r17861;
	mov.b64 	%rd36426, 0;
	mov.u64 	%rd36427, %rd36426;
	mov.u64 	%rd36428, %rd36426;
	mov.u64 	%rd36429, %rd36426;
	mov.u64 	%rd36430, %rd36426;
	mov.u64 	%rd36431, %rd36426;
	mov.u64 	%rd36432, %rd36426;
	mov.u32 	%r17860, %r17861;
$L__BB0_2394:
	ld.local.u32 	%r14212, [%rd36425];
	mul.wide.u32 	%rd25527, %r12, %r14212;
	shr.u64 	%rd25528, %rd25527, 32;
	and.b64  	%rd25529, %rd36432, 4294967295;
	and.b64  	%rd25530, %rd25527, 4294967295;
	add.s64 	%rd25531, %rd25530, %rd25529;
	shr.u64 	%rd25532, %rd25531, 32;
	cvt.u32.u64 	%r14213, %rd25531;
	add.s64 	%rd25533, %rd25532, %rd25528;
	mul.wide.u32 	%rd25534, %r13, %r14212;
	shr.u64 	%rd25535, %rd25534, 32;
	and.b64  	%rd25536, %rd36431, 4294967295;
	and.b64  	%rd25537, %rd25534, 4294967295;
	add.s64 	%rd25538, %rd25537, %rd25536;
	shr.u64 	%rd25539, %rd25538, 32;
	and.b64  	%rd25540, %rd25538, 4294967295;
	and.b64  	%rd25541, %rd25533, 4294967295;
	add.s64 	%rd25542, %rd25540, %rd25541;
	shr.u64 	%rd25543, %rd25542, 32;
	add.s64 	%rd25544, %rd25539, %rd25535;
	add.s64 	%rd25545, %rd25544, %rd25543;
	mul.wide.u32 	%rd25546, %r14, %r14212;
	shr.u64 	%rd25547, %rd25546, 32;
	and.b64  	%rd25548, %rd36430, 4294967295;
	and.b64  	%rd25549, %rd25546, 4294967295;
	add.s64 	%rd25550, %rd25549, %rd25548;
	shr.u64 	%rd25551, %rd25550, 32;
	and.b64  	%rd25552, %rd25550, 4294967295;
	and.b64  	%rd25553, %rd25545, 4294967295;
	add.s64 	%rd25554, %rd25552, %rd25553;
	shr.u64 	%rd25555, %rd25554, 32;
	add.s64 	%rd25556, %rd25551, %rd25547;
	add.s64 	%rd25557, %rd25556, %rd25555;
	mul.wide.u32 	%rd25558, %r15, %r14212;
	shr.u64 	%rd25559, %rd25558, 32;
	and.b64  	%rd25560, %rd36429, 4294967295;
	and.b64  	%rd25561, %rd25558, 4294967295;
	add.s64 	%rd25562, %rd25561, %rd25560;
	shr.u64 	%rd25563, %rd25562, 32;
	and.b64  	%rd25564, %rd25562, 4294967295;
	and.b64  	%rd25565, %rd25557, 4294967295;
	add.s64 	%rd25566, %rd25564, %rd25565;
	shr.u64 	%rd25567, %rd25566, 32;
	add.s64 	%rd25568, %rd25563, %rd25559;
	add.s64 	%rd25569, %rd25568, %rd25567;
	mul.wide.u32 	%rd25570, %r16, %r14212;
	shr.u64 	%rd25571, %rd25570, 32;
	and.b64  	%rd25572, %rd36428, 4294967295;
	and.b64  	%rd25573, %rd25570, 4294967295;
	add.s64 	%rd25574, %rd25573, %rd25572;
	shr.u64 	%rd25575, %rd25574, 32;
	and.b64  	%rd25576, %rd25574, 4294967295;
	and.b64  	%rd25577, %rd25569, 4294967295;
	add.s64 	%rd25578, %rd25576, %rd25577;
	shr.u64 	%rd25579, %rd25578, 32;
	add.s64 	%rd25580, %rd25575, %rd25571;
	add.s64 	%rd25581, %rd25580, %rd25579;
	mul.wide.u32 	%rd25582, %r17, %r14212;
	shr.u64 	%rd25583, %rd25582, 32;
	and.b64  	%rd25584, %rd36427, 4294967295;
	and.b64  	%rd25585, %rd25582, 4294967295;
	add.s64 	%rd25586, %rd25585, %rd25584;
	shr.u64 	%rd25587, %rd25586, 32;
	and.b64  	%rd25588, %rd25586, 4294967295;
	and.b64  	%rd25589, %rd25581, 4294967295;
	add.s64 	%rd25590, %rd25588, %rd25589;
	shr.u64 	%rd25591, %rd25590, 32;
	add.s64 	%rd25592, %rd25587, %rd25583;
	add.s64 	%rd25593, %rd25592, %rd25591;
	mul.wide.u32 	%rd25594, %r18, %r14212;
	shr.u64 	%rd25595, %rd25594, 32;
	and.b64  	%rd25596, %rd36426, 4294967295;
	and.b64  	%rd25597, %rd25594, 4294967295;
	add.s64 	%rd25598, %rd25597, %rd25596;
	shr.u64 	%rd25599, %rd25598, 32;
	and.b64  	%rd25600, %rd25598, 4294967295;
	and.b64  	%rd25601, %rd25593, 4294967295;
	add.s64 	%rd25602, %rd25600, %rd25601;
	shr.u64 	%rd25603, %rd25602, 32;
	add.s64 	%rd25604, %rd25599, %rd25595;
	add.s64 	%rd25605, %rd25604, %rd25603;
	mul.wide.u32 	%rd25606, %r19, %r14212;
	{ .reg .b32 tmp; mov.b64 {tmp, %r14214}, %rd25606; }
	cvt.u64.u32 	%rd25607, %r17861;
	and.b64  	%rd25608, %rd25606, 4294967295;
	add.s64 	%rd25609, %rd25608, %rd25607;
	{ .reg .b32 tmp; mov.b64 {tmp, %r14215}, %rd25609; }
	and.b64  	%rd25610, %rd25609, 4294967295;
	and.b64  	%rd25611, %rd25605, 4294967295;
	add.s64 	%rd25612, %rd25610, %rd25611;
	{ .reg .b32 tmp; mov.b64 {tmp, %r14216}, %rd25612; }
	add.s32 	%r14217, %r14215, %r14214;
	add.s32 	%r14218, %r14217, %r14216;
	mul.lo.s32 	%r14219, %r28, %r14213;
	mul.wide.u32 	%rd25613, %r4, %r14219;
	shr.u64 	%rd25614, %rd25613, 32;
	and.b64  	%rd25615, %rd25531, 4294967295;
	and.b64  	%rd25616, %rd25613, 4294967295;
	add.s64 	%rd25617, %rd25616, %rd25615;
	shr.u64 	%rd25618, %rd25617, 32;
	add.s64 	%rd25619, %rd25618, %rd25614;
	mul.wide.u32 	%rd25620, %r5, %r14219;
	shr.u64 	%rd25621, %rd25620, 32;
	and.b64  	%rd25622, %rd25542, 4294967295;
	and.b64  	%rd25623, %rd25620, 4294967295;
	add.s64 	%rd25624, %rd25623, %rd25622;
	shr.u64 	%rd25625, %rd25624, 32;
	and.b64  	%rd25626, %rd25624, 4294967295;
	and.b64  	%rd25627, %rd25619, 4294967295;
	add.s64 	%rd36432, %rd25626, %rd25627;
	shr.u64 	%rd25628, %rd36432, 32;
	add.s64 	%rd25629, %rd25625, %rd25621;
	add.s64 	%rd25630, %rd25629, %rd25628;
	mul.wide.u32 	%rd25631, %r6, %r14219;
	shr.u64 	%rd25632, %rd25631, 32;
	and.b64  	%rd25633, %rd25554, 4294967295;
	and.b64  	%rd25634, %rd25631, 4294967295;
	add.s64 	%rd25635, %rd25634, %rd25633;
	shr.u64 	%rd25636, %rd25635, 32;
	and.b64  	%rd25637, %rd25635, 4294967295;
	and.b64  	%rd25638, %rd25630, 4294967295;
	add.s64 	%rd36431, %rd25637, %rd25638;
	shr.u64 	%rd25639, %rd36431, 32;
	add.s64 	%rd25640, %rd25636, %rd25632;
	add.s64 	%rd25641, %rd25640, %rd25639;
	mul.wide.u32 	%rd25642, %r7, %r14219;
	shr.u64 	%rd25643, %rd25642, 32;
	and.b64  	%rd25644, %rd25566, 4294967295;
	and.b64  	%rd25645, %rd25642, 4294967295;
	add.s64 	%rd25646, %rd25645, %rd25644;
	shr.u64 	%rd25647, %rd25646, 32;
	and.b64  	%rd25648, %rd25646, 4294967295;
	and.b64  	%rd25649, %rd25641, 4294967295;
	add.s64 	%rd36430, %rd25648, %rd25649;
	shr.u64 	%rd25650, %rd36430, 32;
	add.s64 	%rd25651, %rd25647, %rd25643;
	add.s64 	%rd25652, %rd25651, %rd25650;
	mul.wide.u32 	%rd25653, %r8, %r14219;
	shr.u64 	%rd25654, %rd25653, 32;
	and.b64  	%rd25655, %rd25578, 4294967295;
	and.b64  	%rd25656, %rd25653, 4294967295;
	add.s64 	%rd25657, %rd25656, %rd25655;
	shr.u64 	%rd25658, %rd25657, 32;
	and.b64  	%rd25659, %rd25657, 4294967295;
	and.b64  	%rd25660, %rd25652, 4294967295;
	add.s64 	%rd36429, %rd25659, %rd25660;
	shr.u64 	%rd25661, %rd36429, 32;
	add.s64 	%rd25662, %rd25658, %rd25654;
	add.s64 	%rd25663, %rd25662, %rd25661;
	mul.wide.u32 	%rd25664, %r9, %r14219;
	shr.u64 	%rd25665, %rd25664, 32;
	and.b64  	%rd25666, %rd25590, 4294967295;
	and.b64  	%rd25667, %rd25664, 4294967295;
	add.s64 	%rd25668, %rd25667, %rd25666;
	shr.u64 	%rd25669, %rd25668, 32;
	and.b64  	%rd25670, %rd25668, 4294967295;
	and.b64  	%rd25671, %rd25663, 4294967295;
	add.s64 	%rd36428, %rd25670, %rd25671;
	shr.u64 	%rd25672, %rd36428, 32;
	add.s64 	%rd25673, %rd25669, %rd25665;
	add.s64 	%rd25674, %rd25673, %rd25672;
	mul.wide.u32 	%rd25675, %r10, %r14219;
	shr.u64 	%rd25676, %rd25675, 32;
	and.b64  	%rd25677, %rd25602, 4294967295;
	and.b64  	%rd25678, %rd25675, 4294967295;
	add.s64 	%rd25679, %rd25678, %rd25677;
	shr.u64 	%rd25680, %rd25679, 32;
	and.b64  	%rd25681, %rd25679, 4294967295;
	and.b64  	%rd25682, %rd25674, 4294967295;
	add.s64 	%rd36427, %rd25681, %rd25682;
	shr.u64 	%rd25683, %rd36427, 32;
	add.s64 	%rd25684, %rd25680, %rd25676;
	add.s64 	%rd25685, %rd25684, %rd25683;
	mul.wide.u32 	%rd25686, %r11, %r14219;
	{ .reg .b32 tmp; mov.b64 {tmp, %r14220}, %rd25686; }
	and.b64  	%rd25687, %rd25612, 4294967295;
	and.b64  	%rd25688, %rd25686, 4294967295;
	add.s64 	%rd25689, %rd25688, %rd25687;
	{ .reg .b32 tmp; mov.b64 {tmp, %r14221}, %rd25689; }
	and.b64  	%rd25690, %rd25689, 4294967295;
	and.b64  	%rd25691, %rd25685, 4294967295;
	add.s64 	%rd36426, %rd25690, %rd25691;
	{ .reg .b32 tmp; mov.b64 {tmp, %r14222}, %rd36426; }
	add.s32 	%r14223, %r14221, %r14220;
	add.s32 	%r14224, %r14223, %r14222;
	add.s32 	%r17861, %r14218, %r14224;
	add.s32 	%r17860, %r17860, 1;
	add.s64 	%rd36425, %rd36425, 4;
	setp.ne.s32 	%p2549, %r17860, 8;
	@%p2549 bra 	$L__BB0_2394;
	cvt.u32.u64 	%r17868, %rd36432;
	cvt.u32.u64 	%r17867, %rd36431;
	cvt.u32.u64 	%r17866, %rd36430;
	cvt.u32.u64 	%r17865, %rd36429;
	cvt.u32.u64 	%r17864, %rd36428;
	cvt.u32.u64 	%r17863, %rd36427;
	cvt.u32.u64 	%r17862, %rd36426;
	setp.lt.u32 	%p2550, %r17861, %r11;
	@%p2550 bra 	$L__BB0_2410;
	setp.gt.u32 	%p2551, %r17861, %r11;
	@%p2551 bra 	$L__BB0_2409;
	cvt.u32.u64 	%r17862, %rd36426;
	setp.gt.u32 	%p2552, %r10, %r17862;
	@%p2552 bra 	$L__BB0_2410;
	cvt.u32.u64 	%r14225, %rd36426;
	setp.lt.u32 	%p2553, %r10, %r14225;
	@%p2553 bra 	$L__BB0_2409;
	cvt.u32.u64 	%r17862, %rd36426;
	cvt.u32.u64 	%r17863, %rd36427;
	setp.gt.u32 	%p2554, %r9, %r17863;
	@%p2554 bra 	$L__BB0_2410;
	cvt.u32.u64 	%r14226, %rd36427;
	setp.lt.u32 	%p2555, %r9, %r14226;
	@%p2555 bra 	$L__BB0_2409;
	cvt.u32.u64 	%r17863, %rd36427;
	cvt.u32.u64 	%r17864, %rd36428;
	setp.gt.u32 	%p2556, %r8, %r17864;
	@%p2556 bra 	$L__BB0_2410;
	cvt.u32.u64 	%r14227, %rd36428;
	setp.lt.u32 	%p2557, %r8, %r14227;
	@%p2557 bra 	$L__BB0_2409;
	cvt.u32.u64 	%r17864, %rd36428;
	cvt.u32.u64 	%r17865, %rd36429;
	setp.gt.u32 	%p2558, %r7, %r17865;
	@%p2558 bra 	$L__BB0_2410;
	cvt.u32.u64 	%r14228, %rd36429;
	setp.lt.u32 	%p2559, %r7, %r14228;
	@%p2559 bra 	$L__BB0_2409;
	cvt.u32.u64 	%r17865, %rd36429;
	cvt.u32.u64 	%r17866, %rd36430;
	setp.gt.u32 	%p2560, %r6, %r17866;
	@%p2560 bra 	$L__BB0_2410;
	cvt.u32.u64 	%r14229, %rd36430;
	setp.lt.u32 	%p2561, %r6, %r14229;
	@%p2561 bra 	$L__BB0_2409;
	cvt.u32.u64 	%r17866, %rd36430;
	cvt.u32.u64 	%r17867, %rd36431;
	setp.gt.u32 	%p2562, %r5, %r17867;
	@%p2562 bra 	$L__BB0_2410;
	cvt.u32.u64 	%r17867, %rd36431;
	setp.ge.u32 	%p2563, %r5, %r17867;
	cvt.u32.u64 	%r17868, %rd36432;
	setp.gt.u32 	%p2564, %r4, %r17868;
	and.pred  	%p2565, %p2563, %p2564;
	@%p2565 bra 	$L__BB0_2410;
$L__BB0_2409:
	and.b64  	%rd25693, %rd36432, 4294967295;
	cvt.u64.u32 	%rd25694, %r4;
	sub.s64 	%rd25695, %rd25693, %rd25694;
	cvt.u32.u64 	%r17868, %rd25695;
	shr.u64 	%rd25696, %rd25695, 32;
	and.b64  	%rd25697, %rd25696, 1;
	and.b64  	%rd25698, %rd36431, 4294967295;
	cvt.u64.u32 	%rd25699, %r5;
	add.s64 	%rd25700, %rd25697, %rd25699;
	sub.s64 	%rd25701, %rd25698, %rd25700;
	cvt.u32.u64 	%r17867, %rd25701;
	shr.u64 	%rd25702, %rd25701, 32;
	and.b64  	%rd25703, %rd25702, 1;
	and.b64  	%rd25704, %rd36430, 4294967295;
	cvt.u64.u32 	%rd25705, %r6;
	add.s64 	%rd25706, %rd25703, %rd25705;
	sub.s64 	%rd25707, %rd25704, %rd25706;
	cvt.u32.u64 	%r17866, %rd25707;
	shr.u64 	%rd25708, %rd25707, 32;
	and.b64  	%rd25709, %rd25708, 1;
	and.b64  	%rd25710, %rd36429, 4294967295;
	cvt.u64.u32 	%rd25711, %r7;
	add.s64 	%rd25712, %rd25709, %rd25711;
	sub.s64 	%rd25713, %rd25710, %rd25712;
	cvt.u32.u64 	%r17865, %rd25713;
	shr.u64 	%rd25714, %rd25713, 32;
	and.b64  	%rd25715, %rd25714, 1;
	and.b64  	%rd25716, %rd36428, 4294967295;
	cvt.u64.u32 	%rd25717, %r8;
	add.s64 	%rd25718, %rd25715, %rd25717;
	sub.s64 	%rd25719, %rd25716, %rd25718;
	cvt.u32.u64 	%r17864, %rd25719;
	shr.u64 	%rd25720, %rd25719, 32;
	and.b64  	%rd25721, %rd25720, 1;
	and.b64  	%rd25722, %rd36427, 4294967295;
	cvt.u64.u32 	%rd25723, %r9;
	add.s64 	%rd25724, %rd25721, %rd25723;
	sub.s64 	%rd25725, %rd25722, %rd25724;
	cvt.u32.u64 	%r17863, %rd25725;
	shr.u64 	%rd25726, %rd25725, 32;
	and.b64  	%rd25727, %rd25726, 1;
	and.b64  	%rd25728, %rd36426, 4294967295;
	cvt.u64.u32 	%rd25729, %r10;
	add.s64 	%rd25730, %rd25727, %rd25729;
	sub.s64 	%rd25731, %rd25728, %rd25730;
	cvt.u32.u64 	%r17862, %rd25731;
	{ .reg .b32 tmp; mov.b64 {tmp, %r14230}, %rd25731; }
	and.b32  	%r14231, %r14230, 1;
	add.s32 	%r14232, %r14231, %r11;
	sub.s32 	%r17861, %r17861, %r14232;
$L__BB0_2410:
	st.local.u32 	[%rd36621], %r17868;
	st.local.u32 	[%rd36621+4], %r17867;
	st.local.u32 	[%rd36621+8], %r17866;
	st.local.u32 	[%rd36621+12], %r17865;
	st.local.u32 	[%rd36621+16], %r17864;
	st.local.u32 	[%rd36621+20], %r17863;
	st.local.u32 	[%rd36621+24], %r17862;
	st.local.u32 	[%rd36621+28], %r17861;
	mov.b64 	%rd36434, 0;
	mov.b32 	%r17871, 0;
	mov.u64 	%rd36435, %rd36434;
	mov.u64 	%rd36436, %rd36434;
	mov.u64 	%rd36437, %rd36434;
	mov.u64 	%rd36438, %rd36434;
	mov.u64 	%rd36439, %rd36434;
	mov.u64 	%rd36440, %rd36434;
	mov.u32 	%r17870, %r17871;
$L__BB0_2411:
	ld.local.u32 	%r14234, [%rd36433];
	mul.wide.u32 	%rd25733, %r17828, %r14234;
	shr.u64 	%rd25734, %rd25733, 32;
	and.b64  	%rd25735, %rd36440, 4294967295;
	and.b64  	%rd25736, %rd25733, 4294967295;
	add.s64 	%rd25737, %rd25736, %rd25735;
	shr.u64 	%rd25738, %rd25737, 32;
	cvt.u32.u64 	%r14235, %rd25737;
	add.s64 	%rd25739, %rd25738, %rd25734;
	mul.wide.u32 	%rd25740, %r17827, %r14234;
	shr.u64 	%rd25741, %rd25740, 32;
	and.b64  	%rd25742, %rd36439, 4294967295;
	and.b64  	%rd25743, %rd25740, 4294967295;
	add.s64 	%rd25744, %rd25743, %rd25742;
	shr.u64 	%rd25745, %rd25744, 32;
	and.b64  	%rd25746, %rd25744, 4294967295;
	and.b64  	%rd25747, %rd25739, 4294967295;
	add.s64 	%rd25748, %rd25746, %rd25747;
	shr.u64 	%rd25749, %rd25748, 32;
	add.s64 	%rd25750, %rd25745, %rd25741;
	add.s64 	%rd25751, %rd25750, %rd25749;
	mul.wide.u32 	%rd25752, %r17826, %r14234;
	shr.u64 	%rd25753, %rd25752, 32;
	and.b64  	%rd25754, %rd36438, 4294967295;
	and.b64  	%rd25755, %rd25752, 4294967295;
	add.s64 	%rd25756, %rd25755, %rd25754;
	shr.u64 	%rd25757, %rd25756, 32;
	and.b64  	%rd25758, %rd25756, 4294967295;
	and.b64  	%rd25759, %rd25751, 4294967295;
	add.s64 	%rd25760, %rd25758, %rd25759;
	shr.u64 	%rd25761, %rd25760, 32;
	add.s64 	%rd25762, %rd25757, %rd25753;
	add.s64 	%rd25763, %rd25762, %rd25761;
	mul.wide.u32 	%rd25764, %r17825, %r14234;
	shr.u64 	%rd25765, %rd25764, 32;
	and.b64  	%rd25766, %rd36437, 4294967295;
	and.b64  	%rd25767, %rd25764, 4294967295;
	add.s64 	%rd25768, %rd25767, %rd25766;
	shr.u64 	%rd25769, %rd25768, 32;
	and.b64  	%rd25770, %rd25768, 4294967295;
	and.b64  	%rd25771, %rd25763, 4294967295;
	add.s64 	%rd25772, %rd25770, %rd25771;
	shr.u64 	%rd25773, %rd25772, 32;
	add.s64 	%rd25774, %rd25769, %rd25765;
	add.s64 	%rd25775, %rd25774, %rd25773;
	mul.wide.u32 	%rd25776, %r17824, %r14234;
	shr.u64 	%rd25777, %rd25776, 32;
	and.b64  	%rd25778, %rd36436, 4294967295;
	and.b64  	%rd25779, %rd25776, 4294967295;
	add.s64 	%rd25780, %rd25779, %rd25778;
	shr.u64 	%rd25781, %rd25780, 32;
	and.b64  	%rd25782, %rd25780, 4294967295;
	and.b64  	%rd25783, %rd25775, 4294967295;
	add.s64 	%rd25784, %rd25782, %rd25783;
	shr.u64 	%rd25785, %rd25784, 32;
	add.s64 	%rd25786, %rd25781, %rd25777;
	add.s64 	%rd25787, %rd25786, %rd25785;
	mul.wide.u32 	%rd25788, %r17823, %r14234;
	shr.u64 	%rd25789, %rd25788, 32;
	and.b64  	%rd25790, %rd36435, 4294967295;
	and.b64  	%rd25791, %rd25788, 4294967295;
	add.s64 	%rd25792, %rd25791, %rd25790;
	shr.u64 	%rd25793, %rd25792, 32;
	and.b64  	%rd25794, %rd25792, 4294967295;
	and.b64  	%rd25795, %rd25787, 4294967295;
	add.s64 	%rd25796, %rd25794, %rd25795;
	shr.u64 	%rd25797, %rd25796, 32;
	add.s64 	%rd25798, %rd25793, %rd25789;
	add.s64 	%rd25799, %rd25798, %rd25797;
	mul.wide.u32 	%rd25800, %r17822, %r14234;
	shr.u64 	%rd25801, %rd25800, 32;
	and.b64  	%rd25802, %rd36434, 4294967295;
	and.b64  	%rd25803, %rd25800, 4294967295;
	add.s64 	%rd25804, %rd25803, %rd25802;
	shr.u64 	%rd25805, %rd25804, 32;
	and.b64  	%rd25806, %rd25804, 4294967295;
	and.b64  	%rd25807, %rd25799, 4294967295;
	add.s64 	%rd25808, %rd25806, %rd25807;
	shr.u64 	%rd25809, %rd25808, 32;
	add.s64 	%rd25810, %rd25805, %rd25801;
	add.s64 	%rd25811, %rd25810, %rd25809;
	mul.wide.u32 	%rd25812, %r17821, %r14234;
	{ .reg .b32 tmp; mov.b64 {tmp, %r14236}, %rd25812; }
	cvt.u64.u32 	%rd25813, %r17871;
	and.b64  	%rd25814, %rd25812, 4294967295;
	add.s64 	%rd25815, %rd25814, %rd25813;
	{ .reg .b32 tmp; mov.b64 {tmp, %r14237}, %rd25815; }
	and.b64  	%rd25816, %rd25815, 4294967295;
	and.b64  	%rd25817, %rd25811, 4294967295;
	add.s64 	%rd25818, %rd25816, %rd25817;
	{ .reg .b32 tmp; mov.b64 {tmp, %r14238}, %rd25818; }
	add.s32 	%r14239, %r14237, %r14236;
	add.s32 	%r14240, %r14239, %r14238;
	mul.lo.s32 	%r14241, %r28, %r14235;
	mul.wide.u32 	%rd25819, %r4, %r14241;
	shr.u64 	%rd25820, %rd25819, 32;
	and.b64  	%rd25821, %rd25737, 4294967295;
	and.b64  	%rd25822, %rd25819, 4294967295;
	add.s64 	%rd25823, %rd25822, %rd25821;
	shr.u64 	%rd25824, %rd25823, 32;
	add.s64 	%rd25825, %rd25824, %rd25820;
	mul.wide.u32 	%rd25826, %r5, %r14241;
	shr.u64 	%rd25827, %rd25826, 32;
	and.b64  	%rd25828, %rd25748, 4294967295;
	and.b64  	%rd25829, %rd25826, 4294967295;
	add.s64 	%rd25830, %rd25829, %rd25828;
	shr.u64 	%rd25831, %rd25830, 32;
	and.b64  	%rd25832, %rd25830, 4294967295;
	and.b64  	%rd25833, %rd25825, 4294967295;
	add.s64 	%rd36440, %rd25832, %rd25833;
	shr.u64 	%rd25834, %rd36440, 32;
	add.s64 	%rd25835, %rd25831, %rd25827;
	add.s64 	%rd25836, %rd25835, %rd25834;
	mul.wide.u32 	%rd25837, %r6, %r14241;
	shr.u64 	%rd25838, %rd25837, 32;
	and.b64  	%rd25839, %rd25760, 4294967295;
	and.b64  	%rd25840, %rd25837, 4294967295;
	add.s64 	%rd25841, %rd25840, %rd25839;
	shr.u64 	%rd25842, %rd25841, 32;
	and.b64  	%rd25843, %rd25841, 4294967295;
	and.b64  	%rd25844, %rd25836, 4294967295;
	add.s64 	%rd36439, %rd25843, %rd25844;
	shr.u64 	%rd25845, %rd36439, 32;
	add.s64 	%rd25846, %rd25842, %rd25838;
	add.s64 	%rd25847, %rd25846, %rd25845;
	mul.wide.u32 	%rd25848, %r7, %r14241;
	shr.u64 	%rd25849, %rd25848, 32;
	and.b64  	%rd25850, %rd25772, 4294967295;
	and.b64  	%rd25851, %rd25848, 4294967295;
	add.s64 	%rd25852, %rd25851, %rd25850;
	shr.u64 	%rd25853, %rd25852, 32;
	and.b64  	%rd25854, %rd25852, 4294967295;
	and.b64  	%rd25855, %rd25847, 4294967295;
	add.s64 	%rd36438, %rd25854, %rd25855;
	shr.u64 	%rd25856, %rd36438, 32;
	add.s64 	%rd25857, %rd25853, %rd25849;
	add.s64 	%rd25858, %rd25857, %rd25856;
	mul.wide.u32 	%rd25859, %r8, %r14241;
	shr.u64 	%rd25860, %rd25859, 32;
	and.b64  	%rd25861, %rd25784, 4294967295;
	and.b64  	%rd25862, %rd25859, 4294967295;
	add.s64 	%rd25863, %rd25862, %rd25861;
	shr.u64 	%rd25864, %rd25863, 32;
	and.b64  	%rd25865, %rd25863, 4294967295;
	and.b64  	%rd25866, %rd25858, 4294967295;
	add.s64 	%rd36437, %rd25865, %rd25866;
	shr.u64 	%rd25867, %rd36437, 32;
	add.s64 	%rd25868, %rd25864, %rd25860;
	add.s64 	%rd25869, %rd25868, %rd25867;
	mul.wide.u32 	%rd25870, %r9, %r14241;
	shr.u64 	%rd25871, %rd25870, 32;
	and.b64  	%rd25872, %rd25796, 4294967295;
	and.b64  	%rd25873, %rd25870, 4294967295;
	add.s64 	%rd25874, %rd25873, %rd25872;
	shr.u64 	%rd25875, %rd25874, 32;
	and.b64  	%rd25876, %rd25874, 4294967295;
	and.b64  	%rd25877, %rd25869, 4294967295;
	add.s64 	%rd36436, %rd25876, %rd25877;
	shr.u64 	%rd25878, %rd36436, 32;
	add.s64 	%rd25879, %rd25875, %rd25871;
	add.s64 	%rd25880, %rd25879, %rd25878;
	mul.wide.u32 	%rd25881, %r10, %r14241;
	shr.u64 	%rd25882, %rd25881, 32;
	and.b64  	%rd25883, %rd25808, 4294967295;
	and.b64  	%rd25884, %rd25881, 4294967295;
	add.s64 	%rd25885, %rd25884, %rd25883;
	shr.u64 	%rd25886, %rd25885, 32;
	and.b64  	%rd25887, %rd25885, 4294967295;
	and.b64  	%rd25888, %rd25880, 4294967295;
	add.s64 	%rd36435, %rd25887, %rd25888;
	shr.u64 	%rd25889, %rd36435, 32;
	add.s64 	%rd25890, %rd25886, %rd25882;
	add.s64 	%rd25891, %rd25890, %rd25889;
	mul.wide.u32 	%rd25892, %r11, %r14241;
	{ .reg .b32 tmp; mov.b64 {tmp, %r14242}, %rd25892; }
	and.b64  	%rd25893, %rd25818, 4294967295;
	and.b64  	%rd25894, %rd25892, 4294967295;
	add.s64 	%rd25895, %rd25894, %rd25893;
	{ .reg .b32 tmp; mov.b64 {tmp, %r14243}, %rd25895; }
	and.b64  	%rd25896, %rd25895, 4294967295;
	and.b64  	%rd25897, %rd25891, 4294967295;
	add.s64 	%rd36434, %rd25896, %rd25897;
	{ .reg .b32 tmp; mov.b64 {tmp, %r14244}, %rd36434; }
	add.s32 	%r14245, %r14243, %r14242;
	add.s32 	%r14246, %r14245, %r14244;
	add.s32 	%r17871, %r14240, %r14246;
	add.s32 	%r17870, %r17870, 1;
	add.s64 	%rd36433, %rd36433, 4;
	setp.ne.s32 	%p2566, %r17870, 8;
	@%p2566 bra 	$L__BB0_2411;
	cvt.u32.u64 	%r17878, %rd36440;
	cvt.u32.u64 	%r17877, %rd36439;
	cvt.u32.u64 	%r17876, %rd36438;
	cvt.u32.u64 	%r17875, %rd36437;
	cvt.u32.u64 	%r17874, %rd36436;
	cvt.u32.u64 	%r17873, %rd36435;
	cvt.u32.u64 	%r17872, %rd36434;
	setp.lt.u32 	%p2567, %r17871, %r11;
	@%p2567 bra 	$L__BB0_2427;
	setp.gt.u32 	%p2568, %r17871, %r11;
	@%p2568 bra 	$L__BB0_2426;
	cvt.u32.u64 	%r17872, %rd36434;
	setp.gt.u32 	%p2569, %r10, %r17872;
	@%p2569 bra 	$L__BB0_2427;
	cvt.u32.u64 	%r14247, %rd36434;
	setp.lt.u32 	%p2570, %r10, %r14247;
	@%p2570 bra 	$L__BB0_2426;
	cvt.u32.u64 	%r17872, %rd36434;
	cvt.u32.u64 	%r17873, %rd36435;
	setp.gt.u32 	%p2571, %r9, %r17873;
	@%p2571 bra 	$L__BB0_2427;
	cvt.u32.u64 	%r14248, %rd36435;
	setp.lt.u32 	%p2572, %r9, %r14248;
	@%p2572 bra 	$L__BB0_2426;
	cvt.u32.u64 	%r17873, %rd36435;
	cvt.u32.u64 	%r17874, %rd36436;
	setp.gt.u32 	%p2573, %r8, %r17874;
	@%p2573 bra 	$L__BB0_2427;
	cvt.u32.u64 	%r14249, %rd36436;
	setp.lt.u32 	%p2574, %r8, %r14249;
	@%p2574 bra 	$L__BB0_2426;
	cvt.u32.u64 	%r17874, %rd36436;
	cvt.u32.u64 	%r17875, %rd36437;
	setp.gt.u32 	%p2575, %r7, %r17875;
	@%p2575 bra 	$L__BB0_2427;
	cvt.u32.u64 	%r14250, %rd36437;
	setp.lt.u32 	%p2576, %r7, %r14250;
	@%p2576 bra 	$L__BB0_2426;
	cvt.u32.u64 	%r17875, %rd36437;
	cvt.u32.u64 	%r17876, %rd36438;
	setp.gt.u32 	%p2577, %r6, %r17876;
	@%p2577 bra 	$L__BB0_2427;
	cvt.u32.u64 	%r14251, %rd36438;
	setp.lt.u32 	%p2578, %r6, %r14251;
	@%p2578 bra 	$L__BB0_2426;
	cvt.u32.u64 	%r17876, %rd36438;
	cvt.u32.u64 	%r17877, %rd36439;
	setp.gt.u32 	%p2579, %r5, %r17877;
	@%p2579 bra 	$L__BB0_2427;
	cvt.u32.u64 	%r17877, %rd36439;
	setp.ge.u32 	%p2580, %r5, %r17877;
	cvt.u32.u64 	%r17878, %rd36440;
	setp.gt.u32 	%p2581, %r4, %r17878;
	and.pred  	%p2582, %p2580, %p2581;
	@%p2582 bra 	$L__BB0_2427;
$L__BB0_2426:
	and.b64  	%rd25899, %rd36440, 4294967295;
	cvt.u64.u32 	%rd25900, %r4;
	sub.s64 	%rd25901, %rd25899, %rd25900;
	cvt.u32.u64 	%r17878, %rd25901;
	shr.u64 	%rd25902, %rd25901, 32;
	and.b64  	%rd25903, %rd25902, 1;
	and.b64  	%rd25904, %rd36439, 4294967295;
	cvt.u64.u32 	%rd25905, %r5;
	add.s64 	%rd25906, %rd25903, %rd25905;
	sub.s64 	%rd25907, %rd25904, %rd25906;
	cvt.u32.u64 	%r17877, %rd25907;
	shr.u64 	%rd25908, %rd25907, 32;
	and.b64  	%rd25909, %rd25908, 1;
	and.b64  	%rd25910, %rd36438, 4294967295;
	cvt.u64.u32 	%rd25911, %r6;
	add.s64 	%rd25912, %rd25909, %rd25911;
	sub.s64 	%rd25913, %rd25910, %rd25912;
	cvt.u32.u64 	%r17876, %rd25913;
	shr.u64 	%rd25914, %rd25913, 32;
	and.b64  	%rd25915, %rd25914, 1;
	and.b64  	%rd25916, %rd36437, 4294967295;
	cvt.u64.u32 	%rd25917, %r7;
	add.s64 	%rd25918, %rd25915, %rd25917;
	sub.s64 	%rd25919, %rd25916, %rd25918;
	cvt.u32.u64 	%r17875, %rd25919;
	shr.u64 	%rd25920, %rd25919, 32;
	and.b64  	%rd25921, %rd25920, 1;
	and.b64  	%rd25922, %rd36436, 4294967295;
	cvt.u64.u32 	%rd25923, %r8;
	add.s64 	%rd25924, %rd25921, %rd25923;
	sub.s64 	%rd25925, %rd25922, %rd25924;
	cvt.u32.u64 	%r17874, %rd25925;
	shr.u64 	%rd25926, %rd25925, 32;
	and.b64  	%rd25927, %rd25926, 1;
	and.b64  	%rd25928, %rd36435, 4294967295;
	cvt.u64.u32 	%rd25929, %r9;
	add.s64 	%rd25930, %rd25927, %rd25929;
	sub.s64 	%rd25931, %rd25928, %rd25930;
	cvt.u32.u64 	%r17873, %rd25931;
	shr.u64 	%rd25932, %rd25931, 32;
	and.b64  	%rd25933, %rd25932, 1;
	and.b64  	%rd25934, %rd36434, 4294967295;
	cvt.u64.u32 	%rd25935, %r10;
	add.s64 	%rd25936, %rd25933, %rd25935;
	sub.s64 	%rd25937, %rd25934, %rd25936;
	cvt.u32.u64 	%r17872, %rd25937;
	{ .reg .b32 tmp; mov.b64 {tmp, %r14252}, %rd25937; }
	and.b32  	%r14253, %r14252, 1;
	add.s32 	%r14254, %r14253, %r11;
	sub.s32 	%r17871, %r17871, %r14254;
$L__BB0_2427:
	setp.lt.u32 	%p2583, %r17871, %r17831;
	@%p2583 bra 	$L__BB0_2442;
	setp.gt.u32 	%p2584, %r17871, %r17831;
	@%p2584 bra 	$L__BB0_2441;
	setp.lt.u32 	%p2585, %r17872, %r17832;
	@%p2585 bra 	$L__BB0_2442;
	setp.gt.u32 	%p2586, %r17872, %r17832;
	@%p2586 bra 	$L__BB0_2441;
	setp.lt.u32 	%p2587, %r17873, %r17833;
	@%p2587 bra 	$L__BB0_2442;
	setp.gt.u32 	%p2588, %r17873, %r17833;
	@%p2588 bra 	$L__BB0_2441;
	setp.lt.u32 	%p2589, %r17874, %r17834;
	@%p2589 bra 	$L__BB0_2442;
	setp.gt.u32 	%p2590, %r17874, %r17834;
	@%p2590 bra 	$L__BB0_2441;
	setp.lt.u32 	%p2591, %r17875, %r17835;
	@%p2591 bra 	$L__BB0_2442;
	setp.gt.u32 	%p2592, %r17875, %r17835;
	@%p2592 bra 	$L__BB0_2441;
	setp.lt.u32 	%p2593, %r17876, %r17836;
	@%p2593 bra 	$L__BB0_2442;
	setp.gt.u32 	%p2594, %r17876, %r17836;
	@%p2594 bra 	$L__BB0_2441;
	setp.lt.u32 	%p2595, %r17877, %r17837;
	@%p2595 bra 	$L__BB0_2442;
	setp.le.u32 	%p2596, %r17877, %r17837;
	setp.lt.u32 	%p2597, %r17878, %r17838;
	and.pred  	%p2598, %p2596, %p2597;
	@%p2598 bra 	$L__BB0_2442;
$L__BB0_2441:
	cvt.u64.u32 	%rd25938, %r17878;
	cvt.u64.u32 	%rd25939, %r17838;
	sub.s64 	%rd36447, %rd25938, %rd25939;
	shr.u64 	%rd25940, %rd36447, 32;
	and.b64  	%rd25941, %rd25940, 1;
	cvt.u64.u32 	%rd25942, %r17877;
	cvt.u64.u32 	%rd25943, %r17837;
	add.s64 	%rd25944, %rd25941, %rd25943;
	sub.s64 	%rd36446, %rd25942, %rd25944;
	shr.u64 	%rd25945, %rd36446, 32;
	and.b64  	%rd25946, %rd25945, 1;
	cvt.u64.u32 	%rd25947, %r17876;
	cvt.u64.u32 	%rd25948, %r17836;
	add.s64 	%rd25949, %rd25946, %rd25948;
	sub.s64 	%rd36445, %rd25947, %rd25949;
	shr.u64 	%rd25950, %rd36445, 32;
	and.b64  	%rd25951, %rd25950, 1;
	cvt.u64.u32 	%rd25952, %r17875;
	cvt.u64.u32 	%rd25953, %r17835;
	add.s64 	%rd25954, %rd25951, %rd25953;
	sub.s64 	%rd36444, %rd25952, %rd25954;
	shr.u64 	%rd25955, %rd36444, 32;
	and.b64  	%rd25956, %rd25955, 1;
	cvt.u64.u32 	%rd25957, %r17874;
	cvt.u64.u32 	%rd25958, %r17834;
	add.s64 	%rd25959, %rd25956, %rd25958;
	sub.s64 	%rd36443, %rd25957, %rd25959;
	shr.u64 	%rd25960, %rd36443, 32;
	and.b64  	%rd25961, %rd25960, 1;
	cvt.u64.u32 	%rd25962, %r17873;
	cvt.u64.u32 	%rd25963, %r17833;
	add.s64 	%rd25964, %rd25961, %rd25963;
	sub.s64 	%rd36442, %rd25962, %rd25964;
	shr.u64 	%rd25965, %rd36442, 32;
	and.b64  	%rd25966, %rd25965, 1;
	cvt.u64.u32 	%rd25967, %r17872;
	cvt.u64.u32 	%rd25968, %r17832;
	add.s64 	%rd25969, %rd25966, %rd25968;
	sub.s64 	%rd36441, %rd25967, %rd25969;
	{ .reg .b32 tmp; mov.b64 {tmp, %r14255}, %rd36441; }
	and.b32  	%r14256, %r14255, 1;
	add.s32 	%r14257, %r14256, %r17831;
	sub.s32 	%r17879, %r17871, %r14257;
	bra.uni 	$L__BB0_2443;
$L__BB0_2442:
	cvt.u64.u32 	%rd25970, %r17838;
	cvt.u64.u32 	%rd25971, %r17878;
	sub.s64 	%rd25972, %rd25970, %rd25971;
	shr.u64 	%rd25973, %rd25972, 32;
	and.b64  	%rd25974, %rd25973, 1;
	cvt.u64.u32 	%rd25975, %r17837;
	cvt.u64.u32 	%rd25976, %r17877;
	add.s64 	%rd25977, %rd25974, %rd25976;
	sub.s64 	%rd25978, %rd25975, %rd25977;
	shr.u64 	%rd25979, %rd25978, 32;
	and.b64  	%rd25980, %rd25979, 1;
	cvt.u64.u32 	%rd25981, %r17836;
	cvt.u64.u32 	%rd25982, %r17876;
	add.s64 	%rd25983, %rd25980, %rd25982;
	sub.s64 	%rd25984, %rd25981, %rd25983;
	shr.u64 	%rd25985, %rd25984, 32;
	and.b64  	%rd25986, %rd25985, 1;
	cvt.u64.u32 	%rd25987, %r17835;
	cvt.u64.u32 	%rd25988, %r17875;
	add.s64 	%rd25989, %rd25986, %rd25988;
	sub.s64 	%rd25990, %rd25987, %rd25989;
	shr.u64 	%rd25991, %rd25990, 32;
	and.b64  	%rd25992, %rd25991, 1;
	cvt.u64.u32 	%rd25993, %r17834;
	cvt.u64.u32 	%rd25994, %r17874;
	add.s64 	%rd25995, %rd25992, %rd25994;
	sub.s64 	%rd25996, %rd25993, %rd25995;
	shr.u64 	%rd25997, %rd25996, 32;
	and.b64  	%rd25998, %rd25997, 1;
	cvt.u64.u32 	%rd25999, %r17833;
	cvt.u64.u32 	%rd26000, %r17873;
	add.s64 	%rd26001, %rd25998, %rd26000;
	sub.s64 	%rd26002, %rd25999, %rd26001;
	shr.u64 	%rd26003, %rd26002, 32;
	and.b64  	%rd26004, %rd26003, 1;
	cvt.u64.u32 	%rd26005, %r17832;
	cvt.u64.u32 	%rd26006, %r17872;
	add.s64 	%rd26007, %rd26004, %rd26006;
	sub.s64 	%rd26008, %rd26005, %rd26007;
	{ .reg .b32 tmp; mov.b64 {tmp, %r14258}, %rd26008; }
	and.b32  	%r14259, %r14258, 1;
	add.s32 	%r14260, %r14259, %r17871;
	sub.s32 	%r14261, %r14260, %r17831;
	and.b64  	%rd26009, %rd25972, 4294967295;
	cvt.u64.u32 	%rd26010, %r4;
	sub.s64 	%rd36447, %rd26010, %rd26009;
	shr.u64 	%rd26011, %rd36447, 32;
	and.b64  	%rd26012, %rd26011, 1;
	and.b64  	%rd26013, %rd25978, 4294967295;
	add.s64 	%rd26014, %rd26012, %rd26013;
	cvt.u64.u32 	%rd26015, %r5;
	sub.s64 	%rd36446, %rd26015, %rd26014;
	shr.u64 	%rd26016, %rd36446, 32;
	and.b64  	%rd26017, %rd26016, 1;
	and.b64  	%rd26018, %rd25984, 4294967295;
	add.s64 	%rd26019, %rd26017, %rd26018;
	cvt.u64.u32 	%rd26020, %r6;
	sub.s64 	%rd36445, %rd26020, %rd26019;
	shr.u64 	%rd26021, %rd36445, 32;
	and.b64  	%rd26022, %rd26021, 1;
	and.b64  	%rd26023, %rd25990, 4294967295;
	add.s64 	%rd26024, %rd26022, %rd26023;
	cvt.u64.u32 	%rd26025, %r7;
	sub.s64 	%rd36444, %rd26025, %rd26024;
	shr.u64 	%rd26026, %rd36444, 32;
	and.b64  	%rd26027, %rd26026, 1;
	and.b64  	%rd26028, %rd25996, 4294967295;
	add.s64 	%rd26029, %rd26027, %rd26028;
	cvt.u64.u32 	%rd26030, %r8;
	sub.s64 	%rd36443, %rd26030, %rd26029;
	shr.u64 	%rd26031, %rd36443, 32;
	and.b64  	%rd26032, %rd26031, 1;
	and.b64  	%rd26033, %rd26002, 4294967295;
	add.s64 	%rd26034, %rd26032, %rd26033;
	cvt.u64.u32 	%rd26035, %r9;
	sub.s64 	%rd36442, %rd26035, %rd26034;
	shr.u64 	%rd26036, %rd36442, 32;
	and.b64  	%rd26037, %rd26036, 1;
	and.b64  	%rd26038, %rd26008, 4294967295;
	add.s64 	%rd26039, %rd26037, %rd26038;
	cvt.u64.u32 	%rd26040, %r10;
	sub.s64 	%rd36441, %rd26040, %rd26039;
	{ .reg .b32 tmp; mov.b64 {tmp, %r14262}, %rd36441; }
	add.s32 	%r14263, %r14261, %r14262;
	add.s32 	%r17879, %r14263, %r11;
$L__BB0_2443:
	cvt.u32.u64 	%r7562, %rd36447;
	cvt.u32.u64 	%r7563, %rd36446;
	cvt.u32.u64 	%r7564, %rd36445;
	cvt.u32.u64 	%r7565, %rd36444;
	cvt.u32.u64 	%r7566, %rd36443;
	cvt.u32.u64 	%r7567, %rd36442;
	cvt.u32.u64 	%r7568, %rd36441;
	st.local.u32 	[%rd36487], %r7562;
	st.local.u32 	[%rd36487+4], %r7563;
	st.local.u32 	[%rd36487+8], %r7564;
	st.local.u32 	[%rd36487+12], %r7565;
	st.local.u32 	[%rd36487+16], %r7566;
	st.local.u32 	[%rd36487+20], %r7567;
	st.local.u32 	[%rd36487+24], %r7568;
	st.local.u32 	[%rd36487+28], %r17879;
	mov.b64 	%rd36449, 0;
	mov.b32 	%r17882, 0;
	mov.u64 	%rd36450, %rd36449;
	mov.u64 	%rd36451, %rd36449;
	mov.u64 	%rd36452, %rd36449;
	mov.u64 	%rd36453, %rd36449;
	mov.u64 	%rd36454, %rd36449;
	mov.u64 	%rd36455, %rd36449;
	mov.u32 	%r17881, %r17882;
$L__BB0_2444:
	ld.local.u32 	%r14265, [%rd36448];
	mul.wide.u32 	%rd26042, %r17828, %r14265;
	shr.u64 	%rd26043, %rd26042, 32;
	and.b64  	%rd26044, %rd36455, 4294967295;
	and.b64  	%rd26045, %rd26042, 4294967295;
	add.s64 	%rd26046, %rd26045, %rd26044;
	shr.u64 	%rd26047, %rd26046, 32;
	cvt.u32.u64 	%r14266, %rd26046;
	add.s64 	%rd26048, %rd26047, %rd26043;
	mul.wide.u32 	%rd26049, %r17827, %r14265;
	shr.u64 	%rd26050, %rd26049, 32;
	and.b64  	%rd26051, %rd36454, 4294967295;
	and.b64  	%rd26052, %rd26049, 4294967295;
	add.s64 	%rd26053, %rd26052, %rd26051;
	shr.u64 	%rd26054, %rd26053, 32;
	and.b64  	%rd26055, %rd26053, 4294967295;
	add.s64 	%rd26056, %rd26055, %rd26048;
	shr.u64 	%rd26057, %rd26056, 32;
	add.s64 	%rd26058, %rd26054, %rd26050;
	add.s64 	%rd26059, %rd26058, %rd26057;
	mul.wide.u32 	%rd26060, %r17826, %r14265;
	shr.u64 	%rd26061, %rd26060, 32;
	and.b64  	%rd26062, %rd36453, 4294967295;
	and.b64  	%rd26063, %rd26060, 4294967295;
	add.s64 	%rd26064, %rd26063, %rd26062;
	shr.u64 	%rd26065, %rd26064, 32;
	and.b64  	%rd26066, %rd26064, 4294967295;
	and.b64  	%rd26067, %rd26059, 4294967295;
	add.s64 	%rd26068, %rd26066, %rd26067;
	shr.u64 	%rd26069, %rd26068, 32;
	add.s64 	%rd26070, %rd26065, %rd26061;
	add.s64 	%rd26071, %rd26070, %rd26069;
	mul.wide.u32 	%rd26072, %r17825, %r14265;
	shr.u64 	%rd26073, %rd26072, 32;
	and.b64  	%rd26074, %rd36452, 4294967295;
	and.b64  	%rd26075, %rd26072, 4294967295;
	add.s64 	%rd26076, %rd26075, %rd26074;
	shr.u64 	%rd26077, %rd26076, 32;
	and.b64  	%rd26078, %rd26076, 4294967295;
	and.b64  	%rd26079, %rd26071, 4294967295;
	add.s64 	%rd26080, %rd26078, %rd26079;
	shr.u64 	%rd26081, %rd26080, 32;
	add.s64 	%rd26082, %rd26077, %rd26073;
	add.s64 	%rd26083, %rd26082, %rd26081;
	mul.wide.u32 	%rd26084, %r17824, %r14265;
	shr.u64 	%rd26085, %rd26084, 32;
	and.b64  	%rd26086, %rd36451, 4294967295;
	and.b64  	%rd26087, %rd26084, 4294967295;
	add.s64 	%rd26088, %rd26087, %rd26086;
	shr.u64 	%rd26089, %rd26088, 32;
	and.b64  	%rd26090, %rd26088, 4294967295;
	and.b64  	%rd26091, %rd26083, 4294967295;
	add.s64 	%rd26092, %rd26090, %rd26091;
	shr.u64 	%rd26093, %rd26092, 32;
	add.s64 	%rd26094, %rd26089, %rd26085;
	add.s64 	%rd26095, %rd26094, %rd26093;
	mul.wide.u32 	%rd26096, %r17823, %r14265;
	shr.u64 	%rd26097, %rd26096, 32;
	and.b64  	%rd26098, %rd36450, 4294967295;
	and.b64  	%rd26099, %rd26096, 4294967295;
	add.s64 	%rd26100, %rd26099, %rd26098;
	shr.u64 	%rd26101, %rd26100, 32;
	and.b64  	%rd26102, %rd26100, 4294967295;
	and.b64  	%rd26103, %rd26095, 4294967295;
	add.s64 	%rd26104, %rd26102, %rd26103;
	shr.u64 	%rd26105, %rd26104, 32;
	add.s64 	%rd26106, %rd26101, %rd26097;
	add.s64 	%rd26107, %rd26106, %rd26105;
	mul.wide.u32 	%rd26108, %r17822, %r14265;
	shr.u64 	%rd26109, %rd26108, 32;
	and.b64  	%rd26110, %rd36449, 4294967295;
	and.b64  	%rd26111, %rd26108, 4294967295;
	add.s64 	%rd26112, %rd26111, %rd26110;
	shr.u64 	%rd26113, %rd26112, 32;
	and.b64  	%rd26114, %rd26112, 4294967295;
	and.b64  	%rd26115, %rd26107, 4294967295;
	add.s64 	%rd26116, %rd26114, %rd26115;
	shr.u64 	%rd26117, %rd26116, 32;
	add.s64 	%rd26118, %rd26113, %rd26109;
	add.s64 	%rd26119, %rd26118, %rd26117;
	mul.wide.u32 	%rd26120, %r17821, %r14265;
	{ .reg .b32 tmp; mov.b64 {tmp, %r14267}, %rd26120; }
	cvt.u64.u32 	%rd26121, %r17882;
	and.b64  	%rd26122, %rd26120, 4294967295;
	add.s64 	%rd26123, %rd26122, %rd26121;
	{ .reg .b32 tmp; mov.b64 {tmp, %r14268}, %rd26123; }
	and.b64  	%rd26124, %rd26123, 4294967295;
	and.b64  	%rd26125, %rd26119, 4294967295;
	add.s64 	%rd26126, %rd26124, %rd26125;
	{ .reg .b32 tmp; mov.b64 {tmp, %r14269}, %rd26126; }
	add.s32 	%r14270, %r14268, %r14267;
	add.s32 	%r14271, %r14270, %r14269;
	mul.lo.s32 	%r14272, %r28, %r14266;
	mul.wide.u32 	%rd26127, %r4, %r14272;
	shr.u64 	%rd26128, %rd26127, 32;
	and.b64  	%rd26129, %rd26046, 4294967295;
	and.b64  	%rd26130, %rd26127, 4294967295;
	add.s64 	%rd26131, %rd26130, %rd26129;
	shr.u64 	%rd26132, %rd26131, 32;
	add.s64 	%rd26133, %rd26132, %rd26128;
	mul.wide.u32 	%rd26134, %r5, %r14272;
	shr.u64 	%rd26135, %rd26134, 32;
	and.b64  	%rd26136, %rd26056, 4294967295;
	and.b64  	%rd26137, %rd26134, 4294967295;
	add.s64 	%rd26138, %rd26137, %rd26136;
	shr.u64 	%rd26139, %rd26138, 32;
	and.b64  	%rd26140, %rd26138, 4294967295;
	and.b64  	%rd26141, %rd26133, 4294967295;
	add.s64 	%rd36455, %rd26140, %rd26141;
	shr.u64 	%rd26142, %rd36455, 32;
	add.s64 	%rd26143, %rd26139, %rd26135;
	add.s64 	%rd26144, %rd26143, %rd26142;
	mul.wide.u32 	%rd26145, %r6, %r14272;
	shr.u64 	%rd26146, %rd26145, 32;
	and.b64  	%rd26147, %rd26068, 4294967295;
	and.b64  	%rd26148, %rd26145, 4294967295;
	add.s64 	%rd26149, %rd26148, %rd26147;
	shr.u64 	%rd26150, %rd26149, 32;
	and.b64  	%rd26151, %rd26149, 4294967295;
	and.b64  	%rd26152, %rd26144, 4294967295;
	add.s64 	%rd36454, %rd26151, %rd26152;
	shr.u64 	%rd26153, %rd36454, 32;
	add.s64 	%rd26154, %rd26150, %rd26146;
	add.s64 	%rd26155, %rd26154, %rd26153;
	mul.wide.u32 	%rd26156, %r7, %r14272;
	shr.u64 	%rd26157, %rd26156, 32;
	and.b64  	%rd26158, %rd26080, 4294967295;
	and.b64  	%rd26159, %rd26156, 4294967295;
	add.s64 	%rd26160, %rd26159, %rd26158;
	shr.u64 	%rd26161, %rd26160, 32;
	and.b64  	%rd26162, %rd26160, 4294967295;
	and.b64  	%rd26163, %rd26155, 4294967295;
	add.s64 	%rd36453, %rd26162, %rd26163;
	shr.u64 	%rd26164, %rd36453, 32;
	add.s64 	%rd26165, %rd26161, %rd26157;
	add.s64 	%rd26166, %rd26165, %rd26164;
	mul.wide.u32 	%rd26167, %r8, %r14272;
	shr.u64 	%rd26168, %rd26167, 32;
	and.b64  	%rd26169, %rd26092, 4294967295;
	and.b64  	%rd26170, %rd26167, 4294967295;
	add.s64 	%rd26171, %rd26170, %rd26169;
	shr.u64 	%rd26172, %rd26171, 32;
	and.b64  	%rd26173, %rd26171, 4294967295;
	and.b64  	%rd26174, %rd26166, 4294967295;
	add.s64 	%rd36452, %rd26173, %rd26174;
	shr.u64 	%rd26175, %rd36452, 32;
	add.s64 	%rd26176, %rd26172, %rd26168;
	add.s64 	%rd26177, %rd26176, %rd26175;
	mul.wide.u32 	%rd26178, %r9, %r14272;
	shr.u64 	%rd26179, %rd26178, 32;
	and.b64  	%rd26180, %rd26104, 4294967295;
	and.b64  	%rd26181, %rd26178, 4294967295;
	add.s64 	%rd26182, %rd26181, %rd26180;
	shr.u64 	%rd26183, %rd26182, 32;
	and.b64  	%rd26184, %rd26182, 4294967295;
	and.b64  	%rd26185, %rd26177, 4294967295;
	add.s64 	%rd36451, %rd26184, %rd26185;
	shr.u64 	%rd26186, %rd36451, 32;
	add.s64 	%rd26187, %rd26183, %rd26179;
	add.s64 	%rd26188, %rd26187, %rd26186;
	mul.wide.u32 	%rd26189, %r10, %r14272;
	shr.u64 	%rd26190, %rd26189, 32;
	and.b64  	%rd26191, %rd26116, 4294967295;
	and.b64  	%rd26192, %rd26189, 4294967295;
	add.s64 	%rd26193, %rd26192, %rd26191;
	shr.u64 	%rd26194, %rd26193, 32;
	and.b64  	%rd26195, %rd26193, 4294967295;
	and.b64  	%rd26196, %rd26188, 4294967295;
	add.s64 	%rd36450, %rd26195, %rd26196;
	shr.u64 	%rd26197, %rd36450, 32;
	add.s64 	%rd26198, %rd26194, %rd26190;
	add.s64 	%rd26199, %rd26198, %rd26197;
	mul.wide.u32 	%rd26200, %r11, %r14272;
	{ .reg .b32 tmp; mov.b64 {tmp, %r14273}, %rd26200; }
	and.b64  	%rd26201, %rd26126, 4294967295;
	and.b64  	%rd26202, %rd26200, 4294967295;
	add.s64 	%rd26203, %rd26202, %rd26201;
	{ .reg .b32 tmp; mov.b64 {tmp, %r14274}, %rd26203; }
	and.b64  	%rd26204, %rd26203, 4294967295;
	and.b64  	%rd26205, %rd26199, 4294967295;
	add.s64 	%rd36449, %rd26204, %rd26205;
	{ .reg .b32 tmp; mov.b64 {tmp, %r14275}, %rd36449; }
	add.s32 	%r14276, %r14274, %r14273;
	add.s32 	%r14277, %r14276, %r14275;
	add.s32 	%r17882, %r14271, %r14277;
	add.s32 	%r17881, %r17881, 1;
	add.s64 	%rd36448, %rd36448, 4;
	setp.ne.s32 	%p2599, %r17881, 8;
	@%p2599 bra 	$L__BB0_2444;
	cvt.u32.u64 	%r17889, %rd36455;
	cvt.u32.u64 	%r17888, %rd36454;
	cvt.u32.u64 	%r17887, %rd36453;
	cvt.u32.u64 	%r17886, %rd36452;
	cvt.u32.u64 	%r17885, %rd36451;
	cvt.u32.u64 	%r17884, %rd36450;
	cvt.u32.u64 	%r17883, %rd36449;
	setp.lt.u32 	%p2600, %r17882, %r11;
	@%p2600 bra 	$L__BB0_2460;
	setp.gt.u32 	%p2601, %r17882, %r11;
	@%p2601 bra 	$L__BB0_2459;
	cvt.u32.u64 	%r17883, %rd36449;
	setp.gt.u32 	%p2602, %r10, %r17883;
	@%p2602 bra 	$L__BB0_2460;
	cvt.u32.u64 	%r14278, %rd36449;
	setp.lt.u32 	%p2603, %r10, %r14278;
	@%p2603 bra 	$L__BB0_2459;
	cvt.u32.u64 	%r17883, %rd36449;
	cvt.u32.u64 	%r17884, %rd36450;
	setp.gt.u32 	%p2604, %r9, %r17884;
	@%p2604 bra 	$L__BB0_2460;
	cvt.u32.u64 	%r14279, %rd36450;
	setp.lt.u32 	%p2605, %r9, %r14279;
	@%p2605 bra 	$L__BB0_2459;
	cvt.u32.u64 	%r17884, %rd36450;
	cvt.u32.u64 	%r17885, %rd36451;
	setp.gt.u32 	%p2606, %r8, %r17885;
	@%p2606 bra 	$L__BB0_2460;
	cvt.u32.u64 	%r14280, %rd36451;
	setp.lt.u32 	%p2607, %r8, %r14280;
	@%p2607 bra 	$L__BB0_2459;
	cvt.u32.u64 	%r17885, %rd36451;
	cvt.u32.u64 	%r17886, %rd36452;
	setp.gt.u32 	%p2608, %r7, %r17886;
	@%p2608 bra 	$L__BB0_2460;
	cvt.u32.u64 	%r14281, %rd36452;
	setp.lt.u32 	%p2609, %r7, %r14281;
	@%p2609 bra 	$L__BB0_2459;
	cvt.u32.u64 	%r17886, %rd36452;
	cvt.u32.u64 	%r17887, %rd36453;
	setp.gt.u32 	%p2610, %r6, %r17887;
	@%p2610 bra 	$L__BB0_2460;
	cvt.u32.u64 	%r14282, %rd36453;
	setp.lt.u32 	%p2611, %r6, %r14282;
	@%p2611 bra 	$L__BB0_2459;
	cvt.u32.u64 	%r17887, %rd36453;
	cvt.u32.u64 	%r17888, %rd36454;
	setp.gt.u32 	%p2612, %r5, %r17888;
	@%p2612 bra 	$L__BB0_2460;
	cvt.u32.u64 	%r17888, %rd36454;
	setp.ge.u32 	%p2613, %r5, %r17888;
	cvt.u32.u64 	%r17889, %rd36455;
	setp.gt.u32 	%p2614, %r4, %r17889;
	and.pred  	%p2615, %p2613, %p2614;
	@%p2615 bra 	$L__BB0_2460;
$L__BB0_2459:
	and.b64  	%rd26207, %rd36455, 4294967295;
	cvt.u64.u32 	%rd26208, %r4;
	sub.s64 	%rd26209, %rd26207, %rd26208;
	cvt.u32.u64 	%r17889, %rd26209;
	shr.u64 	%rd26210, %rd26209, 32;
	and.b64  	%rd26211, %rd26210, 1;
	and.b64  	%rd26212, %rd36454, 4294967295;
	cvt.u64.u32 	%rd26213, %r5;
	add.s64 	%rd26214, %rd26211, %rd26213;
	sub.s64 	%rd26215, %rd26212, %rd26214;
	cvt.u32.u64 	%r17888, %rd26215;
	shr.u64 	%rd26216, %rd26215, 32;
	and.b64  	%rd26217, %rd26216, 1;
	and.b64  	%rd26218, %rd36453, 4294967295;
	cvt.u64.u32 	%rd26219, %r6;
	add.s64 	%rd26220, %rd26217, %rd26219;
	sub.s64 	%rd26221, %rd26218, %rd26220;
	cvt.u32.u64 	%r17887, %rd26221;
	shr.u64 	%rd26222, %rd26221, 32;
	and.b64  	%rd26223, %rd26222, 1;
	and.b64  	%rd26224, %rd36452, 4294967295;
	cvt.u64.u32 	%rd26225, %r7;
	add.s64 	%rd26226, %rd26223, %rd26225;
	sub.s64 	%rd26227, %rd26224, %rd26226;
	cvt.u32.u64 	%r17886, %rd26227;
	shr.u64 	%rd26228, %rd26227, 32;
	and.b64  	%rd26229, %rd26228, 1;
	and.b64  	%rd26230, %rd36451, 4294967295;
	cvt.u64.u32 	%rd26231, %r8;
	add.s64 	%rd26232, %rd26229, %rd26231;
	sub.s64 	%rd26233, %rd26230, %rd26232;
	cvt.u32.u64 	%r17885, %rd26233;
	shr.u64 	%rd26234, %rd26233, 32;
	and.b64  	%rd26235, %rd26234, 1;
	and.b64  	%rd26236, %rd36450, 4294967295;
	cvt.u64.u32 	%rd26237, %r9;
	add.s64 	%rd26238, %rd26235, %rd26237;
	sub.s64 	%rd26239, %rd26236, %rd26238;
	cvt.u32.u64 	%r17884, %rd26239;
	shr.u64 	%rd26240, %rd26239, 32;
	and.b64  	%rd26241, %rd26240, 1;
	and.b64  	%rd26242, %rd36449, 4294967295;
	cvt.u64.u32 	%rd26243, %r10;
	add.s64 	%rd26244, %rd26241, %rd26243;
	sub.s64 	%rd26245, %rd26242, %rd26244;
	cvt.u32.u64 	%r17883, %rd26245;
	{ .reg .b32 tmp; mov.b64 {tmp, %r14283}, %rd26245; }
	and.b32  	%r14284, %r14283, 1;
	add.s32 	%r14285, %r14284, %r11;
	sub.s32 	%r17882, %r17882, %r14285;
$L__BB0_2460:
	st.local.u32 	[%rd36510], %r17889;
	st.local.u32 	[%rd36510+4], %r17888;
	st.local.u32 	[%rd36510+8], %r17887;
	st.local.u32 	[%rd36510+12], %r17886;
	st.local.u32 	[%rd36510+16], %r17885;
	st.local.u32 	[%rd36510+20], %r17884;
	st.local.u32 	[%rd36510+24], %r17883;
	st.local.u32 	[%rd36510+28], %r17882;
	mov.b64 	%rd36457, 0;
	mov.b32 	%r17910, 0;
	mov.u64 	%rd36456, %rd36487;
	mov.u64 	%rd36458, %rd36457;
	mov.u64 	%rd36459, %rd36457;
	mov.u64 	%rd36460, %rd36457;
	mov.u64 	%rd36461, %rd36457;
	mov.u64 	%rd36462, %rd36457;
	mov.u64 	%rd36463, %rd36457;
	mov.u32 	%r17891, %r17910;
$L__BB0_2461:
	ld.local.u32 	%rd26247, [%rd36456];
	and.b64  	%rd26248, %rd36463, 4294967295;
	add.s64 	%rd26249, %rd26248, %rd26247;
	shr.u64 	%rd26250, %rd26249, 32;
	cvt.u32.u64 	%r14287, %rd26249;
	and.b64  	%rd26251, %rd36462, 4294967295;
	add.s64 	%rd26252, %rd26251, %rd26250;
	shr.u64 	%rd26253, %rd26252, 32;
	and.b64  	%rd26254, %rd36461, 4294967295;
	add.s64 	%rd26255, %rd26254, %rd26253;
	shr.u64 	%rd26256, %rd26255, 32;
	and.b64  	%rd26257, %rd36460, 4294967295;
	add.s64 	%rd26258, %rd26257, %rd26256;
	shr.u64 	%rd26259, %rd26258, 32;
	and.b64  	%rd26260, %rd36459, 4294967295;
	add.s64 	%rd26261, %rd26260, %rd26259;
	shr.u64 	%rd26262, %rd26261, 32;
	and.b64  	%rd26263, %rd36458, 4294967295;
	add.s64 	%rd26264, %rd26263, %rd26262;
	shr.u64 	%rd26265, %rd26264, 32;
	and.b64  	%rd26266, %rd36457, 4294967295;
	add.s64 	%rd26267, %rd26266, %rd26265;
	shr.u64 	%rd26268, %rd26267, 32;
	cvt.u64.u32 	%rd26269, %r17910;
	add.s64 	%rd26270, %rd26268, %rd26269;
	{ .reg .b32 tmp; mov.b64 {tmp, %r14288}, %rd26270; }
	mul.lo.s32 	%r14289, %r28, %r14287;
	mul.wide.u32 	%rd26271, %r4, %r14289;
	shr.u64 	%rd26272, %rd26271, 32;
	and.b64  	%rd26273, %rd26249, 4294967295;
	and.b64  	%rd26274, %rd26271, 4294967295;
	add.s64 	%rd26275, %rd26274, %rd26273;
	shr.u64 	%rd26276, %rd26275, 32;
	add.s64 	%rd26277, %rd26276, %rd26272;
	mul.wide.u32 	%rd26278, %r5, %r14289;
	shr.u64 	%rd26279, %rd26278, 32;
	and.b64  	%rd26280, %rd26252, 4294967295;
	and.b64  	%rd26281, %rd26278, 4294967295;
	add.s64 	%rd26282, %rd26281, %rd26280;
	shr.u64 	%rd26283, %rd26282, 32;
	and.b64  	%rd26284, %rd26282, 4294967295;
	and.b64  	%rd26285, %rd26277, 4294967295;
	add.s64 	%rd36463, %rd26284, %rd26285;
	shr.u64 	%rd26286, %rd36463, 32;
	add.s64 	%rd26287, %rd26283, %rd26279;
	add.s64 	%rd26288, %rd26287, %rd26286;
	mul.wide.u32 	%rd26289, %r6, %r14289;
	shr.u64 	%rd26290, %rd26289, 32;
	and.b64  	%rd26291, %rd26255, 4294967295;
	and.b64  	%rd26292, %rd26289, 4294967295;
	add.s64 	%rd26293, %rd26292, %rd26291;
	shr.u64 	%rd26294, %rd26293, 32;
	and.b64  	%rd26295, %rd26293, 4294967295;
	and.b64  	%rd26296, %rd26288, 4294967295;
	add.s64 	%rd36462, %rd26295, %rd26296;
	shr.u64 	%rd26297, %rd36462, 32;
	add.s64 	%rd26298, %rd26294, %rd26290;
	add.s64 	%rd26299, %rd26298, %rd26297;
	mul.wide.u32 	%rd26300, %r7, %r14289;
	shr.u64 	%rd26301, %rd26300, 32;
	and.b64  	%rd26302, %rd26258, 4294967295;
	and.b64  	%rd26303, %rd26300, 4294967295;
	add.s64 	%rd26304, %rd26303, %rd26302;
	shr.u64 	%rd26305, %rd26304, 32;
	and.b64  	%rd26306, %rd26304, 4294967295;
	and.b64  	%rd26307, %rd26299, 4294967295;
	add.s64 	%rd36461, %rd26306, %rd26307;
	shr.u64 	%rd26308, %rd36461, 32;
	add.s64 	%rd26309, %rd26305, %rd26301;
	add.s64 	%rd26310, %rd26309, %rd26308;
	mul.wide.u32 	%rd26311, %r8, %r14289;
	shr.u64 	%rd26312, %rd26311, 32;
	and.b64  	%rd26313, %rd26261, 4294967295;
	and.b64  	%rd26314, %rd26311, 4294967295;
	add.s64 	%rd26315, %rd26314, %rd26313;
	shr.u64 	%rd26316, %rd26315, 32;
	and.b64  	%rd26317, %rd26315, 4294967295;
	and.b64  	%rd26318, %rd26310, 4294967295;
	add.s64 	%rd36460, %rd26317, %rd26318;
	shr.u64 	%rd26319, %rd36460, 32;
	add.s64 	%rd26320, %rd26316, %rd26312;
	add.s64 	%rd26321, %rd26320, %rd26319;
	mul.wide.u32 	%rd26322, %r9, %r14289;
	shr.u64 	%rd26323, %rd26322, 32;
	and.b64  	%rd26324, %rd26264, 4294967295;
	and.b64  	%rd26325, %rd26322, 4294967295;
	add.s64 	%rd26326, %rd26325, %rd26324;
	shr.u64 	%rd26327, %rd26326, 32;
	and.b64  	%rd26328, %rd26326, 4294967295;
	and.b64  	%rd26329, %rd26321, 4294967295;
	add.s64 	%rd36459, %rd26328, %rd26329;
	shr.u64 	%rd26330, %rd36459, 32;
	add.s64 	%rd26331, %rd26327, %rd26323;
	add.s64 	%rd26332, %rd26331, %rd26330;
	mul.wide.u32 	%rd26333, %r10, %r14289;
	shr.u64 	%rd26334, %rd26333, 32;
	and.b64  	%rd26335, %rd26267, 4294967295;
	and.b64  	%rd26336, %rd26333, 4294967295;
	add.s64 	%rd26337, %rd26336, %rd26335;
	shr.u64 	%rd26338, %rd26337, 32;
	and.b64  	%rd26339, %rd26337, 4294967295;
	and.b64  	%rd26340, %rd26332, 4294967295;
	add.s64 	%rd36458, %rd26339, %rd26340;
	shr.u64 	%rd26341, %rd36458, 32;
	add.s64 	%rd26342, %rd26338, %rd26334;
	add.s64 	%rd26343, %rd26342, %rd26341;
	mul.wide.u32 	%rd26344, %r11, %r14289;
	{ .reg .b32 tmp; mov.b64 {tmp, %r14290}, %rd26344; }
	and.b64  	%rd26345, %rd26270, 4294967295;
	and.b64  	%rd26346, %rd26344, 4294967295;
	add.s64 	%rd26347, %rd26346, %rd26345;
	{ .reg .b32 tmp; mov.b64 {tmp, %r14291}, %rd26347; }
	and.b64  	%rd26348, %rd26347, 4294967295;
	and.b64  	%rd26349, %rd26343, 4294967295;
	add.s64 	%rd36457, %rd26348, %rd26349;
	{ .reg .b32 tmp; mov.b64 {tmp, %r14292}, %rd36457; }
	add.s32 	%r14293, %r14291, %r14290;
	add.s32 	%r14294, %r14293, %r14292;
	add.s32 	%r17910, %r14294, %r14288;
	add.s32 	%r17891, %r17891, 1;
	add.s64 	%rd36456, %rd36456, 4;
	setp.ne.s32 	%p2616, %r17891, 8;
	@%p2616 bra 	$L__BB0_2461;
	cvt.u32.u64 	%r17899, %rd36463;
	cvt.u32.u64 	%r17898, %rd36462;
	cvt.u32.u64 	%r17897, %rd36461;
	cvt.u32.u64 	%r17896, %rd36460;
	cvt.u32.u64 	%r17895, %rd36459;
	cvt.u32.u64 	%r17894, %rd36458;
	cvt.u32.u64 	%r17893, %rd36457;
	setp.lt.u32 	%p2617, %r17910, %r11;
	@%p2617 bra 	$L__BB0_2477;
	setp.gt.u32 	%p2618, %r17910, %r11;
	@%p2618 bra 	$L__BB0_2476;
	cvt.u32.u64 	%r17893, %rd36457;
	setp.gt.u32 	%p2619, %r10, %r17893;
	@%p2619 bra 	$L__BB0_2477;
	cvt.u32.u64 	%r14295, %rd36457;
	setp.lt.u32 	%p2620, %r10, %r14295;
	@%p2620 bra 	$L__BB0_2476;
	cvt.u32.u64 	%r17893, %rd36457;
	cvt.u32.u64 	%r17894, %rd36458;
	setp.gt.u32 	%p2621, %r9, %r17894;
	@%p2621 bra 	$L__BB0_2477;
	cvt.u32.u64 	%r14296, %rd36458;
	setp.lt.u32 	%p2622, %r9, %r14296;
	@%p2622 bra 	$L__BB0_2476;
	cvt.u32.u64 	%r17894, %rd36458;
	cvt.u32.u64 	%r17895, %rd36459;
	setp.gt.u32 	%p2623, %r8, %r17895;
	@%p2623 bra 	$L__BB0_2477;
	cvt.u32.u64 	%r14297, %rd36459;
	setp.lt.u32 	%p2624, %r8, %r14297;
	@%p2624 bra 	$L__BB0_2476;
	cvt.u32.u64 	%r17895, %rd36459;
	cvt.u32.u64 	%r17896, %rd36460;
	setp.gt.u32 	%p2625, %r7, %r17896;
	@%p2625 bra 	$L__BB0_2477;
	cvt.u32.u64 	%r14298, %rd36460;
	setp.lt.u32 	%p2626, %r7, %r14298;
	@%p2626 bra 	$L__BB0_2476;
	cvt.u32.u64 	%r17896, %rd36460;
	cvt.u32.u64 	%r17897, %rd36461;
	setp.gt.u32 	%p2627, %r6, %r17897;
	@%p2627 bra 	$L__BB0_2477;
	cvt.u32.u64 	%r14299, %rd36461;
	setp.lt.u32 	%p2628, %r6, %r14299;
	@%p2628 bra 	$L__BB0_2476;
	cvt.u32.u64 	%r17897, %rd36461;
	cvt.u32.u64 	%r17898, %rd36462;
	setp.gt.u32 	%p2629, %r5, %r17898;
	@%p2629 bra 	$L__BB0_2477;
	cvt.u32.u64 	%r17898, %rd36462;
	setp.ge.u32 	%p2630, %r5, %r17898;
	cvt.u32.u64 	%r17899, %rd36463;
	setp.gt.u32 	%p2631, %r4, %r17899;
	and.pred  	%p2632, %p2630, %p2631;
	@%p2632 bra 	$L__BB0_2477;
$L__BB0_2476:
	and.b64  	%rd26351, %rd36463, 4294967295;
	cvt.u64.u32 	%rd26352, %r4;
	sub.s64 	%rd26353, %rd26351, %rd26352;
	cvt.u32.u64 	%r17899, %rd26353;
	shr.u64 	%rd26354, %rd26353, 32;
	and.b64  	%rd26355, %rd26354, 1;
	and.b64  	%rd26356, %rd36462, 4294967295;
	cvt.u64.u32 	%rd26357, %r5;
	add.s64 	%rd26358, %rd26355, %rd26357;
	sub.s64 	%rd26359, %rd26356, %rd26358;
	cvt.u32.u64 	%r17898, %rd26359;
	shr.u64 	%rd26360, %rd26359, 32;
	and.b64  	%rd26361, %rd26360, 1;
	and.b64  	%rd26362, %rd36461, 4294967295;
	cvt.u64.u32 	%rd26363, %r6;
	add.s64 	%rd26364, %rd26361, %rd26363;
	sub.s64 	%rd26365, %rd26362, %rd26364;
	cvt.u32.u64 	%r17897, %rd26365;
	shr.u64 	%rd26366, %rd26365, 32;
	and.b64  	%rd26367, %rd26366, 1;
	and.b64  	%rd26368, %rd36460, 4294967295;
	cvt.u64.u32 	%rd26369, %r7;
	add.s64 	%rd26370, %rd26367, %rd26369;
	sub.s64 	%rd26371, %rd26368, %rd26370;
	cvt.u32.u64 	%r17896, %rd26371;
	shr.u64 	%rd26372, %rd26371, 32;
	and.b64  	%rd26373, %rd26372, 1;
	and.b64  	%rd26374, %rd36459, 4294967295;
	cvt.u64.u32 	%rd26375, %r8;
	add.s64 	%rd26376, %rd26373, %rd26375;
	sub.s64 	%rd26377, %rd26374, %rd26376;
	cvt.u32.u64 	%r17895, %rd26377;
	shr.u64 	%rd26378, %rd26377, 32;
	and.b64  	%rd26379, %rd26378, 1;
	and.b64  	%rd26380, %rd36458, 4294967295;
	cvt.u64.u32 	%rd26381, %r9;
	add.s64 	%rd26382, %rd26379, %rd26381;
	sub.s64 	%rd26383, %rd26380, %rd26382;
	cvt.u32.u64 	%r17894, %rd26383;
	shr.u64 	%rd26384, %rd26383, 32;
	and.b64  	%rd26385, %rd26384, 1;
	and.b64  	%rd26386, %rd36457, 4294967295;
	cvt.u64.u32 	%rd26387, %r10;
	add.s64 	%rd26388, %rd26385, %rd26387;
	sub.s64 	%rd26389, %rd26386, %rd26388;
	cvt.u32.u64 	%r17893, %rd26389;
	{ .reg .b32 tmp; mov.b64 {tmp, %r14300}, %rd26389; }
	and.b32  	%r14301, %r14300, 1;
	add.s32 	%r14302, %r14301, %r11;
	sub.s32 	%r17910, %r17910, %r14302;
$L__BB0_2477:
	mov.b64 	%rd36465, 0;
	mov.b32 	%r18478, 0;
	mov.u64 	%rd36464, %rd36510;
	mov.u64 	%rd36466, %rd36465;
	mov.u64 	%rd36467, %rd36465;
	mov.u64 	%rd36468, %rd36465;
	mov.u64 	%rd36469, %rd36465;
	mov.u64 	%rd36470, %rd36465;
	mov.u64 	%rd36471, %rd36465;
	mov.u32 	%r17901, %r18478;
$L__BB0_2478:
	ld.local.u32 	%rd26391, [%rd36464];
	and.b64  	%rd26392, %rd36471, 4294967295;
	add.s64 	%rd26393, %rd26392, %rd26391;
	shr.u64 	%rd26394, %rd26393, 32;
	cvt.u32.u64 	%r14304, %rd26393;
	and.b64  	%rd26395, %rd36470, 4294967295;
	add.s64 	%rd26396, %rd26395, %rd26394;
	shr.u64 	%rd26397, %rd26396, 32;
	and.b64  	%rd26398, %rd36469, 4294967295;
	add.s64 	%rd26399, %rd26398, %rd26397;
	shr.u64 	%rd26400, %rd26399, 32;
	and.b64  	%rd26401, %rd36468, 4294967295;
	add.s64 	%rd26402, %rd26401, %rd26400;
	shr.u64 	%rd26403, %rd26402, 32;
	and.b64  	%rd26404, %rd36467, 4294967295;
	add.s64 	%rd26405, %rd26404, %rd26403;
	shr.u64 	%rd26406, %rd26405, 32;
	and.b64  	%rd26407, %rd36466, 4294967295;
	add.s64 	%rd26408, %rd26407, %rd26406;
	shr.u64 	%rd26409, %rd26408, 32;
	and.b64  	%rd26410, %rd36465, 4294967295;
	add.s64 	%rd26411, %rd26410, %rd26409;
	shr.u64 	%rd26412, %rd26411, 32;
	cvt.u64.u32 	%rd26413, %r18478;
	add.s64 	%rd26414, %rd26412, %rd26413;
	{ .reg .b32 tmp; mov.b64 {tmp, %r14305}, %rd26414; }
	mul.lo.s32 	%r14306, %r28, %r14304;
	mul.wide.u32 	%rd26415, %r4, %r14306;
	shr.u64 	%rd26416, %rd26415, 32;
	and.b64  	%rd26417, %rd26393, 4294967295;
	and.b64  	%rd26418, %rd26415, 4294967295;
	add.s64 	%rd26419, %rd26418, %rd26417;
	shr.u64 	%rd26420, %rd26419, 32;
	add.s64 	%rd26421, %rd26420, %rd26416;
	mul.wide.u32 	%rd26422, %r5, %r14306;
	shr.u64 	%rd26423, %rd26422, 32;
	and.b64  	%rd26424, %rd26396, 4294967295;
	and.b64  	%rd26425, %rd26422, 4294967295;
	add.s64 	%rd26426, %rd26425, %rd26424;
	shr.u64 	%rd26427, %rd26426, 32;
	and.b64  	%rd26428, %rd26426, 4294967295;
	and.b64  	%rd26429, %rd26421, 4294967295;
	add.s64 	%rd36471, %rd26428, %rd26429;
	shr.u64 	%rd26430, %rd36471, 32;
	add.s64 	%rd26431, %rd26427, %rd26423;
	add.s64 	%rd26432, %rd26431, %rd26430;
	mul.wide.u32 	%rd26433, %r6, %r14306;
	shr.u64 	%rd26434, %rd26433, 32;
	and.b64  	%rd26435, %rd26399, 4294967295;
	and.b64  	%rd26436, %rd26433, 4294967295;
	add.s64 	%rd26437, %rd26436, %rd26435;
	shr.u64 	%rd26438, %rd26437, 32;
	and.b64  	%rd26439, %rd26437, 4294967295;
	and.b64  	%rd26440, %rd26432, 4294967295;
	add.s64 	%rd36470, %rd26439, %rd26440;
	shr.u64 	%rd26441, %rd36470, 32;
	add.s64 	%rd26442, %rd26438, %rd26434;
	add.s64 	%rd26443, %rd26442, %rd26441;
	mul.wide.u32 	%rd26444, %r7, %r14306;
	shr.u64 	%rd26445, %rd26444, 32;
	and.b64  	%rd26446, %rd26402, 4294967295;
	and.b64  	%rd26447, %rd26444, 4294967295;
	add.s64 	%rd26448, %rd26447, %rd26446;
	shr.u64 	%rd26449, %rd26448, 32;
	and.b64  	%rd26450, %rd26448, 4294967295;
	and.b64  	%rd26451, %rd26443, 4294967295;
	add.s64 	%rd36469, %rd26450, %rd26451;
	shr.u64 	%rd26452, %rd36469, 32;
	add.s64 	%rd26453, %rd26449, %rd26445;
	add.s64 	%rd26454, %rd26453, %rd26452;
	mul.wide.u32 	%rd26455, %r8, %r14306;
	shr.u64 	%rd26456, %rd26455, 32;
	and.b64  	%rd26457, %rd26405, 4294967295;
	and.b64  	%rd26458, %rd26455, 4294967295;
	add.s64 	%rd26459, %rd26458, %rd26457;
	shr.u64 	%rd26460, %rd26459, 32;
	and.b64  	%rd26461, %rd26459, 4294967295;
	and.b64  	%rd26462, %rd26454, 4294967295;
	add.s64 	%rd36468, %rd26461, %rd26462;
	shr.u64 	%rd26463, %rd36468, 32;
	add.s64 	%rd26464, %rd26460, %rd26456;
	add.s64 	%rd26465, %rd26464, %rd26463;
	mul.wide.u32 	%rd26466, %r9, %r14306;
	shr.u64 	%rd26467, %rd26466, 32;
	and.b64  	%rd26468, %rd26408, 4294967295;
	and.b64  	%rd26469, %rd26466, 4294967295;
	add.s64 	%rd26470, %rd26469, %rd26468;
	shr.u64 	%rd26471, %rd26470, 32;
	and.b64  	%rd26472, %rd26470, 4294967295;
	and.b64  	%rd26473, %rd26465, 4294967295;
	add.s64 	%rd36467, %rd26472, %rd26473;
	shr.u64 	%rd26474, %rd36467, 32;
	add.s64 	%rd26475, %rd26471, %rd26467;
	add.s64 	%rd26476, %rd26475, %rd26474;
	mul.wide.u32 	%rd26477, %r10, %r14306;
	shr.u64 	%rd26478, %rd26477, 32;
	and.b64  	%rd26479, %rd26411, 4294967295;
	and.b64  	%rd26480, %rd26477, 4294967295;
	add.s64 	%rd26481, %rd26480, %rd26479;
	shr.u64 	%rd26482, %rd26481, 32;
	and.b64  	%rd26483, %rd26481, 4294967295;
	and.b64  	%rd26484, %rd26476, 4294967295;
	add.s64 	%rd36466, %rd26483, %rd26484;
	shr.u64 	%rd26485, %rd36466, 32;
	add.s64 	%rd26486, %rd26482, %rd26478;
	add.s64 	%rd26487, %rd26486, %rd26485;
	mul.wide.u32 	%rd26488, %r11, %r14306;
	{ .reg .b32 tmp; mov.b64 {tmp, %r14307}, %rd26488; }
	and.b64  	%rd26489, %rd26414, 4294967295;
	and.b64  	%rd26490, %rd26488, 4294967295;
	add.s64 	%rd26491, %rd26490, %rd26489;
	{ .reg .b32 tmp; mov.b64 {tmp, %r14308}, %rd26491; }
	and.b64  	%rd26492, %rd26491, 4294967295;
	and.b64  	%rd26493, %rd26487, 4294967295;
	add.s64 	%rd36465, %rd26492, %rd26493;
	{ .reg .b32 tmp; mov.b64 {tmp, %r14309}, %rd36465; }
	add.s32 	%r14310, %r14308, %r14307;
	add.s32 	%r14311, %r14310, %r14309;
	add.s32 	%r18478, %r14311, %r14305;
	add.s32 	%r17901, %r17901, 1;
	add.s64 	%rd36464, %rd36464, 4;
	setp.ne.s32 	%p2633, %r17901, 8;
	@%p2633 bra 	$L__BB0_2478;
	cvt.u32.u64 	%r17909, %rd36471;
	cvt.u32.u64 	%r17908, %rd36470;
	cvt.u32.u64 	%r17907, %rd36469;
	cvt.u32.u64 	%r17906, %rd36468;
	cvt.u32.u64 	%r17905, %rd36467;
	cvt.u32.u64 	%r17904, %rd36466;
	cvt.u32.u64 	%r17903, %rd36465;
	setp.lt.u32 	%p2634, %r18478, %r11;
	@%p2634 bra 	$L__BB0_2494;
	setp.gt.u32 	%p2635, %r18478, %r11;
	@%p2635 bra 	$L__BB0_2493;
	cvt.u32.u64 	%r17903, %rd36465;
	setp.gt.u32 	%p2636, %r10, %r17903;
	@%p2636 bra 	$L__BB0_2494;
	cvt.u32.u64 	%r14312, %rd36465;
	setp.lt.u32 	%p2637, %r10, %r14312;
	@%p2637 bra 	$L__BB0_2493;
	cvt.u32.u64 	%r17903, %rd36465;
	cvt.u32.u64 	%r17904, %rd36466;
	setp.gt.u32 	%p2638, %r9, %r17904;
	@%p2638 bra 	$L__BB0_2494;
	cvt.u32.u64 	%r14313, %rd36466;
	setp.lt.u32 	%p2639, %r9, %r14313;
	@%p2639 bra 	$L__BB0_2493;
	cvt.u32.u64 	%r17904, %rd36466;
	cvt.u32.u64 	%r17905, %rd36467;
	setp.gt.u32 	%p2640, %r8, %r17905;
	@%p2640 bra 	$L__BB0_2494;
	cvt.u32.u64 	%r14314, %rd36467;
	setp.lt.u32 	%p2641, %r8, %r14314;
	@%p2641 bra 	$L__BB0_2493;
	cvt.u32.u64 	%r17905, %rd36467;
	cvt.u32.u64 	%r17906, %rd36468;
	setp.gt.u32 	%p2642, %r7, %r17906;
	@%p2642 bra 	$L__BB0_2494;
	cvt.u32.u64 	%r14315, %rd36468;
	setp.lt.u32 	%p2643, %r7, %r14315;
	@%p2643 bra 	$L__BB0_2493;
	cvt.u32.u64 	%r17906, %rd36468;
	cvt.u32.u64 	%r17907, %rd36469;
	setp.gt.u32 	%p2644, %r6, %r17907;
	@%p2644 bra 	$L__BB0_2494;
	cvt.u32.u64 	%r14316, %rd36469;
	setp.lt.u32 	%p2645, %r6, %r14316;
	@%p2645 bra 	$L__BB0_2493;
	cvt.u32.u64 	%r17907, %rd36469;
	cvt.u32.u64 	%r17908, %rd36470;
	setp.gt.u32 	%p2646, %r5, %r17908;
	@%p2646 bra 	$L__BB0_2494;
	cvt.u32.u64 	%r17908, %rd36470;
	setp.ge.u32 	%p2647, %r5, %r17908;
	cvt.u32.u64 	%r17909, %rd36471;
	setp.gt.u32 	%p2648, %r4, %r17909;
	and.pred  	%p2649, %p2647, %p2648;
	@%p2649 bra 	$L__BB0_2494;
$L__BB0_2493:
	and.b64  	%rd26495, %rd36471, 4294967295;
	cvt.u64.u32 	%rd26496, %r4;
	sub.s64 	%rd26497, %rd26495, %rd26496;
	cvt.u32.u64 	%r17909, %rd26497;
	shr.u64 	%rd26498, %rd26497, 32;
	and.b64  	%rd26499, %rd26498, 1;
	and.b64  	%rd26500, %rd36470, 4294967295;
	cvt.u64.u32 	%rd26501, %r5;
	add.s64 	%rd26502, %rd26499, %rd26501;
	sub.s64 	%rd26503, %rd26500, %rd26502;
	cvt.u32.u64 	%r17908, %rd26503;
	shr.u64 	%rd26504, %rd26503, 32;
	and.b64  	%rd26505, %rd26504, 1;
	and.b64  	%rd26506, %rd36469, 4294967295;
	cvt.u64.u32 	%rd26507, %r6;
	add.s64 	%rd26508, %rd26505, %rd26507;
	sub.s64 	%rd26509, %rd26506, %rd26508;
	cvt.u32.u64 	%r17907, %rd26509;
	shr.u64 	%rd26510, %rd26509, 32;
	and.b64  	%rd26511, %rd26510, 1;
	and.b64  	%rd26512, %rd36468, 4294967295;
	cvt.u64.u32 	%rd26513, %r7;
	add.s64 	%rd26514, %rd26511, %rd26513;
	sub.s64 	%rd26515, %rd26512, %rd26514;
	cvt.u32.u64 	%r17906, %rd26515;
	shr.u64 	%rd26516, %rd26515, 32;
	and.b64  	%rd26517, %rd26516, 1;
	and.b64  	%rd26518, %rd36467, 4294967295;
	cvt.u64.u32 	%rd26519, %r8;
	add.s64 	%rd26520, %rd26517, %rd26519;
	sub.s64 	%rd26521, %rd26518, %rd26520;
	cvt.u32.u64 	%r17905, %rd26521;
	shr.u64 	%rd26522, %rd26521, 32;
	and.b64  	%rd26523, %rd26522, 1;
	and.b64  	%rd26524, %rd36466, 4294967295;
	cvt.u64.u32 	%rd26525, %r9;
	add.s64 	%rd26526, %rd26523, %rd26525;
	sub.s64 	%rd26527, %rd26524, %rd26526;
	cvt.u32.u64 	%r17904, %rd26527;
	shr.u64 	%rd26528, %rd26527, 32;
	and.b64  	%rd26529, %rd26528, 1;
	and.b64  	%rd26530, %rd36465, 4294967295;
	cvt.u64.u32 	%rd26531, %r10;
	add.s64 	%rd26532, %rd26529, %rd26531;
	sub.s64 	%rd26533, %rd26530, %rd26532;
	cvt.u32.u64 	%r17903, %rd26533;
	{ .reg .b32 tmp; mov.b64 {tmp, %r14317}, %rd26533; }
	and.b32  	%r14318, %r14317, 1;
	add.s32 	%r14319, %r14318, %r11;
	sub.s32 	%r18478, %r18478, %r14319;
$L__BB0_2494:
	or.b32  	%r14320, %r17898, %r17899;
	or.b32  	%r14321, %r17897, %r14320;
	or.b32  	%r14322, %r17896, %r14321;
	or.b32  	%r14323, %r17895, %r14322;
	or.b32  	%r14324, %r17894, %r14323;
	or.b32  	%r14325, %r17893, %r14324;
	or.b32  	%r14326, %r17910, %r14325;
	setp.eq.s32 	%p2651, %r14326, 0;
	mov.pred 	%p2650, -1;
	mov.pred 	%p3754, %p2650;
	@%p2651 bra 	$L__BB0_2553;
	setp.lt.u32 	%p2652, %r17910, %r11;
	mov.u32 	%r17911, %r17893;
	mov.u32 	%r17912, %r17894;
	mov.u32 	%r17913, %r17895;
	mov.u32 	%r17914, %r17896;
	mov.u32 	%r17915, %r17897;
	mov.u32 	%r17916, %r17898;
	mov.u32 	%r17917, %r17899;
	@%p2652 bra 	$L__BB0_2524;
	setp.gt.u32 	%p2653, %r17910, %r11;
	@%p2653 bra 	$L__BB0_2509;
	setp.lt.u32 	%p2654, %r17893, %r10;
	mov.u32 	%r17911, %r17893;
	mov.u32 	%r17912, %r17894;
	mov.u32 	%r17913, %r17895;
	mov.u32 	%r17914, %r17896;
	mov.u32 	%r17915, %r17897;
	mov.u32 	%r17916, %r17898;
	mov.u32 	%r17917, %r17899;
	@%p2654 bra 	$L__BB0_2524;
	setp.gt.u32 	%p2655, %r17893, %r10;
	@%p2655 bra 	$L__BB0_2509;
	setp.lt.u32 	%p2656, %r17894, %r9;
	mov.u32 	%r17911, %r17893;
	mov.u32 	%r17912, %r17894;
	mov.u32 	%r17913, %r17895;
	mov.u32 	%r17914, %r17896;
	mov.u32 	%r17915, %r17897;
	mov.u32 	%r17916, %r17898;
	mov.u32 	%r17917, %r17899;
	@%p2656 bra 	$L__BB0_2524;
	setp.gt.u32 	%p2657, %r17894, %r9;
	@%p2657 bra 	$L__BB0_2509;
	setp.lt.u32 	%p2658, %r17895, %r8;
	mov.u32 	%r17911, %r17893;
	mov.u32 	%r17912, %r17894;
	mov.u32 	%r17913, %r17895;
	mov.u32 	%r17914, %r17896;
	mov.u32 	%r17915, %r17897;
	mov.u32 	%r17916, %r17898;
	mov.u32 	%r17917, %r17899;
	@%p2658 bra 	$L__BB0_2524;
	setp.gt.u32 	%p2659, %r17895, %r8;
	@%p2659 bra 	$L__BB0_2509;
	setp.lt.u32 	%p2660, %r17896, %r7;
	mov.u32 	%r17911, %r17893;
	mov.u32 	%r17912, %r17894;
	mov.u32 	%r17913, %r17895;
	mov.u32 	%r17914, %r17896;
	mov.u32 	%r17915, %r17897;
	mov.u32 	%r17916, %r17898;
	mov.u32 	%r17917, %r17899;
	@%p2660 bra 	$L__BB0_2524;
	setp.gt.u32 	%p2661, %r17896, %r7;
	@%p2661 bra 	$L__BB0_2509;
	setp.lt.u32 	%p2662, %r17897, %r6;
	mov.u32 	%r17911, %r17893;
	mov.u32 	%r17912, %r17894;
	mov.u32 	%r17913, %r17895;
	mov.u32 	%r17914, %r17896;
	mov.u32 	%r17915, %r17897;
	mov.u32 	%r17916, %r17898;
	mov.u32 	%r17917, %r17899;
	@%p2662 bra 	$L__BB0_2524;
	setp.gt.u32 	%p2663, %r17897, %r6;
	@%p2663 bra 	$L__BB0_2509;
	setp.lt.u32 	%p2664, %r17898, %r5;
	mov.u32 	%r17911, %r17893;
	mov.u32 	%r17912, %r17894;
	mov.u32 	%r17913, %r17895;
	mov.u32 	%r17914, %r17896;
	mov.u32 	%r17915, %r17897;
	mov.u32 	%r17916, %r17898;
	mov.u32 	%r17917, %r17899;
	@%p2664 bra 	$L__BB0_2524;
	setp.le.u32 	%p2665, %r17898, %r5;
	setp.lt.u32 	%p2666, %r17899, %r4;
	and.pred  	%p2667, %p2665, %p2666;
	mov.u32 	%r17911, %r17893;
	mov.u32 	%r17912, %r17894;
	mov.u32 	%r17913, %r17895;
	mov.u32 	%r17914, %r17896;
	mov.u32 	%r17915, %r17897;
	mov.u32 	%r17916, %r17898;
	mov.u32 	%r17917, %r17899;
	@%p2667 bra 	$L__BB0_2524;
$L__BB0_2509:
	cvt.u64.u32 	%rd26534, %r17899;
	cvt.u64.u32 	%rd26535, %r4;
	sub.s64 	%rd26536, %rd26534, %rd26535;
	cvt.u32.u64 	%r17917, %rd26536;
	shr.u64 	%rd26537, %rd26536, 32;
	and.b64  	%rd26538, %rd26537, 1;
	cvt.u64.u32 	%rd26539, %r17898;
	cvt.u64.u32 	%rd26540, %r5;
	add.s64 	%rd26541, %rd26538, %rd26540;
	sub.s64 	%rd26542, %rd26539, %rd26541;
	cvt.u32.u64 	%r17916, %rd26542;
	shr.u64 	%rd26543, %rd26542, 32;
	and.b64  	%rd26544, %rd26543, 1;
	cvt.u64.u32 	%rd26545, %r17897;
	cvt.u64.u32 	%rd26546, %r6;
	add.s64 	%rd26547, %rd26544, %rd26546;
	sub.s64 	%rd26548, %rd26545, %rd26547;
	cvt.u32.u64 	%r17915, %rd26548;
	shr.u64 	%rd26549, %rd26548, 32;
	and.b64  	%rd26550, %rd26549, 1;
	cvt.u64.u32 	%rd26551, %r17896;
	cvt.u64.u32 	%rd26552, %r7;
	add.s64 	%rd26553, %rd26550, %rd26552;
	sub.s64 	%rd26554, %rd26551, %rd26553;
	cvt.u32.u64 	%r17914, %rd26554;
	shr.u64 	%rd26555, %rd26554, 32;
	and.b64  	%rd26556, %rd26555, 1;
	cvt.u64.u32 	%rd26557, %r17895;
	cvt.u64.u32 	%rd26558, %r8;
	add.s64 	%rd26559, %rd26556, %rd26558;
	sub.s64 	%rd26560, %rd26557, %rd26559;
	cvt.u32.u64 	%r17913, %rd26560;
	shr.u64 	%rd26561, %rd26560, 32;
	and.b64  	%rd26562, %rd26561, 1;
	cvt.u64.u32 	%rd26563, %r17894;
	cvt.u64.u32 	%rd26564, %r9;
	add.s64 	%rd26565, %rd26562, %rd26564;
	sub.s64 	%rd26566, %rd26563, %rd26565;
	cvt.u32.u64 	%r17912, %rd26566;
	shr.u64 	%rd26567, %rd26566, 32;
	and.b64  	%rd26568, %rd26567, 1;
	cvt.u64.u32 	%rd26569, %r17893;
	cvt.u64.u32 	%rd26570, %r10;
	add.s64 	%rd26571, %rd26568, %rd26570;
	sub.s64 	%rd26572, %rd26569, %rd26571;
	cvt.u32.u64 	%r17911, %rd26572;
	{ .reg .b32 tmp; mov.b64 {tmp, %r14327}, %rd26572; }
	and.b32  	%r14328, %r14327, 1;
	add.s32 	%r14329, %r14328, %r11;
	sub.s32 	%r17910, %r17910, %r14329;
	setp.lt.u32 	%p2668, %r17910, %r11;
	@%p2668 bra 	$L__BB0_2524;
	setp.gt.u32 	%p2669, %r17910, %r11;
	@%p2669 bra 	$L__BB0_2523;
	cvt.u64.u32 	%rd26573, %r17897;
	cvt.u64.u32 	%rd26574, %r17898;
	cvt.u64.u32 	%rd26575, %r17899;
	cvt.u64.u32 	%rd26576, %r4;
	sub.s64 	%rd26577, %rd26575, %rd26576;
	shr.u64 	%rd26578, %rd26577, 32;
	and.b64  	%rd26579, %rd26578, 1;
	cvt.u64.u32 	%rd26580, %r5;
	add.s64 	%rd26581, %rd26579, %rd26580;
	sub.s64 	%rd26582, %rd26574, %rd26581;
	shr.u64 	%rd26583, %rd26582, 32;
	and.b64  	%rd26584, %rd26583, 1;
	cvt.u64.u32 	%rd26585, %r6;
	add.s64 	%rd26586, %rd26584, %rd26585;
	sub.s64 	%rd26587, %rd26573, %rd26586;
	cvt.u32.u64 	%r17915, %rd26587;
	cvt.u64.u32 	%rd26588, %r17895;
	cvt.u64.u32 	%rd26589, %r17896;
	shr.u64 	%rd26590, %rd26587, 32;
	and.b64  	%rd26591, %rd26590, 1;
	cvt.u64.u32 	%rd26592, %r7;
	add.s64 	%rd26593, %rd26591, %rd26592;
	sub.s64 	%rd26594, %rd26589, %rd26593;
	shr.u64 	%rd26595, %rd26594, 32;
	cvt.u64.u32 	%rd26596, %r8;
	cvt.u32.u64 	%r14330, %rd26595;
	mov.b64 	%rd26597, 1;
	cvt.u32.u64 	%r14331, %rd26597;
	and.b32  	%r14332, %r14330, %r14331;
	cvt.u32.u64 	%r14333, %rd26596;
	add.s32 	%r14334, %r14332, %r14333;
	cvt.u32.u64 	%r14335, %rd26588;
	sub.s32 	%r17913, %r14335, %r14334;
	cvt.u32.u64 	%r17914, %rd26594;
	cvt.u32.u64 	%r17916, %rd26582;
	cvt.u32.u64 	%r17917, %rd26577;
	setp.gt.u32 	%p2670, %r10, %r17911;
	@%p2670 bra 	$L__BB0_2524;
	setp.lt.u32 	%p2671, %r10, %r17911;
	@%p2671 bra 	$L__BB0_2523;
	cvt.u64.u32 	%rd26598, %r17897;
	cvt.u64.u32 	%rd26599, %r17898;
	cvt.u64.u32 	%rd26600, %r17899;
	cvt.u64.u32 	%rd26601, %r4;
	sub.s64 	%rd26602, %rd26600, %rd26601;
	shr.u64 	%rd26603, %rd26602, 32;
	and.b64  	%rd26604, %rd26603, 1;
	cvt.u64.u32 	%rd26605, %r5;
	add.s64 	%rd26606, %rd26604, %rd26605;
	sub.s64 	%rd26607, %rd26599, %rd26606;
	shr.u64 	%rd26608, %rd26607, 32;
	and.b64  	%rd26609, %rd26608, 1;
	cvt.u64.u32 	%rd26610, %r6;
	add.s64 	%rd26611, %rd26609, %rd26610;
	sub.s64 	%rd26612, %rd26598, %rd26611;
	cvt.u32.u64 	%r17915, %rd26612;
	cvt.u64.u32 	%rd26613, %r17895;
	cvt.u64.u32 	%rd26614, %r17896;
	shr.u64 	%rd26615, %rd26612, 32;
	and.b64  	%rd26616, %rd26615, 1;
	cvt.u64.u32 	%rd26617, %r7;
	add.s64 	%rd26618, %rd26616, %rd26617;
	sub.s64 	%rd26619, %rd26614, %rd26618;
	shr.u64 	%rd26620, %rd26619, 32;
	cvt.u64.u32 	%rd26621, %r8;
	cvt.u32.u64 	%r14336, %rd26620;
	mov.b64 	%rd26622, 1;
	cvt.u32.u64 	%r14337, %rd26622;
	and.b32  	%r14338, %r14336, %r14337;
	cvt.u32.u64 	%r14339, %rd26621;
	add.s32 	%r14340, %r14338, %r14339;
	cvt.u32.u64 	%r14341, %rd26613;
	sub.s32 	%r17913, %r14341, %r14340;
	cvt.u32.u64 	%r17914, %rd26619;
	cvt.u32.u64 	%r17916, %rd26607;
	cvt.u32.u64 	%r17917, %rd26602;
	setp.gt.u32 	%p2672, %r9, %r17912;
	@%p2672 bra 	$L__BB0_2524;
	setp.lt.u32 	%p2673, %r9, %r17912;
	@%p2673 bra 	$L__BB0_2523;
	cvt.u64.u32 	%rd26623, %r17897;
	cvt.u64.u32 	%rd26624, %r17898;
	cvt.u64.u32 	%rd26625, %r17899;
	cvt.u64.u32 	%rd26626, %r4;
	sub.s64 	%rd26627, %rd26625, %rd26626;
	shr.u64 	%rd26628, %rd26627, 32;
	and.b64  	%rd26629, %rd26628, 1;
	cvt.u64.u32 	%rd26630, %r5;
	add.s64 	%rd26631, %rd26629, %rd26630;
	sub.s64 	%rd26632, %rd26624, %rd26631;
	shr.u64 	%rd26633, %rd26632, 32;
	and.b64  	%rd26634, %rd26633, 1;
	cvt.u64.u32 	%rd26635, %r6;
	add.s64 	%rd26636, %rd26634, %rd26635;
	sub.s64 	%rd26637, %rd26623, %rd26636;
	cvt.u32.u64 	%r17915, %rd26637;
	cvt.u64.u32 	%rd26638, %r17896;
	shr.u64 	%rd26639, %rd26637, 32;
	and.b64  	%rd26640, %rd26639, 1;
	cvt.u64.u32 	%rd26641, %r7;
	add.s64 	%rd26642, %rd26640, %rd26641;
	sub.s64 	%rd26643, %rd26638, %rd26642;
	cvt.u32.u64 	%r17914, %rd26643;
	cvt.u32.u64 	%r17916, %rd26632;
	cvt.u32.u64 	%r17917, %rd26627;
	cvt.u64.u32 	%rd26644, %r17895;
	shr.u64 	%rd26645, %rd26643, 32;
	cvt.u64.u32 	%rd26646, %r8;
	cvt.u32.u64 	%r14342, %rd26645;
	mov.b64 	%rd26647, 1;
	cvt.u32.u64 	%r14343, %rd26647;
	and.b32  	%r14344, %r14342, %r14343;
	cvt.u32.u64 	%r14345, %rd26646;
	add.s32 	%r14346, %r14344, %r14345;
	cvt.u32.u64 	%r14347, %rd26644;
	sub.s32 	%r17913, %r14347, %r14346;
	setp.gt.u32 	%p2674, %r8, %r17913;
	@%p2674 bra 	$L__BB0_2524;
	cvt.u64.u32 	%rd26648, %r17895;
	cvt.u64.u32 	%rd26649, %r17896;
	cvt.u64.u32 	%rd26650, %r17897;
	cvt.u64.u32 	%rd26651, %r17898;
	cvt.u64.u32 	%rd26652, %r17899;
	cvt.u64.u32 	%rd26653, %r4;
	sub.s64 	%rd26654, %rd26652, %rd26653;
	shr.u64 	%rd26655, %rd26654, 32;
	and.b64  	%rd26656, %rd26655, 1;
	cvt.u64.u32 	%rd26657, %r5;
	add.s64 	%rd26658, %rd26656, %rd26657;
	sub.s64 	%rd26659, %rd26651, %rd26658;
	shr.u64 	%rd26660, %rd26659, 32;
	and.b64  	%rd26661, %rd26660, 1;
	cvt.u64.u32 	%rd26662, %r6;
	add.s64 	%rd26663, %rd26661, %rd26662;
	sub.s64 	%rd26664, %rd26650, %rd26663;
	shr.u64 	%rd26665, %rd26664, 32;
	and.b64  	%rd26666, %rd26665, 1;
	cvt.u64.u32 	%rd26667, %r7;
	add.s64 	%rd26668, %rd26666, %rd26667;
	sub.s64 	%rd26669, %rd26649, %rd26668;
	shr.u64 	%rd26670, %rd26669, 32;
	cvt.u64.u32 	%rd26671, %r8;
	cvt.u32.u64 	%r14348, %rd26670;
	mov.b64 	%rd26672, 1;
	cvt.u32.u64 	%r14349, %rd26672;
	and.b32  	%r14350, %r14348, %r14349;
	cvt.u32.u64 	%r14351, %rd26671;
	add.s32 	%r14352, %r14350, %r14351;
	cvt.u32.u64 	%r14353, %rd26648;
	sub.s32 	%r14354, %r14353, %r14352;
	setp.lt.u32 	%p2675, %r8, %r14354;
	@%p2675 bra 	$L__BB0_2523;
	cvt.u64.u32 	%rd26673, %r17897;
	cvt.u64.u32 	%rd26674, %r17898;
	cvt.u64.u32 	%rd26675, %r17899;
	cvt.u64.u32 	%rd26676, %r4;
	sub.s64 	%rd26677, %rd26675, %rd26676;
	shr.u64 	%rd26678, %rd26677, 32;
	and.b64  	%rd26679, %rd26678, 1;
	cvt.u64.u32 	%rd26680, %r5;
	add.s64 	%rd26681, %rd26679, %rd26680;
	sub.s64 	%rd26682, %rd26674, %rd26681;
	shr.u64 	%rd26683, %rd26682, 32;
	and.b64  	%rd26684, %rd26683, 1;
	cvt.u64.u32 	%rd26685, %r6;
	add.s64 	%rd26686, %rd26684, %rd26685;
	sub.s64 	%rd26687, %rd26673, %rd26686;
	cvt.u32.u64 	%r17915, %rd26687;
	cvt.u64.u32 	%rd26688, %r17895;
	cvt.u64.u32 	%rd26689, %r17896;
	shr.u64 	%rd26690, %rd26687, 32;
	and.b64  	%rd26691, %rd26690, 1;
	cvt.u64.u32 	%rd26692, %r7;
	add.s64 	%rd26693, %rd26691, %rd26692;
	sub.s64 	%rd26694, %rd26689, %rd26693;
	shr.u64 	%rd26695, %rd26694, 32;
	cvt.u64.u32 	%rd26696, %r8;
	cvt.u32.u64 	%r14355, %rd26695;
	mov.b64 	%rd26697, 1;
	cvt.u32.u64 	%r14356, %rd26697;
	and.b32  	%r14357, %r14355, %r14356;
	cvt.u32.u64 	%r14358, %rd26696;
	add.s32 	%r14359, %r14357, %r14358;
	cvt.u32.u64 	%r14360, %rd26688;
	sub.s32 	%r17913, %r14360, %r14359;
	cvt.u32.u64 	%r17916, %rd26682;
	cvt.u32.u64 	%r17917, %rd26677;
	cvt.u32.u64 	%r17914, %rd26694;
	setp.gt.u32 	%p2676, %r7, %r17914;
	@%p2676 bra 	$L__BB0_2524;
	cvt.u64.u32 	%rd26698, %r17896;
	cvt.u64.u32 	%rd26699, %r17897;
	cvt.u64.u32 	%rd26700, %r17898;
	cvt.u64.u32 	%rd26701, %r17899;
	cvt.u64.u32 	%rd26702, %r4;
	sub.s64 	%rd26703, %rd26701, %rd26702;
	shr.u64 	%rd26704, %rd26703, 32;
	and.b64  	%rd26705, %rd26704, 1;
	cvt.u64.u32 	%rd26706, %r5;
	add.s64 	%rd26707, %rd26705, %rd26706;
	sub.s64 	%rd26708, %rd26700, %rd26707;
	shr.u64 	%rd26709, %rd26708, 32;
	and.b64  	%rd26710, %rd26709, 1;
	cvt.u64.u32 	%rd26711, %r6;
	add.s64 	%rd26712, %rd26710, %rd26711;
	sub.s64 	%rd26713, %rd26699, %rd26712;
	shr.u64 	%rd26714, %rd26713, 32;
	cvt.u64.u32 	%rd26715, %r7;
	cvt.u32.u64 	%r14361, %rd26714;
	mov.b64 	%rd26716, 1;
	cvt.u32.u64 	%r14362, %rd26716;
	and.b32  	%r14363, %r14361, %r14362;
	cvt.u32.u64 	%r14364, %rd26715;
	add.s32 	%r14365, %r14363, %r14364;
	cvt.u32.u64 	%r14366, %rd26698;
	sub.s32 	%r14367, %r14366, %r14365;
	setp.lt.u32 	%p2677, %r7, %r14367;
	@%p2677 bra 	$L__BB0_2523;
	cvt.u64.u32 	%rd26717, %r17895;
	cvt.u64.u32 	%rd26718, %r17896;
	cvt.u64.u32 	%rd26719, %r17897;
	cvt.u64.u32 	%rd26720, %r17898;
	cvt.u64.u32 	%rd26721, %r17899;
	cvt.u64.u32 	%rd26722, %r4;
	sub.s64 	%rd26723, %rd26721, %rd26722;
	shr.u64 	%rd26724, %rd26723, 32;
	and.b64  	%rd26725, %rd26724, 1;
	cvt.u64.u32 	%rd26726, %r5;
	add.s64 	%rd26727, %rd26725, %rd26726;
	sub.s64 	%rd26728, %rd26720, %rd26727;
	shr.u64 	%rd26729, %rd26728, 32;
	and.b64  	%rd26730, %rd26729, 1;
	cvt.u64.u32 	%rd26731, %r6;
	add.s64 	%rd26732, %rd26730, %rd26731;
	sub.s64 	%rd26733, %rd26719, %rd26732;
	shr.u64 	%rd26734, %rd26733, 32;
	and.b64  	%rd26735, %rd26734, 1;
	cvt.u64.u32 	%rd26736, %r7;
	add.s64 	%rd26737, %rd26735, %rd26736;
	sub.s64 	%rd26738, %rd26718, %rd26737;
	shr.u64 	%rd26739, %rd26738, 32;
	cvt.u64.u32 	%rd26740, %r8;
	cvt.u32.u64 	%r14368, %rd26739;
	mov.b64 	%rd26741, 1;
	cvt.u32.u64 	%r14369, %rd26741;
	and.b32  	%r14370, %r14368, %r14369;
	cvt.u32.u64 	%r14371, %rd26740;
	add.s32 	%r14372, %r14370, %r14371;
	cvt.u32.u64 	%r14373, %rd26717;
	sub.s32 	%r17913, %r14373, %r14372;
	cvt.u32.u64 	%r17914, %rd26738;
	cvt.u32.u64 	%r17916, %rd26728;
	cvt.u32.u64 	%r17917, %rd26723;
	cvt.u32.u64 	%r17915, %rd26733;
	setp.gt.u32 	%p2678, %r6, %r17915;
	@%p2678 bra 	$L__BB0_2524;
	cvt.u64.u32 	%rd26742, %r17897;
	cvt.u64.u32 	%rd26743, %r17898;
	cvt.u64.u32 	%rd26744, %r17899;
	cvt.u64.u32 	%rd26745, %r4;
	sub.s64 	%rd26746, %rd26744, %rd26745;
	shr.u64 	%rd26747, %rd26746, 32;
	and.b64  	%rd26748, %rd26747, 1;
	cvt.u64.u32 	%rd26749, %r5;
	add.s64 	%rd26750, %rd26748, %rd26749;
	sub.s64 	%rd26751, %rd26743, %rd26750;
	shr.u64 	%rd26752, %rd26751, 32;
	cvt.u64.u32 	%rd26753, %r6;
	cvt.u32.u64 	%r14374, %rd26752;
	mov.b64 	%rd26754, 1;
	cvt.u32.u64 	%r14375, %rd26754;
	and.b32  	%r14376, %r14374, %r14375;
	cvt.u32.u64 	%r14377, %rd26753;
	add.s32 	%r14378, %r14376, %r14377;
	cvt.u32.u64 	%r14379, %rd26742;
	sub.s32 	%r14380, %r14379, %r14378;
	setp.lt.u32 	%p2679, %r6, %r14380;
	@%p2679 bra 	$L__BB0_2523;
	cvt.u64.u32 	%rd26755, %r17897;
	cvt.u64.u32 	%rd26756, %r17898;
	cvt.u64.u32 	%rd26757, %r17899;
	cvt.u64.u32 	%rd26758, %r4;
	sub.s64 	%rd26759, %rd26757, %rd26758;
	shr.u64 	%rd26760, %rd26759, 32;
	and.b64  	%rd26761, %rd26760, 1;
	cvt.u64.u32 	%rd26762, %r5;
	add.s64 	%rd26763, %rd26761, %rd26762;
	sub.s64 	%rd26764, %rd26756, %rd26763;
	shr.u64 	%rd26765, %rd26764, 32;
	and.b64  	%rd26766, %rd26765, 1;
	cvt.u64.u32 	%rd26767, %r6;
	add.s64 	%rd26768, %rd26766, %rd26767;
	sub.s64 	%rd26769, %rd26755, %rd26768;
	cvt.u32.u64 	%r17915, %rd26769;
	cvt.u64.u32 	%rd26770, %r17895;
	cvt.u64.u32 	%rd26771, %r17896;
	shr.u64 	%rd26772, %rd26769, 32;
	and.b64  	%rd26773, %rd26772, 1;
	cvt.u64.u32 	%rd26774, %r7;
	add.s64 	%rd26775, %rd26773, %rd26774;
	sub.s64 	%rd26776, %rd26771, %rd26775;
	shr.u64 	%rd26777, %rd26776, 32;
	cvt.u64.u32 	%rd26778, %r8;
	cvt.u32.u64 	%r14381, %rd26777;
	mov.b64 	%rd26779, 1;
	cvt.u32.u64 	%r14382, %rd26779;
	and.b32  	%r14383, %r14381, %r14382;
	cvt.u32.u64 	%r14384, %rd26778;
	add.s32 	%r14385, %r14383, %r14384;
	cvt.u32.u64 	%r14386, %rd26770;
	sub.s32 	%r17913, %r14386, %r14385;
	cvt.u32.u64 	%r17914, %rd26776;
	cvt.u32.u64 	%r17917, %rd26759;
	cvt.u32.u64 	%r17916, %rd26764;
	setp.gt.u32 	%p2680, %r5, %r17916;
	@%p2680 bra 	$L__BB0_2524;
	cvt.u64.u32 	%rd26780, %r17897;
	cvt.u64.u32 	%rd26781, %r17898;
	cvt.u64.u32 	%rd26782, %r17899;
	cvt.u64.u32 	%rd26783, %r4;
	sub.s64 	%rd26784, %rd26782, %rd26783;
	shr.u64 	%rd26785, %rd26784, 32;
	and.b64  	%rd26786, %rd26785, 1;
	cvt.u64.u32 	%rd26787, %r5;
	add.s64 	%rd26788, %rd26786, %rd26787;
	sub.s64 	%rd26789, %rd26781, %rd26788;
	shr.u64 	%rd26790, %rd26789, 32;
	and.b64  	%rd26791, %rd26790, 1;
	cvt.u64.u32 	%rd26792, %r6;
	add.s64 	%rd26793, %rd26791, %rd26792;
	sub.s64 	%rd26794, %rd26780, %rd26793;
	cvt.u32.u64 	%r17915, %rd26794;
	cvt.u64.u32 	%rd26795, %r17895;
	cvt.u64.u32 	%rd26796, %r17896;
	shr.u64 	%rd26797, %rd26794, 32;
	and.b64  	%rd26798, %rd26797, 1;
	cvt.u64.u32 	%rd26799, %r7;
	add.s64 	%rd26800, %rd26798, %rd26799;
	sub.s64 	%rd26801, %rd26796, %rd26800;
	shr.u64 	%rd26802, %rd26801, 32;
	cvt.u64.u32 	%rd26803, %r8;
	cvt.u32.u64 	%r14387, %rd26802;
	mov.b64 	%rd26804, 1;
	cvt.u32.u64 	%r14388, %rd26804;
	and.b32  	%r14389, %r14387, %r14388;
	cvt.u32.u64 	%r14390, %rd26803;
	add.s32 	%r14391, %r14389, %r14390;
	cvt.u32.u64 	%r14392, %rd26795;
	sub.s32 	%r17913, %r14392, %r14391;
	cvt.u32.u64 	%r17914, %rd26801;
	cvt.u32.u64 	%r17916, %rd26789;
	setp.ge.u32 	%p2681, %r5, %r17916;
	cvt.u32.u64 	%r17917, %rd26784;
	setp.gt.u32 	%p2682, %r4, %r17917;
	and.pred  	%p2683, %p2681, %p2682;
	@%p2683 bra 	$L__BB0_2524;
$L__BB0_2523:
	cvt.u64.u32 	%rd26805, %r17899;
	cvt.u64.u32 	%rd26806, %r4;
	sub.s64 	%rd26807, %rd26805, %rd26806;
	and.b64  	%rd26808, %rd26807, 4294967295;
	sub.s64 	%rd26809, %rd26808, %rd26806;
	cvt.u32.u64 	%r17917, %rd26809;
	shr.u64 	%rd26810, %rd26809, 32;
	and.b64  	%rd26811, %rd26810, 1;
	cvt.u64.u32 	%rd26812, %r17898;
	shr.u64 	%rd26813, %rd26807, 32;
	and.b64  	%rd26814, %rd26813, 1;
	cvt.u64.u32 	%rd26815, %r5;
	add.s64 	%rd26816, %rd26814, %rd26815;
	sub.s64 	%rd26817, %rd26812, %rd26816;
	and.b64  	%rd26818, %rd26817, 4294967295;
	add.s64 	%rd26819, %rd26811, %rd26815;
	sub.s64 	%rd26820, %rd26818, %rd26819;
	cvt.u32.u64 	%r17916, %rd26820;
	shr.u64 	%rd26821, %rd26820, 32;
	and.b64  	%rd26822, %rd26821, 1;
	cvt.u64.u32 	%rd26823, %r17897;
	shr.u64 	%rd26824, %rd26817, 32;
	and.b64  	%rd26825, %rd26824, 1;
	cvt.u64.u32 	%rd26826, %r6;
	add.s64 	%rd26827, %rd26825, %rd26826;
	sub.s64 	%rd26828, %rd26823, %rd26827;
	and.b64  	%rd26829, %rd26828, 4294967295;
	add.s64 	%rd26830, %rd26822, %rd26826;
	sub.s64 	%rd26831, %rd26829, %rd26830;
	cvt.u32.u64 	%r17915, %rd26831;
	shr.u64 	%rd26832, %rd26831, 32;
	and.b64  	%rd26833, %rd26832, 1;
	cvt.u64.u32 	%rd26834, %r17896;
	shr.u64 	%rd26835, %rd26828, 32;
	and.b64  	%rd26836, %rd26835, 1;
	cvt.u64.u32 	%rd26837, %r7;
	add.s64 	%rd26838, %rd26836, %rd26837;
	sub.s64 	%rd26839, %rd26834, %rd26838;
	and.b64  	%rd26840, %rd26839, 4294967295;
	add.s64 	%rd26841, %rd26833, %rd26837;
	sub.s64 	%rd26842, %rd26840, %rd26841;
	cvt.u32.u64 	%r17914, %rd26842;
	shr.u64 	%rd26843, %rd26842, 32;
	and.b64  	%rd26844, %rd26843, 1;
	cvt.u64.u32 	%rd26845, %r17895;
	shr.u64 	%rd26846, %rd26839, 32;
	and.b64  	%rd26847, %rd26846, 1;
	cvt.u64.u32 	%rd26848, %r8;
	add.s64 	%rd26849, %rd26847, %rd26848;
	sub.s64 	%rd26850, %rd26845, %rd26849;
	and.b64  	%rd26851, %rd26850, 4294967295;
	add.s64 	%rd26852, %rd26844, %rd26848;
	sub.s64 	%rd26853, %rd26851, %rd26852;
	cvt.u32.u64 	%r17913, %rd26853;
	shr.u64 	%rd26854, %rd26853, 32;
	and.b64  	%rd26855, %rd26854, 1;
	cvt.u64.u32 	%rd26856, %r17894;
	shr.u64 	%rd26857, %rd26850, 32;
	and.b64  	%rd26858, %rd26857, 1;
	cvt.u64.u32 	%rd26859, %r9;
	add.s64 	%rd26860, %rd26858, %rd26859;
	sub.s64 	%rd26861, %rd26856, %rd26860;
	and.b64  	%rd26862, %rd26861, 4294967295;
	add.s64 	%rd26863, %rd26855, %rd26859;
	sub.s64 	%rd26864, %rd26862, %rd26863;
	cvt.u32.u64 	%r17912, %rd26864;
	shr.u64 	%rd26865, %rd26864, 32;
	and.b64  	%rd26866, %rd26865, 1;
	cvt.u64.u32 	%rd26867, %r17893;
	shr.u64 	%rd26868, %rd26861, 32;
	and.b64  	%rd26869, %rd26868, 1;
	cvt.u64.u32 	%rd26870, %r10;
	add.s64 	%rd26871, %rd26869, %rd26870;
	sub.s64 	%rd26872, %rd26867, %rd26871;
	and.b64  	%rd26873, %rd26872, 4294967295;
	add.s64 	%rd26874, %rd26866, %rd26870;
	sub.s64 	%rd26875, %rd26873, %rd26874;
	cvt.u32.u64 	%r17911, %rd26875;
	{ .reg .b32 tmp; mov.b64 {tmp, %r14393}, %rd26875; }
	and.b32  	%r14394, %r14393, 1;
	add.s32 	%r14395, %r14394, %r11;
	sub.s32 	%r17910, %r17910, %r14395;
$L__BB0_2524:
	or.b32  	%r14396, %r17916, %r17917;
	or.b32  	%r14397, %r17915, %r14396;
	or.b32  	%r14398, %r17914, %r14397;
	or.b32  	%r14399, %r17913, %r14398;
	or.b32  	%r14400, %r17912, %r14399;
	or.b32  	%r14401, %r17911, %r14400;
	or.b32  	%r14402, %r17910, %r14401;
	setp.eq.s32 	%p2685, %r14402, 0;
	mov.pred 	%p3754, %p2650;
	@%p2685 bra 	$L__BB0_2553;
	mov.b32 	%r17934, 0;
	mov.u32 	%r17959, %r11;
	mov.u32 	%r17960, %r10;
	mov.u32 	%r17961, %r9;
	mov.u32 	%r17962, %r8;
	mov.u32 	%r17963, %r7;
	mov.u32 	%r17964, %r6;
	mov.u32 	%r17965, %r5;
	mov.u32 	%r17966, %r4;
$L__BB0_2526:
	or.b32  	%r14404, %r17910, %r17911;
	or.b32  	%r14405, %r14404, %r17912;
	or.b32  	%r14406, %r14405, %r17913;
	or.b32  	%r14407, %r14406, %r17914;
	or.b32  	%r14408, %r14407, %r17915;
	or.b32  	%r14409, %r14408, %r17916;
	setp.eq.s32 	%p2687, %r14409, 0;
	setp.eq.s32 	%p2688, %r17917, 1;
	and.pred  	%p2689, %p2687, %p2688;
	mov.pred 	%p3754, 0;
	@%p2689 bra 	$L__BB0_2553;
	or.b32  	%r14410, %r17959, %r17960;
	or.b32  	%r14411, %r14410, %r17961;
	or.b32  	%r14412, %r14411, %r17962;
	or.b32  	%r14413, %r14412, %r17963;
	or.b32  	%r14414, %r14413, %r17964;
	or.b32  	%r14415, %r14414, %r17965;
	setp.eq.s32 	%p2691, %r14415, 0;
	setp.eq.s32 	%p2692, %r17966, 1;
	and.pred  	%p2693, %p2691, %p2692;
	@%p2693 bra 	$L__BB0_2553;
	or.b32  	%r14416, %r17916, %r17917;
	or.b32  	%r14417, %r17915, %r14416;
	or.b32  	%r14418, %r17914, %r14417;
	or.b32  	%r14419, %r17913, %r14418;
	or.b32  	%r14420, %r17912, %r14419;
	or.b32  	%r14421, %r17911, %r14420;
	or.b32  	%r14422, %r17910, %r14421;
	setp.eq.s32 	%p2695, %r14422, 0;
	mov.pred 	%p3754, %p2650;
	@%p2695 bra 	$L__BB0_2553;
	or.b32  	%r14423, %r17965, %r17966;
	or.b32  	%r14424, %r17964, %r14423;
	or.b32  	%r14425, %r17963, %r14424;
	or.b32  	%r14426, %r17962, %r14425;
	or.b32  	%r14427, %r17961, %r14426;
	or.b32  	%r14428, %r17960, %r14427;
	or.b32  	%r14429, %r17959, %r14428;
	setp.eq.s32 	%p2697, %r14429, 0;
	mov.pred 	%p3754, %p2650;
	@%p2697 bra 	$L__BB0_2553;
	and.b32  	%r14430, %r17917, 1;
	setp.eq.b32 	%p2698, %r14430, 1;
	@%p2698 bra 	$L__BB0_2533;
	mov.u32 	%r17935, %r17910;
	mov.u32 	%r17936, %r17911;
	mov.u32 	%r17937, %r17912;
	mov.u32 	%r17938, %r17913;
	mov.u32 	%r17939, %r17914;
	mov.u32 	%r17940, %r17915;
	mov.u32 	%r17941, %r17916;
$L__BB0_2532:
	shr.u32 	%r17910, %r17935, 1;
	shf.l.wrap.b32 	%r17911, %r17936, %r17935, 31;
	shf.l.wrap.b32 	%r17912, %r17937, %r17936, 31;
	shf.l.wrap.b32 	%r17913, %r17938, %r17937, 31;
	shf.l.wrap.b32 	%r17914, %r17939, %r17938, 31;
	shf.l.wrap.b32 	%r17915, %r17940, %r17939, 31;
	shf.l.wrap.b32 	%r17916, %r17941, %r17940, 31;
	shf.l.wrap.b32 	%r17917, %r17917, %r17941, 31;
	and.b32  	%r14431, %r17917, 1;
	setp.eq.b32 	%p2699, %r14431, 1;
	not.pred 	%p2700, %p2699;
	mov.u32 	%r17935, %r17910;
	mov.u32 	%r17936, %r17911;
	mov.u32 	%r17937, %r17912;
	mov.u32 	%r17938, %r17913;
	mov.u32 	%r17939, %r17914;
	mov.u32 	%r17940, %r17915;
	mov.u32 	%r17941, %r17916;
	@%p2700 bra 	$L__BB0_2532;
$L__BB0_2533:
	and.b32  	%r14432, %r17966, 1;
	setp.eq.b32 	%p2701, %r14432, 1;
	@%p2701 bra 	$L__BB0_2536;
	mov.u32 	%r17951, %r17959;
	mov.u32 	%r17952, %r17960;
	mov.u32 	%r17953, %r17961;
	mov.u32 	%r17954, %r17962;
	mov.u32 	%r17955, %r17963;
	mov.u32 	%r17956, %r17964;
	mov.u32 	%r17957, %r17965;
$L__BB0_2535:
	shr.u32 	%r17959, %r17951, 1;
	shf.l.wrap.b32 	%r17960, %r17952, %r17951, 31;
	shf.l.wrap.b32 	%r17961, %r17953, %r17952, 31;
	shf.l.wrap.b32 	%r17962, %r17954, %r17953, 31;
	shf.l.wrap.b32 	%r17963, %r17955, %r17954, 31;
	shf.l.wrap.b32 	%r17964, %r17956, %r17955, 31;
	shf.l.wrap.b32 	%r17965, %r17957, %r17956, 31;
	shf.l.wrap.b32 	%r17966, %r17966, %r17957, 31;
	and.b32  	%r14433, %r17966, 1;
	setp.eq.b32 	%p2702, %r14433, 1;
	not.pred 	%p2703, %p2702;
	mov.u32 	%r17951, %r17959;
	mov.u32 	%r17952, %r17960;
	mov.u32 	%r17953, %r17961;
	mov.u32 	%r17954, %r17962;
	mov.u32 	%r17955, %r17963;
	mov.u32 	%r17956, %r17964;
	mov.u32 	%r17957, %r17965;
	@%p2703 bra 	$L__BB0_2535;
$L__BB0_2536:
	setp.lt.u32 	%p2704, %r17910, %r17959;
	@%p2704 bra 	$L__BB0_2551;
	setp.gt.u32 	%p2705, %r17910, %r17959;
	@%p2705 bra 	$L__BB0_2550;
	setp.lt.u32 	%p2706, %r17911, %r17960;
	@%p2706 bra 	$L__BB0_2551;
	setp.gt.u32 	%p2707, %r17911, %r17960;
	@%p2707 bra 	$L__BB0_2550;
	setp.lt.u32 	%p2708, %r17912, %r17961;
	@%p2708 bra 	$L__BB0_2551;
	setp.gt.u32 	%p2709, %r17912, %r17961;
	@%p2709 bra 	$L__BB0_2550;
	setp.lt.u32 	%p2710, %r17913, %r17962;
	@%p2710 bra 	$L__BB0_2551;
	setp.gt.u32 	%p2711, %r17913, %r17962;
	@%p2711 bra 	$L__BB0_2550;
	setp.lt.u32 	%p2712, %r17914, %r17963;
	@%p2712 bra 	$L__BB0_2551;
	setp.gt.u32 	%p2713, %r17914, %r17963;
	@%p2713 bra 	$L__BB0_2550;
	setp.lt.u32 	%p2714, %r17915, %r17964;
	@%p2714 bra 	$L__BB0_2551;
	setp.gt.u32 	%p2715, %r17915, %r17964;
	@%p2715 bra 	$L__BB0_2550;
	setp.lt.u32 	%p2716, %r17916, %r17965;
	@%p2716 bra 	$L__BB0_2551;
	setp.le.u32 	%p2717, %r17916, %r17965;
	setp.lt.u32 	%p2718, %r17917, %r17966;
	and.pred  	%p2719, %p2717, %p2718;
	@%p2719 bra 	$L__BB0_2551;
$L__BB0_2550:
	cvt.u64.u32 	%rd26876, %r17917;
	cvt.u64.u32 	%rd26877, %r17966;
	sub.s64 	%rd26878, %rd26876, %rd26877;
	cvt.u32.u64 	%r17917, %rd26878;
	shr.u64 	%rd26879, %rd26878, 32;
	and.b64  	%rd26880, %rd26879, 1;
	cvt.u64.u32 	%rd26881, %r17916;
	cvt.u64.u32 	%rd26882, %r17965;
	add.s64 	%rd26883, %rd26880, %rd26882;
	sub.s64 	%rd26884, %rd26881, %rd26883;
	cvt.u32.u64 	%r17916, %rd26884;
	shr.u64 	%rd26885, %rd26884, 32;
	and.b64  	%rd26886, %rd26885, 1;
	cvt.u64.u32 	%rd26887, %r17915;
	cvt.u64.u32 	%rd26888, %r17964;
	add.s64 	%rd26889, %rd26886, %rd26888;
	sub.s64 	%rd26890, %rd26887, %rd26889;
	cvt.u32.u64 	%r17915, %rd26890;
	shr.u64 	%rd26891, %rd26890, 32;
	and.b64  	%rd26892, %rd26891, 1;
	cvt.u64.u32 	%rd26893, %r17914;
	cvt.u64.u32 	%rd26894, %r17963;
	add.s64 	%rd26895, %rd26892, %rd26894;
	sub.s64 	%rd26896, %rd26893, %rd26895;
	cvt.u32.u64 	%r17914, %rd26896;
	shr.u64 	%rd26897, %rd26896, 32;
	and.b64  	%rd26898, %rd26897, 1;
	cvt.u64.u32 	%rd26899, %r17913;
	cvt.u64.u32 	%rd26900, %r17962;
	add.s64 	%rd26901, %rd26898, %rd26900;
	sub.s64 	%rd26902, %rd26899, %rd26901;
	cvt.u32.u64 	%r17913, %rd26902;
	shr.u64 	%rd26903, %rd26902, 32;
	and.b64  	%rd26904, %rd26903, 1;
	cvt.u64.u32 	%rd26905, %r17912;
	cvt.u64.u32 	%rd26906, %r17961;
	add.s64 	%rd26907, %rd26904, %rd26906;
	sub.s64 	%rd26908, %rd26905, %rd26907;
	cvt.u32.u64 	%r17912, %rd26908;
	shr.u64 	%rd26909, %rd26908, 32;
	and.b64  	%rd26910, %rd26909, 1;
	cvt.u64.u32 	%rd26911, %r17911;
	cvt.u64.u32 	%rd26912, %r17960;
	add.s64 	%rd26913, %rd26910, %rd26912;
	sub.s64 	%rd26914, %rd26911, %rd26913;
	cvt.u32.u64 	%r17911, %rd26914;
	{ .reg .b32 tmp; mov.b64 {tmp, %r14434}, %rd26914; }
	and.b32  	%r14435, %r14434, 1;
	add.s32 	%r14436, %r14435, %r17959;
	sub.s32 	%r17910, %r17910, %r14436;
	bra.uni 	$L__BB0_2552;
$L__BB0_2551:
	cvt.u64.u32 	%rd26915, %r17966;
	cvt.u64.u32 	%rd26916, %r17917;
	sub.s64 	%rd26917, %rd26915, %rd26916;
	cvt.u32.u64 	%r17966, %rd26917;
	shr.u64 	%rd26918, %rd26917, 32;
	and.b64  	%rd26919, %rd26918, 1;
	cvt.u64.u32 	%rd26920, %r17965;
	cvt.u64.u32 	%rd26921, %r17916;
	add.s64 	%rd26922, %rd26919, %rd26921;
	sub.s64 	%rd26923, %rd26920, %rd26922;
	cvt.u32.u64 	%r17965, %rd26923;
	shr.u64 	%rd26924, %rd26923, 32;
	and.b64  	%rd26925, %rd26924, 1;
	cvt.u64.u32 	%rd26926, %r17964;
	cvt.u64.u32 	%rd26927, %r17915;
	add.s64 	%rd26928, %rd26925, %rd26927;
	sub.s64 	%rd26929, %rd26926, %rd26928;
	cvt.u32.u64 	%r17964, %rd26929;
	shr.u64 	%rd26930, %rd26929, 32;
	and.b64  	%rd26931, %rd26930, 1;
	cvt.u64.u32 	%rd26932, %r17963;
	cvt.u64.u32 	%rd26933, %r17914;
	add.s64 	%rd26934, %rd26931, %rd26933;
	sub.s64 	%rd26935, %rd26932, %rd26934;
	cvt.u32.u64 	%r17963, %rd26935;
	shr.u64 	%rd26936, %rd26935, 32;
	and.b64  	%rd26937, %rd26936, 1;
	cvt.u64.u32 	%rd26938, %r17962;
	cvt.u64.u32 	%rd26939, %r17913;
	add.s64 	%rd26940, %rd26937, %rd26939;
	sub.s64 	%rd26941, %rd26938, %rd26940;
	cvt.u32.u64 	%r17962, %rd26941;
	shr.u64 	%rd26942, %rd26941, 32;
	and.b64  	%rd26943, %rd26942, 1;
	cvt.u64.u32 	%rd26944, %r17961;
	cvt.u64.u32 	%rd26945, %r17912;
	add.s64 	%rd26946, %rd26943, %rd26945;
	sub.s64 	%rd26947, %rd26944, %rd26946;
	cvt.u32.u64 	%r17961, %rd26947;
	shr.u64 	%rd26948, %rd26947, 32;
	and.b64  	%rd26949, %rd26948, 1;
	cvt.u64.u32 	%rd26950, %r17960;
	cvt.u64.u32 	%rd26951, %r17911;
	add.s64 	%rd26952, %rd26949, %rd26951;
	sub.s64 	%rd26953, %rd26950, %rd26952;
	cvt.u32.u64 	%r17960, %rd26953;
	{ .reg .b32 tmp; mov.b64 {tmp, %r14437}, %rd26953; }
	and.b32  	%r14438, %r14437, 1;
	add.s32 	%r14439, %r14438, %r17910;
	sub.s32 	%r17959, %r17959, %r14439;
$L__BB0_2552:
	add.s32 	%r17934, %r17934, 1;
	setp.ne.s32 	%p2721, %r17934, 20000;
	mov.pred 	%p3754, %p2650;
	@%p2721 bra 	$L__BB0_2526;
$L__BB0_2553:
	or.b32  	%r14440, %r17908, %r17909;
	or.b32  	%r14441, %r17907, %r14440;
	or.b32  	%r14442, %r17906, %r14441;
	or.b32  	%r14443, %r17905, %r14442;
	or.b32  	%r14444, %r17904, %r14443;
	or.b32  	%r14445, %r17903, %r14444;
	or.b32  	%r14446, %r18478, %r14445;
	setp.eq.s32 	%p2722, %r14446, 0;
	@%p2722 bra 	$L__BB0_3097;
	setp.lt.u32 	%p2723, %r18478, %r11;
	mov.u32 	%r17984, %r17903;
	mov.u32 	%r17985, %r17904;
	mov.u32 	%r17986, %r17905;
	mov.u32 	%r17987, %r17906;
	mov.u32 	%r17988, %r17907;
	mov.u32 	%r17989, %r17908;
	mov.u32 	%r17990, %r17909;
	@%p2723 bra 	$L__BB0_2583;
	setp.gt.u32 	%p2724, %r18478, %r11;
	@%p2724 bra 	$L__BB0_2568;
	setp.lt.u32 	%p2725, %r17903, %r10;
	mov.u32 	%r17984, %r17903;
	mov.u32 	%r17985, %r17904;
	mov.u32 	%r17986, %r17905;
	mov.u32 	%r17987, %r17906;
	mov.u32 	%r17988, %r17907;
	mov.u32 	%r17989, %r17908;
	mov.u32 	%r17990, %r17909;
	@%p2725 bra 	$L__BB0_2583;
	setp.gt.u32 	%p2726, %r17903, %r10;
	@%p2726 bra 	$L__BB0_2568;
	setp.lt.u32 	%p2727, %r17904, %r9;
	mov.u32 	%r17984, %r17903;
	mov.u32 	%r17985, %r17904;
	mov.u32 	%r17986, %r17905;
	mov.u32 	%r17987, %r17906;
	mov.u32 	%r17988, %r17907;
	mov.u32 	%r17989, %r17908;
	mov.u32 	%r17990, %r17909;
	@%p2727 bra 	$L__BB0_2583;
	setp.gt.u32 	%p2728, %r17904, %r9;
	@%p2728 bra 	$L__BB0_2568;
	setp.lt.u32 	%p2729, %r17905, %r8;
	mov.u32 	%r17984, %r17903;
	mov.u32 	%r17985, %r17904;
	mov.u32 	%r17986, %r17905;
	mov.u32 	%r17987, %r17906;
	mov.u32 	%r17988, %r17907;
	mov.u32 	%r17989, %r17908;
	mov.u32 	%r17990, %r17909;
	@%p2729 bra 	$L__BB0_2583;
	setp.gt.u32 	%p2730, %r17905, %r8;
	@%p2730 bra 	$L__BB0_2568;
	setp.lt.u32 	%p2731, %r17906, %r7;
	mov.u32 	%r17984, %r17903;
	mov.u32 	%r17985, %r17904;
	mov.u32 	%r17986, %r17905;
	mov.u32 	%r17987, %r17906;
	mov.u32 	%r17988, %r17907;
	mov.u32 	%r17989, %r17908;
	mov.u32 	%r17990, %r17909;
	@%p2731 bra 	$L__BB0_2583;
	setp.gt.u32 	%p2732, %r17906, %r7;
	@%p2732 bra 	$L__BB0_2568;
	setp.lt.u32 	%p2733, %r17907, %r6;
	mov.u32 	%r17984, %r17903;
	mov.u32 	%r17985, %r17904;
	mov.u32 	%r17986, %r17905;
	mov.u32 	%r17987, %r17906;
	mov.u32 	%r17988, %r17907;
	mov.u32 	%r17989, %r17908;
	mov.u32 	%r17990, %r17909;
	@%p2733 bra 	$L__BB0_2583;
	setp.gt.u32 	%p2734, %r17907, %r6;
	@%p2734 bra 	$L__BB0_2568;
	setp.lt.u32 	%p2735, %r17908, %r5;
	mov.u32 	%r17984, %r17903;
	mov.u32 	%r17985, %r17904;
	mov.u32 	%r17986, %r17905;
	mov.u32 	%r17987, %r17906;
	mov.u32 	%r17988, %r17907;
	mov.u32 	%r17989, %r17908;
	mov.u32 	%r17990, %r17909;
	@%p2735 bra 	$L__BB0_2583;
	setp.le.u32 	%p2736, %r17908, %r5;
	setp.lt.u32 	%p2737, %r17909, %r4;
	and.pred  	%p2738, %p2736, %p2737;
	mov.u32 	%r17984, %r17903;
	mov.u32 	%r17985, %r17904;
	mov.u32 	%r17986, %r17905;
	mov.u32 	%r17987, %r17906;
	mov.u32 	%r17988, %r17907;
	mov.u32 	%r17989, %r17908;
	mov.u32 	%r17990, %r17909;
	@%p2738 bra 	$L__BB0_2583;
$L__BB0_2568:
	cvt.u64.u32 	%rd26954, %r17909;
	cvt.u64.u32 	%rd26955, %r4;
	sub.s64 	%rd26956, %rd26954, %rd26955;
	cvt.u32.u64 	%r17990, %rd26956;
	shr.u64 	%rd26957, %rd26956, 32;
	and.b64  	%rd26958, %rd26957, 1;
	cvt.u64.u32 	%rd26959, %r17908;
	cvt.u64.u32 	%rd26960, %r5;
	add.s64 	%rd26961, %rd26958, %rd26960;
	sub.s64 	%rd26962, %rd26959, %rd26961;
	cvt.u32.u64 	%r17989, %rd26962;
	shr.u64 	%rd26963, %rd26962, 32;
	and.b64  	%rd26964, %rd26963, 1;
	cvt.u64.u32 	%rd26965, %r17907;
	cvt.u64.u32 	%rd26966, %r6;
	add.s64 	%rd26967, %rd26964, %rd26966;
	sub.s64 	%rd26968, %rd26965, %rd26967;
	cvt.u32.u64 	%r17988, %rd26968;
	shr.u64 	%rd26969, %rd26968, 32;
	and.b64  	%rd26970, %rd26969, 1;
	cvt.u64.u32 	%rd26971, %r17906;
	cvt.u64.u32 	%rd26972, %r7;
	add.s64 	%rd26973, %rd26970, %rd26972;
	sub.s64 	%rd26974, %rd26971, %rd26973;
	cvt.u32.u64 	%r17987, %rd26974;
	shr.u64 	%rd26975, %rd26974, 32;
	and.b64  	%rd26976, %rd26975, 1;
	cvt.u64.u32 	%rd26977, %r17905;
	cvt.u64.u32 	%rd26978, %r8;
	add.s64 	%rd26979, %rd26976, %rd26978;
	sub.s64 	%rd26980, %rd26977, %rd26979;
	cvt.u32.u64 	%r17986, %rd26980;
	shr.u64 	%rd26981, %rd26980, 32;
	and.b64  	%rd26982, %rd26981, 1;
	cvt.u64.u32 	%rd26983, %r17904;
	cvt.u64.u32 	%rd26984, %r9;
	add.s64 	%rd26985, %rd26982, %rd26984;
	sub.s64 	%rd26986, %rd26983, %rd26985;
	cvt.u32.u64 	%r17985, %rd26986;
	shr.u64 	%rd26987, %rd26986, 32;
	and.b64  	%rd26988, %rd26987, 1;
	cvt.u64.u32 	%rd26989, %r17903;
	cvt.u64.u32 	%rd26990, %r10;
	add.s64 	%rd26991, %rd26988, %rd26990;
	sub.s64 	%rd26992, %rd26989, %rd26991;
	cvt.u32.u64 	%r17984, %rd26992;
	{ .reg .b32 tmp; mov.b64 {tmp, %r14447}, %rd26992; }
	and.b32  	%r14448, %r14447, 1;
	add.s32 	%r14449, %r14448, %r11;
	sub.s32 	%r18478, %r18478, %r14449;
	setp.lt.u32 	%p2739, %r18478, %r11;
	@%p2739 bra 	$L__BB0_2583;
	setp.gt.u32 	%p2740, %r18478, %r11;
	@%p2740 bra 	$L__BB0_2582;
	cvt.u64.u32 	%rd26993, %r17905;
	cvt.u64.u32 	%rd26994, %r17906;
	cvt.u64.u32 	%rd26995, %r17907;
	cvt.u64.u32 	%rd26996, %r17908;
	cvt.u64.u32 	%rd26997, %r17909;
	cvt.u64.u32 	%rd26998, %r4;
	sub.s64 	%rd26999, %rd26997, %rd26998;
	shr.u64 	%rd27000, %rd26999, 32;
	and.b64  	%rd27001, %rd27000, 1;
	cvt.u64.u32 	%rd27002, %r5;
	add.s64 	%rd27003, %rd27001, %rd27002;
	sub.s64 	%rd27004, %rd26996, %rd27003;
	shr.u64 	%rd27005, %rd27004, 32;
	and.b64  	%rd27006, %rd27005, 1;
	cvt.u64.u32 	%rd27007, %r6;
	add.s64 	%rd27008, %rd27006, %rd27007;
	sub.s64 	%rd27009, %rd26995, %rd27008;
	shr.u64 	%rd27010, %rd27009, 32;
	and.b64  	%rd27011, %rd27010, 1;
	cvt.u64.u32 	%rd27012, %r7;
	add.s64 	%rd27013, %rd27011, %rd27012;
	sub.s64 	%rd27014, %rd26994, %rd27013;
	shr.u64 	%rd27015, %rd27014, 32;
	cvt.u64.u32 	%rd27016, %r8;
	cvt.u32.u64 	%r14450, %rd27015;
	mov.b64 	%rd27017, 1;
	cvt.u32.u64 	%r14451, %rd27017;
	and.b32  	%r14452, %r14450, %r14451;
	cvt.u32.u64 	%r14453, %rd27016;
	add.s32 	%r14454, %r14452, %r14453;
	cvt.u32.u64 	%r14455, %rd26993;
	sub.s32 	%r17986, %r14455, %r14454;
	cvt.u32.u64 	%r17987, %rd27014;
	cvt.u32.u64 	%r17988, %rd27009;
	cvt.u32.u64 	%r17989, %rd27004;
	cvt.u32.u64 	%r17990, %rd26999;
	setp.gt.u32 	%p2741, %r10, %r17984;
	@%p2741 bra 	$L__BB0_2583;
	setp.lt.u32 	%p2742, %r10, %r17984;
	@%p2742 bra 	$L__BB0_2582;
	cvt.u64.u32 	%rd27018, %r17905;
	cvt.u64.u32 	%rd27019, %r17906;
	cvt.u64.u32 	%rd27020, %r17907;
	cvt.u64.u32 	%rd27021, %r17908;
	cvt.u64.u32 	%rd27022, %r17909;
	cvt.u64.u32 	%rd27023, %r4;
	sub.s64 	%rd27024, %rd27022, %rd27023;
	shr.u64 	%rd27025, %rd27024, 32;
	and.b64  	%rd27026, %rd27025, 1;
	cvt.u64.u32 	%rd27027, %r5;
	add.s64 	%rd27028, %rd27026, %rd27027;
	sub.s64 	%rd27029, %rd27021, %rd27028;
	shr.u64 	%rd27030, %rd27029, 32;
	and.b64  	%rd27031, %rd27030, 1;
	cvt.u64.u32 	%rd27032, %r6;
	add.s64 	%rd27033, %rd27031, %rd27032;
	sub.s64 	%rd27034, %rd27020, %rd27033;
	shr.u64 	%rd27035, %rd27034, 32;
	and.b64  	%rd27036, %rd27035, 1;
	cvt.u64.u32 	%rd27037, %r7;
	add.s64 	%rd27038, %rd27036, %rd27037;
	sub.s64 	%rd27039, %rd27019, %rd27038;
	shr.u64 	%rd27040, %rd27039, 32;
	cvt.u64.u32 	%rd27041, %r8;
	cvt.u32.u64 	%r14456, %rd27040;
	mov.b64 	%rd27042, 1;
	cvt.u32.u64 	%r14457, %rd27042;
	and.b32  	%r14458, %r14456, %r14457;
	cvt.u32.u64 	%r14459, %rd27041;
	add.s32 	%r14460, %r14458, %r14459;
	cvt.u32.u64 	%r14461, %rd27018;
	sub.s32 	%r17986, %r14461, %r14460;
	cvt.u32.u64 	%r17987, %rd27039;
	cvt.u32.u64 	%r17988, %rd27034;
	cvt.u32.u64 	%r17989, %rd27029;
	cvt.u32.u64 	%r17990, %rd27024;
	setp.gt.u32 	%p2743, %r9, %r17985;
	@%p2743 bra 	$L__BB0_2583;
	setp.lt.u32 	%p2744, %r9, %r17985;
	@%p2744 bra 	$L__BB0_2582;
	cvt.u64.u32 	%rd27043, %r17906;
	cvt.u64.u32 	%rd27044, %r17907;
	cvt.u64.u32 	%rd27045, %r17908;
	cvt.u64.u32 	%rd27046, %r17909;
	cvt.u64.u32 	%rd27047, %r4;
	sub.s64 	%rd27048, %rd27046, %rd27047;
	shr.u64 	%rd27049, %rd27048, 32;
	and.b64  	%rd27050, %rd27049, 1;
	cvt.u64.u32 	%rd27051, %r5;
	add.s64 	%rd27052, %rd27050, %rd27051;
	sub.s64 	%rd27053, %rd27045, %rd27052;
	shr.u64 	%rd27054, %rd27053, 32;
	and.b64  	%rd27055, %rd27054, 1;
	cvt.u64.u32 	%rd27056, %r6;
	add.s64 	%rd27057, %rd27055, %rd27056;
	sub.s64 	%rd27058, %rd27044, %rd27057;
	shr.u64 	%rd27059, %rd27058, 32;
	and.b64  	%rd27060, %rd27059, 1;
	cvt.u64.u32 	%rd27061, %r7;
	add.s64 	%rd27062, %rd27060, %rd27061;
	sub.s64 	%rd27063, %rd27043, %rd27062;
	cvt.u32.u64 	%r17987, %rd27063;
	cvt.u32.u64 	%r17988, %rd27058;
	cvt.u32.u64 	%r17989, %rd27053;
	cvt.u32.u64 	%r17990, %rd27048;
	cvt.u64.u32 	%rd27064, %r17905;
	shr.u64 	%rd27065, %rd27063, 32;
	cvt.u64.u32 	%rd27066, %r8;
	cvt.u32.u64 	%r14462, %rd27065;
	mov.b64 	%rd27067, 1;
	cvt.u32.u64 	%r14463, %rd27067;
	and.b32  	%r14464, %r14462, %r14463;
	cvt.u32.u64 	%r14465, %rd27066;
	add.s32 	%r14466, %r14464, %r14465;
	cvt.u32.u64 	%r14467, %rd27064;
	sub.s32 	%r17986, %r14467, %r14466;
	setp.gt.u32 	%p2745, %r8, %r17986;
	@%p2745 bra 	$L__BB0_2583;
	cvt.u64.u32 	%rd27068, %r17905;
	cvt.u64.u32 	%rd27069, %r17906;
	cvt.u64.u32 	%rd27070, %r17907;
	cvt.u64.u32 	%rd27071, %r17908;
	cvt.u64.u32 	%rd27072, %r17909;
	cvt.u64.u32 	%rd27073, %r4;
	sub.s64 	%rd27074, %rd27072, %rd27073;
	shr.u64 	%rd27075, %rd27074, 32;
	and.b64  	%rd27076, %rd27075, 1;
	cvt.u64.u32 	%rd27077, %r5;
	add.s64 	%rd27078, %rd27076, %rd27077;
	sub.s64 	%rd27079, %rd27071, %rd27078;
	shr.u64 	%rd27080, %rd27079, 32;
	and.b64  	%rd27081, %rd27080, 1;
	cvt.u64.u32 	%rd27082, %r6;
	add.s64 	%rd27083, %rd27081, %rd27082;
	sub.s64 	%rd27084, %rd27070, %rd27083;
	shr.u64 	%rd27085, %rd27084, 32;
	and.b64  	%rd27086, %rd27085, 1;
	cvt.u64.u32 	%rd27087, %r7;
	add.s64 	%rd27088, %rd27086, %rd27087;
	sub.s64 	%rd27089, %rd27069, %rd27088;
	shr.u64 	%rd27090, %rd27089, 32;
	cvt.u64.u32 	%rd27091, %r8;
	cvt.u32.u64 	%r14468, %rd27090;
	mov.b64 	%rd27092, 1;
	cvt.u32.u64 	%r14469, %rd27092;
	and.b32  	%r14470, %r14468, %r14469;
	cvt.u32.u64 	%r14471, %rd27091;
	add.s32 	%r14472, %r14470, %r14471;
	cvt.u32.u64 	%r14473, %rd27068;
	sub.s32 	%r14474, %r14473, %r14472;
	setp.lt.u32 	%p2746, %r8, %r14474;
	@%p2746 bra 	$L__BB0_2582;
	cvt.u64.u32 	%rd27093, %r17905;
	cvt.u64.u32 	%rd27094, %r17906;
	cvt.u64.u32 	%rd27095, %r17907;
	cvt.u64.u32 	%rd27096, %r17908;
	cvt.u64.u32 	%rd27097, %r17909;
	cvt.u64.u32 	%rd27098, %r4;
	sub.s64 	%rd27099, %rd27097, %rd27098;
	shr.u64 	%rd27100, %rd27099, 32;
	and.b64  	%rd27101, %rd27100, 1;
	cvt.u64.u32 	%rd27102, %r5;
	add.s64 	%rd27103, %rd27101, %rd27102;
	sub.s64 	%rd27104, %rd27096, %rd27103;
	shr.u64 	%rd27105, %rd27104, 32;
	and.b64  	%rd27106, %rd27105, 1;
	cvt.u64.u32 	%rd27107, %r6;
	add.s64 	%rd27108, %rd27106, %rd27107;
	sub.s64 	%rd27109, %rd27095, %rd27108;
	shr.u64 	%rd27110, %rd27109, 32;
	and.b64  	%rd27111, %rd27110, 1;
	cvt.u64.u32 	%rd27112, %r7;
	add.s64 	%rd27113, %rd27111, %rd27112;
	sub.s64 	%rd27114, %rd27094, %rd27113;
	shr.u64 	%rd27115, %rd27114, 32;
	cvt.u64.u32 	%rd27116, %r8;
	cvt.u32.u64 	%r14475, %rd27115;
	mov.b64 	%rd27117, 1;
	cvt.u32.u64 	%r14476, %rd27117;
	and.b32  	%r14477, %r14475, %r14476;
	cvt.u32.u64 	%r14478, %rd27116;
	add.s32 	%r14479, %r14477, %r14478;
	cvt.u32.u64 	%r14480, %rd27093;
	sub.s32 	%r17986, %r14480, %r14479;
	cvt.u32.u64 	%r17988, %rd27109;
	cvt.u32.u64 	%r17989, %rd27104;
	cvt.u32.u64 	%r17990, %rd27099;
	cvt.u32.u64 	%r17987, %rd27114;
	setp.gt.u32 	%p2747, %r7, %r17987;
	@%p2747 bra 	$L__BB0_2583;
	cvt.u64.u32 	%rd27118, %r17906;
	cvt.u64.u32 	%rd27119, %r17907;
	cvt.u64.u32 	%rd27120, %r17908;
	cvt.u64.u32 	%rd27121, %r17909;
	cvt.u64.u32 	%rd27122, %r4;
	sub.s64 	%rd27123, %rd27121, %rd27122;
	shr.u64 	%rd27124, %rd27123, 32;
	and.b64  	%rd27125, %rd27124, 1;
	cvt.u64.u32 	%rd27126, %r5;
	add.s64 	%rd27127, %rd27125, %rd27126;
	sub.s64 	%rd27128, %rd27120, %rd27127;
	shr.u64 	%rd27129, %rd27128, 32;
	and.b64  	%rd27130, %rd27129, 1;
	cvt.u64.u32 	%rd27131, %r6;
	add.s64 	%rd27132, %rd27130, %rd27131;
	sub.s64 	%rd27133, %rd27119, %rd27132;
	shr.u64 	%rd27134, %rd27133, 32;
	cvt.u64.u32 	%rd27135, %r7;
	cvt.u32.u64 	%r14481, %rd27134;
	mov.b64 	%rd27136, 1;
	cvt.u32.u64 	%r14482, %rd27136;
	and.b32  	%r14483, %r14481, %r14482;
	cvt.u32.u64 	%r14484, %rd27135;
	add.s32 	%r14485, %r14483, %r14484;
	cvt.u32.u64 	%r14486, %rd27118;
	sub.s32 	%r14487, %r14486, %r14485;
	setp.lt.u32 	%p2748, %r7, %r14487;
	@%p2748 bra 	$L__BB0_2582;
	cvt.u64.u32 	%rd27137, %r17905;
	cvt.u64.u32 	%rd27138, %r17906;
	cvt.u64.u32 	%rd27139, %r17907;
	cvt.u64.u32 	%rd27140, %r17908;
	cvt.u64.u32 	%rd27141, %r17909;
	cvt.u64.u32 	%rd27142, %r4;
	sub.s64 	%rd27143, %rd27141, %rd27142;
	shr.u64 	%rd27144, %rd27143, 32;
	and.b64  	%rd27145, %rd27144, 1;
	cvt.u64.u32 	%rd27146, %r5;
	add.s64 	%rd27147, %rd27145, %rd27146;
	sub.s64 	%rd27148, %rd27140, %rd27147;
	shr.u64 	%rd27149, %rd27148, 32;
	and.b64  	%rd27150, %rd27149, 1;
	cvt.u64.u32 	%rd27151, %r6;
	add.s64 	%rd27152, %rd27150, %rd27151;
	sub.s64 	%rd27153, %rd27139, %rd27152;
	shr.u64 	%rd27154, %rd27153, 32;
	and.b64  	%rd27155, %rd27154, 1;
	cvt.u64.u32 	%rd27156, %r7;
	add.s64 	%rd27157, %rd27155, %rd27156;
	sub.s64 	%rd27158, %rd27138, %rd27157;
	shr.u64 	%rd27159, %rd27158, 32;
	cvt.u64.u32 	%rd27160, %r8;
	cvt.u32.u64 	%r14488, %rd27159;
	mov.b64 	%rd27161, 1;
	cvt.u32.u64 	%r14489, %rd27161;
	and.b32  	%r14490, %r14488, %r14489;
	cvt.u32.u64 	%r14491, %rd27160;
	add.s32 	%r14492, %r14490, %r14491;
	cvt.u32.u64 	%r14493, %rd27137;
	sub.s32 	%r17986, %r14493, %r14492;
	cvt.u32.u64 	%r17987, %rd27158;
	cvt.u32.u64 	%r17989, %rd27148;
	cvt.u32.u64 	%r17990, %rd27143;
	cvt.u32.u64 	%r17988, %rd27153;
	setp.gt.u32 	%p2749, %r6, %r17988;
	@%p2749 bra 	$L__BB0_2583;
	cvt.u64.u32 	%rd27162, %r17907;
	cvt.u64.u32 	%rd27163, %r17908;
	cvt.u64.u32 	%rd27164, %r17909;
	cvt.u64.u32 	%rd27165, %r4;
	sub.s64 	%rd27166, %rd27164, %rd27165;
	shr.u64 	%rd27167, %rd27166, 32;
	and.b64  	%rd27168, %rd27167, 1;
	cvt.u64.u32 	%rd27169, %r5;
	add.s64 	%rd27170, %rd27168, %rd27169;
	sub.s64 	%rd27171, %rd27163, %rd27170;
	shr.u64 	%rd27172, %rd27171, 32;
	cvt.u64.u32 	%rd27173, %r6;
	cvt.u32.u64 	%r14494, %rd27172;
	mov.b64 	%rd27174, 1;
	cvt.u32.u64 	%r14495, %rd27174;
	and.b32  	%r14496, %r14494, %r14495;
	cvt.u32.u64 	%r14497, %rd27173;
	add.s32 	%r14498, %r14496, %r14497;
	cvt.u32.u64 	%r14499, %rd27162;
	sub.s32 	%r14500, %r14499, %r14498;
	setp.lt.u32 	%p2750, %r6, %r14500;
	@%p2750 bra 	$L__BB0_2582;
	cvt.u64.u32 	%rd27175, %r17905;
	cvt.u64.u32 	%rd27176, %r17906;
	cvt.u64.u32 	%rd27177, %r17907;
	cvt.u64.u32 	%rd27178, %r17908;
	cvt.u64.u32 	%rd27179, %r17909;
	cvt.u64.u32 	%rd27180, %r4;
	sub.s64 	%rd27181, %rd27179, %rd27180;
	shr.u64 	%rd27182, %rd27181, 32;
	and.b64  	%rd27183, %rd27182, 1;
	cvt.u64.u32 	%rd27184, %r5;
	add.s64 	%rd27185, %rd27183, %rd27184;
	sub.s64 	%rd27186, %rd27178, %rd27185;
	shr.u64 	%rd27187, %rd27186, 32;
	and.b64  	%rd27188, %rd27187, 1;
	cvt.u64.u32 	%rd27189, %r6;
	add.s64 	%rd27190, %rd27188, %rd27189;
	sub.s64 	%rd27191, %rd27177, %rd27190;
	shr.u64 	%rd27192, %rd27191, 32;
	and.b64  	%rd27193, %rd27192, 1;
	cvt.u64.u32 	%rd27194, %r7;
	add.s64 	%rd27195, %rd27193, %rd27194;
	sub.s64 	%rd27196, %rd27176, %rd27195;
	shr.u64 	%rd27197, %rd27196, 32;
	cvt.u64.u32 	%rd27198, %r8;
	cvt.u32.u64 	%r14501, %rd27197;
	mov.b64 	%rd27199, 1;
	cvt.u32.u64 	%r14502, %rd27199;
	and.b32  	%r14503, %r14501, %r14502;
	cvt.u32.u64 	%r14504, %rd27198;
	add.s32 	%r14505, %r14503, %r14504;
	cvt.u32.u64 	%r14506, %rd27175;
	sub.s32 	%r17986, %r14506, %r14505;
	cvt.u32.u64 	%r17987, %rd27196;
	cvt.u32.u64 	%r17988, %rd27191;
	cvt.u32.u64 	%r17990, %rd27181;
	cvt.u32.u64 	%r17989, %rd27186;
	setp.gt.u32 	%p2751, %r5, %r17989;
	@%p2751 bra 	$L__BB0_2583;
	cvt.u64.u32 	%rd27200, %r17905;
	cvt.u64.u32 	%rd27201, %r17906;
	cvt.u64.u32 	%rd27202, %r17907;
	cvt.u64.u32 	%rd27203, %r17908;
	cvt.u64.u32 	%rd27204, %r17909;
	cvt.u64.u32 	%rd27205, %r4;
	sub.s64 	%rd27206, %rd27204, %rd27205;
	shr.u64 	%rd27207, %rd27206, 32;
	and.b64  	%rd27208, %rd27207, 1;
	cvt.u64.u32 	%rd27209, %r5;
	add.s64 	%rd27210, %rd27208, %rd27209;
	sub.s64 	%rd27211, %rd27203, %rd27210;
	shr.u64 	%rd27212, %rd27211, 32;
	and.b64  	%rd27213, %rd27212, 1;
	cvt.u64.u32 	%rd27214, %r6;
	add.s64 	%rd27215, %rd27213, %rd27214;
	sub.s64 	%rd27216, %rd27202, %rd27215;
	shr.u64 	%rd27217, %rd27216, 32;
	and.b64  	%rd27218, %rd27217, 1;
	cvt.u64.u32 	%rd27219, %r7;
	add.s64 	%rd27220, %rd27218, %rd27219;
	sub.s64 	%rd27221, %rd27201, %rd27220;
	shr.u64 	%rd27222, %rd27221, 32;
	cvt.u64.u32 	%rd27223, %r8;
	cvt.u32.u64 	%r14507, %rd27222;
	mov.b64 	%rd27224, 1;
	cvt.u32.u64 	%r14508, %rd27224;
	and.b32  	%r14509, %r14507, %r14508;
	cvt.u32.u64 	%r14510, %rd27223;
	add.s32 	%r14511, %r14509, %r14510;
	cvt.u32.u64 	%r14512, %rd27200;
	sub.s32 	%r17986, %r14512, %r14511;
	cvt.u32.u64 	%r17987, %rd27221;
	cvt.u32.u64 	%r17988, %rd27216;
	cvt.u32.u64 	%r17989, %rd27211;
	setp.ge.u32 	%p2752, %r5, %r17989;
	cvt.u32.u64 	%r17990, %rd27206;
	setp.gt.u32 	%p2753, %r4, %r17990;
	and.pred  	%p2754, %p2752, %p2753;
	@%p2754 bra 	$L__BB0_2583;
$L__BB0_2582:
	cvt.u64.u32 	%rd27225, %r17909;
	cvt.u64.u32 	%rd27226, %r4;
	sub.s64 	%rd27227, %rd27225, %rd27226;
	and.b64  	%rd27228, %rd27227, 4294967295;
	sub.s64 	%rd27229, %rd27228, %rd27226;
	cvt.u32.u64 	%r17990, %rd27229;
	shr.u64 	%rd27230, %rd27229, 32;
	and.b64  	%rd27231, %rd27230, 1;
	cvt.u64.u32 	%rd27232, %r17908;
	shr.u64 	%rd27233, %rd27227, 32;
	and.b64  	%rd27234, %rd27233, 1;
	cvt.u64.u32 	%rd27235, %r5;
	add.s64 	%rd27236, %rd27234, %rd27235;
	sub.s64 	%rd27237, %rd27232, %rd27236;
	and.b64  	%rd27238, %rd27237, 4294967295;
	add.s64 	%rd27239, %rd27231, %rd27235;
	sub.s64 	%rd27240, %rd27238, %rd27239;
	cvt.u32.u64 	%r17989, %rd27240;
	shr.u64 	%rd27241, %rd27240, 32;
	and.b64  	%rd27242, %rd27241, 1;
	cvt.u64.u32 	%rd27243, %r17907;
	shr.u64 	%rd27244, %rd27237, 32;
	and.b64  	%rd27245, %rd27244, 1;
	cvt.u64.u32 	%rd27246, %r6;
	add.s64 	%rd27247, %rd27245, %rd27246;
	sub.s64 	%rd27248, %rd27243, %rd27247;
	and.b64  	%rd27249, %rd27248, 4294967295;
	add.s64 	%rd27250, %rd27242, %rd27246;
	sub.s64 	%rd27251, %rd27249, %rd27250;
	cvt.u32.u64 	%r17988, %rd27251;
	shr.u64 	%rd27252, %rd27251, 32;
	and.b64  	%rd27253, %rd27252, 1;
	cvt.u64.u32 	%rd27254, %r17906;
	shr.u64 	%rd27255, %rd27248, 32;
	and.b64  	%rd27256, %rd27255, 1;
	cvt.u64.u32 	%rd27257, %r7;
	add.s64 	%rd27258, %rd27256, %rd27257;
	sub.s64 	%rd27259, %rd27254, %rd27258;
	and.b64  	%rd27260, %rd27259, 4294967295;
	add.s64 	%rd27261, %rd27253, %rd27257;
	sub.s64 	%rd27262, %rd27260, %rd27261;
	cvt.u32.u64 	%r17987, %rd27262;
	shr.u64 	%rd27263, %rd27262, 32;
	and.b64  	%rd27264, %rd27263, 1;
	cvt.u64.u32 	%rd27265, %r17905;
	shr.u64 	%rd27266, %rd27259, 32;
	and.b64  	%rd27267, %rd27266, 1;
	cvt.u64.u32 	%rd27268, %r8;
	add.s64 	%rd27269, %rd27267, %rd27268;
	sub.s64 	%rd27270, %rd27265, %rd27269;
	and.b64  	%rd27271, %rd27270, 4294967295;
	add.s64 	%rd27272, %rd27264, %rd27268;
	sub.s64 	%rd27273, %rd27271, %rd27272;
	cvt.u32.u64 	%r17986, %rd27273;
	shr.u64 	%rd27274, %rd27273, 32;
	and.b64  	%rd27275, %rd27274, 1;
	cvt.u64.u32 	%rd27276, %r17904;
	shr.u64 	%rd27277, %rd27270, 32;
	and.b64  	%rd27278, %rd27277, 1;
	cvt.u64.u32 	%rd27279, %r9;
	add.s64 	%rd27280, %rd27278, %rd27279;
	sub.s64 	%rd27281, %rd27276, %rd27280;
	and.b64  	%rd27282, %rd27281, 4294967295;
	add.s64 	%rd27283, %rd27275, %rd27279;
	sub.s64 	%rd27284, %rd27282, %rd27283;
	cvt.u32.u64 	%r17985, %rd27284;
	shr.u64 	%rd27285, %rd27284, 32;
	and.b64  	%rd27286, %rd27285, 1;
	cvt.u64.u32 	%rd27287, %r17903;
	shr.u64 	%rd27288, %rd27281, 32;
	and.b64  	%rd27289, %rd27288, 1;
	cvt.u64.u32 	%rd27290, %r10;
	add.s64 	%rd27291, %rd27289, %rd27290;
	sub.s64 	%rd27292, %rd27287, %rd27291;
	and.b64  	%rd27293, %rd27292, 4294967295;
	add.s64 	%rd27294, %rd27286, %rd27290;
	sub.s64 	%rd27295, %rd27293, %rd27294;
	cvt.u32.u64 	%r17984, %rd27295;
	{ .reg .b32 tmp; mov.b64 {tmp, %r14513}, %rd27295; }
	and.b32  	%r14514, %r14513, 1;
	add.s32 	%r14515, %r14514, %r11;
	sub.s32 	%r18478, %r18478, %r14515;
$L__BB0_2583:
	or.b32  	%r14516, %r17989, %r17990;
	or.b32  	%r14517, %r17988, %r14516;
	or.b32  	%r14518, %r17987, %r14517;
	or.b32  	%r14519, %r17986, %r14518;
	or.b32  	%r14520, %r17985, %r14519;
	or.b32  	%r14521, %r17984, %r14520;
	or.b32  	%r14522, %r18478, %r14521;
	setp.eq.s32 	%p2755, %r14522, 0;
	@%p2755 bra 	$L__BB0_3097;
	mov.b32 	%r18007, 0;
	mov.u32 	%r17999, %r11;
	mov.u32 	%r18000, %r10;
	mov.u32 	%r18001, %r9;
	mov.u32 	%r18002, %r8;
	mov.u32 	%r18003, %r7;
	mov.u32 	%r18004, %r6;
	mov.u32 	%r18005, %r5;
	mov.u32 	%r18477, %r4;
$L__BB0_2585:
	or.b32  	%r14524, %r18478, %r17984;
	or.b32  	%r14525, %r14524, %r17985;
	or.b32  	%r14526, %r14525, %r17986;
	or.b32  	%r14527, %r14526, %r17987;
	or.b32  	%r14528, %r14527, %r17988;
	or.b32  	%r14529, %r14528, %r17989;
	setp.eq.s32 	%p2756, %r14529, 0;
	setp.eq.s32 	%p2757, %r17990, 1;
	and.pred  	%p2758, %p2756, %p2757;
	@%p2758 bra 	$L__BB0_2587;
	or.b32  	%r14530, %r17999, %r18000;
	or.b32  	%r14531, %r14530, %r18001;
	or.b32  	%r14532, %r14531, %r18002;
	or.b32  	%r14533, %r14532, %r18003;
	or.b32  	%r14534, %r14533, %r18004;
	or.b32  	%r14535, %r14534, %r18005;
	setp.ne.s32 	%p2759, %r14535, 0;
	setp.ne.s32 	%p2760, %r18477, 1;
	or.pred  	%p2761, %p2759, %p2760;
	@%p2761 bra 	$L__BB0_3072;
$L__BB0_2587:
	@%p3754 bra 	$L__BB0_3097;
	and.b64  	%rd2198, %rd36447, 4294967295;
	and.b64  	%rd2199, %rd36446, 4294967295;
	and.b64  	%rd2200, %rd36445, 4294967295;
	and.b64  	%rd2201, %rd36444, 4294967295;
	and.b64  	%rd2202, %rd36443, 4294967295;
	and.b64  	%rd2203, %rd36442, 4294967295;
	and.b64  	%rd2204, %rd36441, 4294967295;
	mov.b64 	%rd36480, 0;
	mov.b32 	%r18010, 0;
	mov.u64 	%rd36472, %rd36487;
	mov.u64 	%rd36481, %rd36480;
	mov.u64 	%rd36482, %rd36480;
	mov.u64 	%rd36483, %rd36480;
	mov.u64 	%rd36484, %rd36480;
	mov.u64 	%rd36485, %rd36480;
	mov.u64 	%rd36486, %rd36480;
	mov.u32 	%r18009, %r18010;
$L__BB0_2589:
	ld.local.u32 	%r14561, [%rd36472];
	cvt.u64.u32 	%rd27375, %r14561;
	mul.lo.s64 	%rd27376, %rd2198, %rd27375;
	shr.u64 	%rd27377, %rd27376, 32;
	and.b64  	%rd27378, %rd36486, 4294967295;
	and.b64  	%rd27379, %rd27376, 4294967295;
	add.s64 	%rd27380, %rd27379, %rd27378;
	shr.u64 	%rd27381, %rd27380, 32;
	cvt.u32.u64 	%r14562, %rd27380;
	add.s64 	%rd27382, %rd27381, %rd27377;
	mul.lo.s64 	%rd27383, %rd2199, %rd27375;
	shr.u64 	%rd27384, %rd27383, 32;
	and.b64  	%rd27385, %rd36485, 4294967295;
	and.b64  	%rd27386, %rd27383, 4294967295;
	add.s64 	%rd27387, %rd27386, %rd27385;
	shr.u64 	%rd27388, %rd27387, 32;
	and.b64  	%rd27389, %rd27387, 4294967295;
	add.s64 	%rd27390, %rd27389, %rd27382;
	shr.u64 	%rd27391, %rd27390, 32;
	add.s64 	%rd27392, %rd27388, %rd27384;
	add.s64 	%rd27393, %rd27392, %rd27391;
	mul.lo.s64 	%rd27394, %rd2200, %rd27375;
	shr.u64 	%rd27395, %rd27394, 32;
	and.b64  	%rd27396, %rd36484, 4294967295;
	and.b64  	%rd27397, %rd27394, 4294967295;
	add.s64 	%rd27398, %rd27397, %rd27396;
	shr.u64 	%rd27399, %rd27398, 32;
	and.b64  	%rd27400, %rd27398, 4294967295;
	and.b64  	%rd27401, %rd27393, 4294967295;
	add.s64 	%rd27402, %rd27400, %rd27401;
	shr.u64 	%rd27403, %rd27402, 32;
	add.s64 	%rd27404, %rd27399, %rd27395;
	add.s64 	%rd27405, %rd27404, %rd27403;
	mul.lo.s64 	%rd27406, %rd2201, %rd27375;
	shr.u64 	%rd27407, %rd27406, 32;
	and.b64  	%rd27408, %rd36483, 4294967295;
	and.b64  	%rd27409, %rd27406, 4294967295;
	add.s64 	%rd27410, %rd27409, %rd27408;
	shr.u64 	%rd27411, %rd27410, 32;
	and.b64  	%rd27412, %rd27410, 4294967295;
	and.b64  	%rd27413, %rd27405, 4294967295;
	add.s64 	%rd27414, %rd27412, %rd27413;
	shr.u64 	%rd27415, %rd27414, 32;
	add.s64 	%rd27416, %rd27411, %rd27407;
	add.s64 	%rd27417, %rd27416, %rd27415;
	mul.lo.s64 	%rd27418, %rd2202, %rd27375;
	shr.u64 	%rd27419, %rd27418, 32;
	and.b64  	%rd27420, %rd36482, 4294967295;
	and.b64  	%rd27421, %rd27418, 4294967295;
	add.s64 	%rd27422, %rd27421, %rd27420;
	shr.u64 	%rd27423, %rd27422, 32;
	and.b64  	%rd27424, %rd27422, 4294967295;
	and.b64  	%rd27425, %rd27417, 4294967295;
	add.s64 	%rd27426, %rd27424, %rd27425;
	shr.u64 	%rd27427, %rd27426, 32;
	add.s64 	%rd27428, %rd27423, %rd27419;
	add.s64 	%rd27429, %rd27428, %rd27427;
	mul.lo.s64 	%rd27430, %rd2203, %rd27375;
	shr.u64 	%rd27431, %rd27430, 32;
	and.b64  	%rd27432, %rd36481, 4294967295;
	and.b64  	%rd27433, %rd27430, 4294967295;
	add.s64 	%rd27434, %rd27433, %rd27432;
	shr.u64 	%rd27435, %rd27434, 32;
	and.b64  	%rd27436, %rd27434, 4294967295;
	and.b64  	%rd27437, %rd27429, 4294967295;
	add.s64 	%rd27438, %rd27436, %rd27437;
	shr.u64 	%rd27439, %rd27438, 32;
	add.s64 	%rd27440, %rd27435, %rd27431;
	add.s64 	%rd27441, %rd27440, %rd27439;
	mul.lo.s64 	%rd27442, %rd2204, %rd27375;
	shr.u64 	%rd27443, %rd27442, 32;
	and.b64  	%rd27444, %rd36480, 4294967295;
	and.b64  	%rd27445, %rd27442, 4294967295;
	add.s64 	%rd27446, %rd27445, %rd27444;
	shr.u64 	%rd27447, %rd27446, 32;
	and.b64  	%rd27448, %rd27446, 4294967295;
	and.b64  	%rd27449, %rd27441, 4294967295;
	add.s64 	%rd27450, %rd27448, %rd27449;
	shr.u64 	%rd27451, %rd27450, 32;
	add.s64 	%rd27452, %rd27447, %rd27443;
	add.s64 	%rd27453, %rd27452, %rd27451;
	mul.wide.u32 	%rd27454, %r17879, %r14561;
	{ .reg .b32 tmp; mov.b64 {tmp, %r14563}, %rd27454; }
	cvt.u64.u32 	%rd27455, %r18010;
	and.b64  	%rd27456, %rd27454, 4294967295;
	add.s64 	%rd27457, %rd27456, %rd27455;
	{ .reg .b32 tmp; mov.b64 {tmp, %r14564}, %rd27457; }
	and.b64  	%rd27458, %rd27457, 4294967295;
	and.b64  	%rd27459, %rd27453, 4294967295;
	add.s64 	%rd27460, %rd27458, %rd27459;
	{ .reg .b32 tmp; mov.b64 {tmp, %r14565}, %rd27460; }
	add.s32 	%r14566, %r14564, %r14563;
	add.s32 	%r14567, %r14566, %r14565;
	mul.lo.s32 	%r14568, %r28, %r14562;
	mul.wide.u32 	%rd27461, %r4, %r14568;
	shr.u64 	%rd27462, %rd27461, 32;
	and.b64  	%rd27463, %rd27380, 4294967295;
	and.b64  	%rd27464, %rd27461, 4294967295;
	add.s64 	%rd27465, %rd27464, %rd27463;
	shr.u64 	%rd27466, %rd27465, 32;
	add.s64 	%rd27467, %rd27466, %rd27462;
	mul.wide.u32 	%rd27468, %r5, %r14568;
	shr.u64 	%rd27469, %rd27468, 32;
	and.b64  	%rd27470, %rd27390, 4294967295;
	and.b64  	%rd27471, %rd27468, 4294967295;
	add.s64 	%rd27472, %rd27471, %rd27470;
	shr.u64 	%rd27473, %rd27472, 32;
	and.b64  	%rd27474, %rd27472, 4294967295;
	and.b64  	%rd27475, %rd27467, 4294967295;
	add.s64 	%rd36486, %rd27474, %rd27475;
	shr.u64 	%rd27476, %rd36486, 32;
	add.s64 	%rd27477, %rd27473, %rd27469;
	add.s64 	%rd27478, %rd27477, %rd27476;
	mul.wide.u32 	%rd27479, %r6, %r14568;
	shr.u64 	%rd27480, %rd27479, 32;
	and.b64  	%rd27481, %rd27402, 4294967295;
	and.b64  	%rd27482, %rd27479, 4294967295;
	add.s64 	%rd27483, %rd27482, %rd27481;
	shr.u64 	%rd27484, %rd27483, 32;
	and.b64  	%rd27485, %rd27483, 4294967295;
	and.b64  	%rd27486, %rd27478, 4294967295;
	add.s64 	%rd36485, %rd27485, %rd27486;
	shr.u64 	%rd27487, %rd36485, 32;
	add.s64 	%rd27488, %rd27484, %rd27480;
	add.s64 	%rd27489, %rd27488, %rd27487;
	mul.wide.u32 	%rd27490, %r7, %r14568;
	shr.u64 	%rd27491, %rd27490, 32;
	and.b64  	%rd27492, %rd27414, 4294967295;
	and.b64  	%rd27493, %rd27490, 4294967295;
	add.s64 	%rd27494, %rd27493, %rd27492;
	shr.u64 	%rd27495, %rd27494, 32;
	and.b64  	%rd27496, %rd27494, 4294967295;
	and.b64  	%rd27497, %rd27489, 4294967295;
	add.s64 	%rd36484, %rd27496, %rd27497;
	shr.u64 	%rd27498, %rd36484, 32;
	add.s64 	%rd27499, %rd27495, %rd27491;
	add.s64 	%rd27500, %rd27499, %rd27498;
	mul.wide.u32 	%rd27501, %r8, %r14568;
	shr.u64 	%rd27502, %rd27501, 32;
	and.b64  	%rd27503, %rd27426, 4294967295;
	and.b64  	%rd27504, %rd27501, 4294967295;
	add.s64 	%rd27505, %rd27504, %rd27503;
	shr.u64 	%rd27506, %rd27505, 32;
	and.b64  	%rd27507, %rd27505, 4294967295;
	and.b64  	%rd27508, %rd27500, 4294967295;
	add.s64 	%rd36483, %rd27507, %rd27508;
	shr.u64 	%rd27509, %rd36483, 32;
	add.s64 	%rd27510, %rd27506, %rd27502;
	add.s64 	%rd27511, %rd27510, %rd27509;
	mul.wide.u32 	%rd27512, %r9, %r14568;
	shr.u64 	%rd27513, %rd27512, 32;
	and.b64  	%rd27514, %rd27438, 4294967295;
	and.b64  	%rd27515, %rd27512, 4294967295;
	add.s64 	%rd27516, %rd27515, %rd27514;
	shr.u64 	%rd27517, %rd27516, 32;
	and.b64  	%rd27518, %rd27516, 4294967295;
	and.b64  	%rd27519, %rd27511, 4294967295;
	add.s64 	%rd36482, %rd27518, %rd27519;
	shr.u64 	%rd27520, %rd36482, 32;
	add.s64 	%rd27521, %rd27517, %rd27513;
	add.s64 	%rd27522, %rd27521, %rd27520;
	mul.wide.u32 	%rd27523, %r10, %r14568;
	shr.u64 	%rd27524, %rd27523, 32;
	and.b64  	%rd27525, %rd27450, 4294967295;
	and.b64  	%rd27526, %rd27523, 4294967295;
	add.s64 	%rd27527, %rd27526, %rd27525;
	shr.u64 	%rd27528, %rd27527, 32;
	and.b64  	%rd27529, %rd27527, 4294967295;
	and.b64  	%rd27530, %rd27522, 4294967295;
	add.s64 	%rd36481, %rd27529, %rd27530;
	shr.u64 	%rd27531, %rd36481, 32;
	add.s64 	%rd27532, %rd27528, %rd27524;
	add.s64 	%rd27533, %rd27532, %rd27531;
	mul.wide.u32 	%rd27534, %r11, %r14568;
	{ .reg .b32 tmp; mov.b64 {tmp, %r14569}, %rd27534; }
	and.b64  	%rd27535, %rd27460, 4294967295;
	and.b64  	%rd27536, %rd27534, 4294967295;
	add.s64 	%rd27537, %rd27536, %rd27535;
	{ .reg .b32 tmp; mov.b64 {tmp, %r14570}, %rd27537; }
	and.b64  	%rd27538, %rd27537, 4294967295;
	and.b64  	%rd27539, %rd27533, 4294967295;
	add.s64 	%rd36480, %rd27538, %rd27539;
	{ .reg .b32 tmp; mov.b64 {tmp, %r14571}, %rd36480; }
	add.s32 	%r14572, %r14570, %r14569;
	add.s32 	%r14573, %r14572, %r14571;
	add.s32 	%r18010, %r14567, %r14573;
	add.s32 	%r18009, %r18009, 1;
	add.s64 	%rd36472, %rd36472, 4;
	setp.ne.s32 	%p2787, %r18009, 8;
	@%p2787 bra 	$L__BB0_2589;
	setp.lt.u32 	%p2788, %r18010, %r11;
	@%p2788 bra 	$L__BB0_2605;
	setp.gt.u32 	%p2789, %r18010, %r11;
	@%p2789 bra 	$L__BB0_2604;
	cvt.u32.u64 	%r14574, %rd36480;
	setp.gt.u32 	%p2790, %r10, %r14574;
	@%p2790 bra 	$L__BB0_2605;
	setp.lt.u32 	%p2791, %r10, %r14574;
	@%p2791 bra 	$L__BB0_2604;
	cvt.u32.u64 	%r14576, %rd36481;
	setp.gt.u32 	%p2792, %r9, %r14576;
	@%p2792 bra 	$L__BB0_2605;
	setp.lt.u32 	%p2793, %r9, %r14576;
	@%p2793 bra 	$L__BB0_2604;
	cvt.u32.u64 	%r14578, %rd36482;
	setp.gt.u32 	%p2794, %r8, %r14578;
	@%p2794 bra 	$L__BB0_2605;
	setp.lt.u32 	%p2795, %r8, %r14578;
	@%p2795 bra 	$L__BB0_2604;
	cvt.u32.u64 	%r14580, %rd36483;
	setp.gt.u32 	%p2796, %r7, %r14580;
	@%p2796 bra 	$L__BB0_2605;
	setp.lt.u32 	%p2797, %r7, %r14580;
	@%p2797 bra 	$L__BB0_2604;
	cvt.u32.u64 	%r14582, %rd36484;
	setp.gt.u32 	%p2798, %r6, %r14582;
	@%p2798 bra 	$L__BB0_2605;
	setp.lt.u32 	%p2799, %r6, %r14582;
	@%p2799 bra 	$L__BB0_2604;
	cvt.u32.u64 	%r14584, %rd36485;
	setp.gt.u32 	%p2800, %r5, %r14584;
	@%p2800 bra 	$L__BB0_2605;
	setp.ge.u32 	%p2801, %r5, %r14584;
	cvt.u32.u64 	%r14586, %rd36486;
	setp.gt.u32 	%p2802, %r4, %r14586;
	and.pred  	%p2803, %p2801, %p2802;
	@%p2803 bra 	$L__BB0_2605;
$L__BB0_2604:
	and.b64  	%rd27541, %rd36486, 4294967295;
	cvt.u64.u32 	%rd27542, %r4;
	sub.s64 	%rd36486, %rd27541, %rd27542;
	shr.u64 	%rd27543, %rd36486, 32;
	and.b64  	%rd27544, %rd27543, 1;
	and.b64  	%rd27545, %rd36485, 4294967295;
	cvt.u64.u32 	%rd27546, %r5;
	add.s64 	%rd27547, %rd27544, %rd27546;
	sub.s64 	%rd36485, %rd27545, %rd27547;
	shr.u64 	%rd27548, %rd36485, 32;
	and.b64  	%rd27549, %rd27548, 1;
	and.b64  	%rd27550, %rd36484, 4294967295;
	cvt.u64.u32 	%rd27551, %r6;
	add.s64 	%rd27552, %rd27549, %rd27551;
	sub.s64 	%rd36484, %rd27550, %rd27552;
	shr.u64 	%rd27553, %rd36484, 32;
	and.b64  	%rd27554, %rd27553, 1;
	and.b64  	%rd27555, %rd36483, 4294967295;
	cvt.u64.u32 	%rd27556, %r7;
	add.s64 	%rd27557, %rd27554, %rd27556;
	sub.s64 	%rd36483, %rd27555, %rd27557;
	shr.u64 	%rd27558, %rd36483, 32;
	and.b64  	%rd27559, %rd27558, 1;
	and.b64  	%rd27560, %rd36482, 4294967295;
	cvt.u64.u32 	%rd27561, %r8;
	add.s64 	%rd27562, %rd27559, %rd27561;
	sub.s64 	%rd36482, %rd27560, %rd27562;
	shr.u64 	%rd27563, %rd36482, 32;
	and.b64  	%rd27564, %rd27563, 1;
	and.b64  	%rd27565, %rd36481, 4294967295;
	cvt.u64.u32 	%rd27566, %r9;
	add.s64 	%rd27567, %rd27564, %rd27566;
	sub.s64 	%rd36481, %rd27565, %rd27567;
	shr.u64 	%rd27568, %rd36481, 32;
	and.b64  	%rd27569, %rd27568, 1;
	and.b64  	%rd27570, %rd36480, 4294967295;
	cvt.u64.u32 	%rd27571, %r10;
	add.s64 	%rd27572, %rd27569, %rd27571;
	sub.s64 	%rd36480, %rd27570, %rd27572;
	{ .reg .b32 tmp; mov.b64 {tmp, %r14587}, %rd36480; }
	and.b32  	%r14588, %r14587, 1;
	add.s32 	%r14589, %r14588, %r11;
	sub.s32 	%r18010, %r18010, %r14589;
$L__BB0_2605:
	and.b64  	%rd2235, %rd36486, 4294967295;
	and.b64  	%rd2236, %rd36485, 4294967295;
	and.b64  	%rd2237, %rd36484, 4294967295;
	and.b64  	%rd2238, %rd36483, 4294967295;
	and.b64  	%rd2239, %rd36482, 4294967295;
	and.b64  	%rd2240, %rd36481, 4294967295;
	and.b64  	%rd2241, %rd36480, 4294967295;
	mov.b64 	%rd36488, 0;
	mov.b32 	%r18013, 0;
	mov.u64 	%rd36489, %rd36488;
	mov.u64 	%rd36490, %rd36488;
	mov.u64 	%rd36491, %rd36488;
	mov.u64 	%rd36492, %rd36488;
	mov.u64 	%rd36493, %rd36488;
	mov.u64 	%rd36494, %rd36488;
	mov.u32 	%r18012, %r18013;
$L__BB0_2606:
	ld.local.u32 	%r14591, [%rd36487];
	cvt.u64.u32 	%rd27574, %r14591;
	mul.lo.s64 	%rd27575, %rd2235, %rd27574;
	shr.u64 	%rd27576, %rd27575, 32;
	and.b64  	%rd27577, %rd36494, 4294967295;
	and.b64  	%rd27578, %rd27575, 4294967295;
	add.s64 	%rd27579, %rd27578, %rd27577;
	shr.u64 	%rd27580, %rd27579, 32;
	cvt.u32.u64 	%r14592, %rd27579;
	add.s64 	%rd27581, %rd27580, %rd27576;
	mul.lo.s64 	%rd27582, %rd2236, %rd27574;
	shr.u64 	%rd27583, %rd27582, 32;
	and.b64  	%rd27584, %rd36493, 4294967295;
	and.b64  	%rd27585, %rd27582, 4294967295;
	add.s64 	%rd27586, %rd27585, %rd27584;
	shr.u64 	%rd27587, %rd27586, 32;
	and.b64  	%rd27588, %rd27586, 4294967295;
	and.b64  	%rd27589, %rd27581, 4294967295;
	add.s64 	%rd27590, %rd27588, %rd27589;
	shr.u64 	%rd27591, %rd27590, 32;
	add.s64 	%rd27592, %rd27587, %rd27583;
	add.s64 	%rd27593, %rd27592, %rd27591;
	mul.lo.s64 	%rd27594, %rd2237, %rd27574;
	shr.u64 	%rd27595, %rd27594, 32;
	and.b64  	%rd27596, %rd36492, 4294967295;
	and.b64  	%rd27597, %rd27594, 4294967295;
	add.s64 	%rd27598, %rd27597, %rd27596;
	shr.u64 	%rd27599, %rd27598, 32;
	and.b64  	%rd27600, %rd27598, 4294967295;
	and.b64  	%rd27601, %rd27593, 4294967295;
	add.s64 	%rd27602, %rd27600, %rd27601;
	shr.u64 	%rd27603, %rd27602, 32;
	add.s64 	%rd27604, %rd27599, %rd27595;
	add.s64 	%rd27605, %rd27604, %rd27603;
	mul.lo.s64 	%rd27606, %rd2238, %rd27574;
	shr.u64 	%rd27607, %rd27606, 32;
	and.b64  	%rd27608, %rd36491, 4294967295;
	and.b64  	%rd27609, %rd27606, 4294967295;
	add.s64 	%rd27610, %rd27609, %rd27608;
	shr.u64 	%rd27611, %rd27610, 32;
	and.b64  	%rd27612, %rd27610, 4294967295;
	and.b64  	%rd27613, %rd27605, 4294967295;
	add.s64 	%rd27614, %rd27612, %rd27613;
	shr.u64 	%rd27615, %rd27614, 32;
	add.s64 	%rd27616, %rd27611, %rd27607;
	add.s64 	%rd27617, %rd27616, %rd27615;
	mul.lo.s64 	%rd27618, %rd2239, %rd27574;
	shr.u64 	%rd27619, %rd27618, 32;
	and.b64  	%rd27620, %rd36490, 4294967295;
	and.b64  	%rd27621, %rd27618, 4294967295;
	add.s64 	%rd27622, %rd27621, %rd27620;
	shr.u64 	%rd27623, %rd27622, 32;
	and.b64  	%rd27624, %rd27622, 4294967295;
	and.b64  	%rd27625, %rd27617, 4294967295;
	add.s64 	%rd27626, %rd27624, %rd27625;
	shr.u64 	%rd27627, %rd27626, 32;
	add.s64 	%rd27628, %rd27623, %rd27619;
	add.s64 	%rd27629, %rd27628, %rd27627;
	mul.lo.s64 	%rd27630, %rd2240, %rd27574;
	shr.u64 	%rd27631, %rd27630, 32;
	and.b64  	%rd27632, %rd36489, 4294967295;
	and.b64  	%rd27633, %rd27630, 4294967295;
	add.s64 	%rd27634, %rd27633, %rd27632;
	shr.u64 	%rd27635, %rd27634, 32;
	and.b64  	%rd27636, %rd27634, 4294967295;
	and.b64  	%rd27637, %rd27629, 4294967295;
	add.s64 	%rd27638, %rd27636, %rd27637;
	shr.u64 	%rd27639, %rd27638, 32;
	add.s64 	%rd27640, %rd27635, %rd27631;
	add.s64 	%rd27641, %rd27640, %rd27639;
	mul.lo.s64 	%rd27642, %rd2241, %rd27574;
	shr.u64 	%rd27643, %rd27642, 32;
	and.b64  	%rd27644, %rd36488, 4294967295;
	and.b64  	%rd27645, %rd27642, 4294967295;
	add.s64 	%rd27646, %rd27645, %rd27644;
	shr.u64 	%rd27647, %rd27646, 32;
	and.b64  	%rd27648, %rd27646, 4294967295;
	and.b64  	%rd27649, %rd27641, 4294967295;
	add.s64 	%rd27650, %rd27648, %rd27649;
	shr.u64 	%rd27651, %rd27650, 32;
	add.s64 	%rd27652, %rd27647, %rd27643;
	add.s64 	%rd27653, %rd27652, %rd27651;
	mul.wide.u32 	%rd27654, %r18010, %r14591;
	{ .reg .b32 tmp; mov.b64 {tmp, %r14593}, %rd27654; }
	cvt.u64.u32 	%rd27655, %r18013;
	and.b64  	%rd27656, %rd27654, 4294967295;
	add.s64 	%rd27657, %rd27656, %rd27655;
	{ .reg .b32 tmp; mov.b64 {tmp, %r14594}, %rd27657; }
	and.b64  	%rd27658, %rd27657, 4294967295;
	and.b64  	%rd27659, %rd27653, 4294967295;
	add.s64 	%rd27660, %rd27658, %rd27659;
	{ .reg .b32 tmp; mov.b64 {tmp, %r14595}, %rd27660; }
	add.s32 	%r14596, %r14594, %r14593;
	add.s32 	%r14597, %r14596, %r14595;
	mul.lo.s32 	%r14598, %r28, %r14592;
	mul.wide.u32 	%rd27661, %r4, %r14598;
	shr.u64 	%rd27662, %rd27661, 32;
	and.b64  	%rd27663, %rd27579, 4294967295;
	and.b64  	%rd27664, %rd27661, 4294967295;
	add.s64 	%rd27665, %rd27664, %rd27663;
	shr.u64 	%rd27666, %rd27665, 32;
	add.s64 	%rd27667, %rd27666, %rd27662;
	mul.wide.u32 	%rd27668, %r5, %r14598;
	shr.u64 	%rd27669, %rd27668, 32;
	and.b64  	%rd27670, %rd27590, 4294967295;
	and.b64  	%rd27671, %rd27668, 4294967295;
	add.s64 	%rd27672, %rd27671, %rd27670;
	shr.u64 	%rd27673, %rd27672, 32;
	and.b64  	%rd27674, %rd27672, 4294967295;
	and.b64  	%rd27675, %rd27667, 4294967295;
	add.s64 	%rd36494, %rd27674, %rd27675;
	shr.u64 	%rd27676, %rd36494, 32;
	add.s64 	%rd27677, %rd27673, %rd27669;
	add.s64 	%rd27678, %rd27677, %rd27676;
	mul.wide.u32 	%rd27679, %r6, %r14598;
	shr.u64 	%rd27680, %rd27679, 32;
	and.b64  	%rd27681, %rd27602, 4294967295;
	and.b64  	%rd27682, %rd27679, 4294967295;
	add.s64 	%rd27683, %rd27682, %rd27681;
	shr.u64 	%rd27684, %rd27683, 32;
	and.b64  	%rd27685, %rd27683, 4294967295;
	and.b64  	%rd27686, %rd27678, 4294967295;
	add.s64 	%rd36493, %rd27685, %rd27686;
	shr.u64 	%rd27687, %rd36493, 32;
	add.s64 	%rd27688, %rd27684, %rd27680;
	add.s64 	%rd27689, %rd27688, %rd27687;
	mul.wide.u32 	%rd27690, %r7, %r14598;
	shr.u64 	%rd27691, %rd27690, 32;
	and.b64  	%rd27692, %rd27614, 4294967295;
	and.b64  	%rd27693, %rd27690, 4294967295;
	add.s64 	%rd27694, %rd27693, %rd27692;
	shr.u64 	%rd27695, %rd27694, 32;
	and.b64  	%rd27696, %rd27694, 4294967295;
	and.b64  	%rd27697, %rd27689, 4294967295;
	add.s64 	%rd36492, %rd27696, %rd27697;
	shr.u64 	%rd27698, %rd36492, 32;
	add.s64 	%rd27699, %rd27695, %rd27691;
	add.s64 	%rd27700, %rd27699, %rd27698;
	mul.wide.u32 	%rd27701, %r8, %r14598;
	shr.u64 	%rd27702, %rd27701, 32;
	and.b64  	%rd27703, %rd27626, 4294967295;
	and.b64  	%rd27704, %rd27701, 4294967295;
	add.s64 	%rd27705, %rd27704, %rd27703;
	shr.u64 	%rd27706, %rd27705, 32;
	and.b64  	%rd27707, %rd27705, 4294967295;
	and.b64  	%rd27708, %rd27700, 4294967295;
	add.s64 	%rd36491, %rd27707, %rd27708;
	shr.u64 	%rd27709, %rd36491, 32;
	add.s64 	%rd27710, %rd27706, %rd27702;
	add.s64 	%rd27711, %rd27710, %rd27709;
	mul.wide.u32 	%rd27712, %r9, %r14598;
	shr.u64 	%rd27713, %rd27712, 32;
	and.b64  	%rd27714, %rd27638, 4294967295;
	and.b64  	%rd27715, %rd27712, 4294967295;
	add.s64 	%rd27716, %rd27715, %rd27714;
	shr.u64 	%rd27717, %rd27716, 32;
	and.b64  	%rd27718, %rd27716, 4294967295;
	and.b64  	%rd27719, %rd27711, 4294967295;
	add.s64 	%rd36490, %rd27718, %rd27719;
	shr.u64 	%rd27720, %rd36490, 32;
	add.s64 	%rd27721, %rd27717, %rd27713;
	add.s64 	%rd27722, %rd27721, %rd27720;
	mul.wide.u32 	%rd27723, %r10, %r14598;
	shr.u64 	%rd27724, %rd27723, 32;
	and.b64  	%rd27725, %rd27650, 4294967295;
	and.b64  	%rd27726, %rd27723, 4294967295;
	add.s64 	%rd27727, %rd27726, %rd27725;
	shr.u64 	%rd27728, %rd27727, 32;
	and.b64  	%rd27729, %rd27727, 4294967295;
	and.b64  	%rd27730, %rd27722, 4294967295;
	add.s64 	%rd36489, %rd27729, %rd27730;
	shr.u64 	%rd27731, %rd36489, 32;
	add.s64 	%rd27732, %rd27728, %rd27724;
	add.s64 	%rd27733, %rd27732, %rd27731;
	mul.wide.u32 	%rd27734, %r11, %r14598;
	{ .reg .b32 tmp; mov.b64 {tmp, %r14599}, %rd27734; }
	and.b64  	%rd27735, %rd27660, 4294967295;
	and.b64  	%rd27736, %rd27734, 4294967295;
	add.s64 	%rd27737, %rd27736, %rd27735;
	{ .reg .b32 tmp; mov.b64 {tmp, %r14600}, %rd27737; }
	and.b64  	%rd27738, %rd27737, 4294967295;
	and.b64  	%rd27739, %rd27733, 4294967295;
	add.s64 	%rd36488, %rd27738, %rd27739;
	{ .reg .b32 tmp; mov.b64 {tmp, %r14601}, %rd36488; }
	add.s32 	%r14602, %r14600, %r14599;
	add.s32 	%r14603, %r14602, %r14601;
	add.s32 	%r18013, %r14597, %r14603;
	add.s32 	%r18012, %r18012, 1;
	add.s64 	%rd36487, %rd36487, 4;
	setp.ne.s32 	%p2804, %r18012, 8;
	@%p2804 bra 	$L__BB0_2606;
	cvt.u32.u64 	%r18020, %rd36494;
	cvt.u32.u64 	%r18019, %rd36493;
	cvt.u32.u64 	%r18018, %rd36492;
	cvt.u32.u64 	%r18017, %rd36491;
	cvt.u32.u64 	%r18016, %rd36490;
	cvt.u32.u64 	%r18015, %rd36489;
	cvt.u32.u64 	%r18014, %rd36488;
	setp.lt.u32 	%p2805, %r18013, %r11;
	@%p2805 bra 	$L__BB0_2622;
	setp.gt.u32 	%p2806, %r18013, %r11;
	@%p2806 bra 	$L__BB0_2621;
	cvt.u32.u64 	%r18014, %rd36488;
	setp.gt.u32 	%p2807, %r10, %r18014;
	@%p2807 bra 	$L__BB0_2622;
	cvt.u32.u64 	%r18014, %rd36488;
	setp.lt.u32 	%p2808, %r10, %r18014;
	@%p2808 bra 	$L__BB0_2621;
	cvt.u32.u64 	%r18015, %rd36489;
	setp.gt.u32 	%p2809, %r9, %r18015;
	@%p2809 bra 	$L__BB0_2622;
	cvt.u32.u64 	%r18015, %rd36489;
	setp.lt.u32 	%p2810, %r9, %r18015;
	@%p2810 bra 	$L__BB0_2621;
	cvt.u32.u64 	%r18016, %rd36490;
	setp.gt.u32 	%p2811, %r8, %r18016;
	@%p2811 bra 	$L__BB0_2622;
	cvt.u32.u64 	%r18016, %rd36490;
	setp.lt.u32 	%p2812, %r8, %r18016;
	@%p2812 bra 	$L__BB0_2621;
	cvt.u32.u64 	%r18017, %rd36491;
	setp.gt.u32 	%p2813, %r7, %r18017;
	@%p2813 bra 	$L__BB0_2622;
	cvt.u32.u64 	%r18017, %rd36491;
	setp.lt.u32 	%p2814, %r7, %r18017;
	@%p2814 bra 	$L__BB0_2621;
	cvt.u32.u64 	%r18018, %rd36492;
	setp.gt.u32 	%p2815, %r6, %r18018;
	@%p2815 bra 	$L__BB0_2622;
	cvt.u32.u64 	%r18018, %rd36492;
	setp.lt.u32 	%p2816, %r6, %r18018;
	@%p2816 bra 	$L__BB0_2621;
	cvt.u32.u64 	%r18019, %rd36493;
	setp.gt.u32 	%p2817, %r5, %r18019;
	@%p2817 bra 	$L__BB0_2622;
	cvt.u32.u64 	%r18019, %rd36493;
	setp.ge.u32 	%p2818, %r5, %r18019;
	cvt.u32.u64 	%r18020, %rd36494;
	setp.gt.u32 	%p2819, %r4, %r18020;
	and.pred  	%p2820, %p2818, %p2819;
	@%p2820 bra 	$L__BB0_2622;
$L__BB0_2621:
	and.b64  	%rd27741, %rd36494, 4294967295;
	cvt.u64.u32 	%rd27742, %r4;
	sub.s64 	%rd27743, %rd27741, %rd27742;
	cvt.u32.u64 	%r18020, %rd27743;
	shr.u64 	%rd27744, %rd27743, 32;
	and.b64  	%rd27745, %rd27744, 1;
	and.b64  	%rd27746, %rd36493, 4294967295;
	cvt.u64.u32 	%rd27747, %r5;
	add.s64 	%rd27748, %rd27745, %rd27747;
	sub.s64 	%rd27749, %rd27746, %rd27748;
	cvt.u32.u64 	%r18019, %rd27749;
	shr.u64 	%rd27750, %rd27749, 32;
	and.b64  	%rd27751, %rd27750, 1;
	and.b64  	%rd27752, %rd36492, 4294967295;
	cvt.u64.u32 	%rd27753, %r6;
	add.s64 	%rd27754, %rd27751, %rd27753;
	sub.s64 	%rd27755, %rd27752, %rd27754;
	cvt.u32.u64 	%r18018, %rd27755;
	shr.u64 	%rd27756, %rd27755, 32;
	and.b64  	%rd27757, %rd27756, 1;
	and.b64  	%rd27758, %rd36491, 4294967295;
	cvt.u64.u32 	%rd27759, %r7;
	add.s64 	%rd27760, %rd27757, %rd27759;
	sub.s64 	%rd27761, %rd27758, %rd27760;
	cvt.u32.u64 	%r18017, %rd27761;
	shr.u64 	%rd27762, %rd27761, 32;
	and.b64  	%rd27763, %rd27762, 1;
	and.b64  	%rd27764, %rd36490, 4294967295;
	cvt.u64.u32 	%rd27765, %r8;
	add.s64 	%rd27766, %rd27763, %rd27765;
	sub.s64 	%rd27767, %rd27764, %rd27766;
	cvt.u32.u64 	%r18016, %rd27767;
	shr.u64 	%rd27768, %rd27767, 32;
	and.b64  	%rd27769, %rd27768, 1;
	and.b64  	%rd27770, %rd36489, 4294967295;
	cvt.u64.u32 	%rd27771, %r9;
	add.s64 	%rd27772, %rd27769, %rd27771;
	sub.s64 	%rd27773, %rd27770, %rd27772;
	cvt.u32.u64 	%r18015, %rd27773;
	shr.u64 	%rd27774, %rd27773, 32;
	and.b64  	%rd27775, %rd27774, 1;
	and.b64  	%rd27776, %rd36488, 4294967295;
	cvt.u64.u32 	%rd27777, %r10;
	add.s64 	%rd27778, %rd27775, %rd27777;
	sub.s64 	%rd27779, %rd27776, %rd27778;
	cvt.u32.u64 	%r18014, %rd27779;
	{ .reg .b32 tmp; mov.b64 {tmp, %r14609}, %rd27779; }
	and.b32  	%r14610, %r14609, 1;
	add.s32 	%r14611, %r14610, %r11;
	sub.s32 	%r18013, %r18013, %r14611;
$L__BB0_2622:
	st.local.u32 	[%rd36555], %r18020;
	st.local.u32 	[%rd36555+4], %r18019;
	st.local.u32 	[%rd36555+8], %r18018;
	st.local.u32 	[%rd36555+12], %r18017;
	st.local.u32 	[%rd36555+16], %r18016;
	st.local.u32 	[%rd36555+20], %r18015;
	st.local.u32 	[%rd36555+24], %r18014;
	st.local.u32 	[%rd36555+28], %r18013;
	mov.b64 	%rd36503, 0;
	mov.b32 	%r18023, 0;
	mov.u64 	%rd36495, %rd36510;
	mov.u64 	%rd36504, %rd36503;
	mov.u64 	%rd36505, %rd36503;
	mov.u64 	%rd36506, %rd36503;
	mov.u64 	%rd36507, %rd36503;
	mov.u64 	%rd36508, %rd36503;
	mov.u64 	%rd36509, %rd36503;
	mov.u32 	%r18022, %r18023;
$L__BB0_2623:
	ld.local.u32 	%r14613, [%rd36495];
	mul.wide.u32 	%rd27781, %r17889, %r14613;
	shr.u64 	%rd27782, %rd27781, 32;
	and.b64  	%rd27783, %rd36509, 4294967295;
	and.b64  	%rd27784, %rd27781, 4294967295;
	add.s64 	%rd27785, %rd27784, %rd27783;
	shr.u64 	%rd27786, %rd27785, 32;
	cvt.u32.u64 	%r14614, %rd27785;
	add.s64 	%rd27787, %rd27786, %rd27782;
	mul.wide.u32 	%rd27788, %r17888, %r14613;
	shr.u64 	%rd27789, %rd27788, 32;
	and.b64  	%rd27790, %rd36508, 4294967295;
	and.b64  	%rd27791, %rd27788, 4294967295;
	add.s64 	%rd27792, %rd27791, %rd27790;
	shr.u64 	%rd27793, %rd27792, 32;
	and.b64  	%rd27794, %rd27792, 4294967295;
	and.b64  	%rd27795, %rd27787, 4294967295;
	add.s64 	%rd27796, %rd27794, %rd27795;
	shr.u64 	%rd27797, %rd27796, 32;
	add.s64 	%rd27798, %rd27793, %rd27789;
	add.s64 	%rd27799, %rd27798, %rd27797;
	mul.wide.u32 	%rd27800, %r17887, %r14613;
	shr.u64 	%rd27801, %rd27800, 32;
	and.b64  	%rd27802, %rd36507, 4294967295;
	and.b64  	%rd27803, %rd27800, 4294967295;
	add.s64 	%rd27804, %rd27803, %rd27802;
	shr.u64 	%rd27805, %rd27804, 32;
	and.b64  	%rd27806, %rd27804, 4294967295;
	and.b64  	%rd27807, %rd27799, 4294967295;
	add.s64 	%rd27808, %rd27806, %rd27807;
	shr.u64 	%rd27809, %rd27808, 32;
	add.s64 	%rd27810, %rd27805, %rd27801;
	add.s64 	%rd27811, %rd27810, %rd27809;
	mul.wide.u32 	%rd27812, %r17886, %r14613;
	shr.u64 	%rd27813, %rd27812, 32;
	and.b64  	%rd27814, %rd36506, 4294967295;
	and.b64  	%rd27815, %rd27812, 4294967295;
	add.s64 	%rd27816, %rd27815, %rd27814;
	shr.u64 	%rd27817, %rd27816, 32;
	and.b64  	%rd27818, %rd27816, 4294967295;
	and.b64  	%rd27819, %rd27811, 4294967295;
	add.s64 	%rd27820, %rd27818, %rd27819;
	shr.u64 	%rd27821, %rd27820, 32;
	add.s64 	%rd27822, %rd27817, %rd27813;
	add.s64 	%rd27823, %rd27822, %rd27821;
	mul.wide.u32 	%rd27824, %r17885, %r14613;
	shr.u64 	%rd27825, %rd27824, 32;
	and.b64  	%rd27826, %rd36505, 4294967295;
	and.b64  	%rd27827, %rd27824, 4294967295;
	add.s64 	%rd27828, %rd27827, %rd27826;
	shr.u64 	%rd27829, %rd27828, 32;
	and.b64  	%rd27830, %rd27828, 4294967295;
	and.b64  	%rd27831, %rd27823, 4294967295;
	add.s64 	%rd27832, %rd27830, %rd27831;
	shr.u64 	%rd27833, %rd27832, 32;
	add.s64 	%rd27834, %rd27829, %rd27825;
	add.s64 	%rd27835, %rd27834, %rd27833;
	mul.wide.u32 	%rd27836, %r17884, %r14613;
	shr.u64 	%rd27837, %rd27836, 32;
	and.b64  	%rd27838, %rd36504, 4294967295;
	and.b64  	%rd27839, %rd27836, 4294967295;
	add.s64 	%rd27840, %rd27839, %rd27838;
	shr.u64 	%rd27841, %rd27840, 32;
	and.b64  	%rd27842, %rd27840, 4294967295;
	and.b64  	%rd27843, %rd27835, 4294967295;
	add.s64 	%rd27844, %rd27842, %rd27843;
	shr.u64 	%rd27845, %rd27844, 32;
	add.s64 	%rd27846, %rd27841, %rd27837;
	add.s64 	%rd27847, %rd27846, %rd27845;
	mul.wide.u32 	%rd27848, %r17883, %r14613;
	shr.u64 	%rd27849, %rd27848, 32;
	and.b64  	%rd27850, %rd36503, 4294967295;
	and.b64  	%rd27851, %rd27848, 4294967295;
	add.s64 	%rd27852, %rd27851, %rd27850;
	shr.u64 	%rd27853, %rd27852, 32;
	and.b64  	%rd27854, %rd27852, 4294967295;
	and.b64  	%rd27855, %rd27847, 4294967295;
	add.s64 	%rd27856, %rd27854, %rd27855;
	shr.u64 	%rd27857, %rd27856, 32;
	add.s64 	%rd27858, %rd27853, %rd27849;
	add.s64 	%rd27859, %rd27858, %rd27857;
	mul.wide.u32 	%rd27860, %r17882, %r14613;
	{ .reg .b32 tmp; mov.b64 {tmp, %r14615}, %rd27860; }
	cvt.u64.u32 	%rd27861, %r18023;
	and.b64  	%rd27862, %rd27860, 4294967295;
	add.s64 	%rd27863, %rd27862, %rd27861;
	{ .reg .b32 tmp; mov.b64 {tmp, %r14616}, %rd27863; }
	and.b64  	%rd27864, %rd27863, 4294967295;
	and.b64  	%rd27865, %rd27859, 4294967295;
	add.s64 	%rd27866, %rd27864, %rd27865;
	{ .reg .b32 tmp; mov.b64 {tmp, %r14617}, %rd27866; }
	add.s32 	%r14618, %r14616, %r14615;
	add.s32 	%r14619, %r14618, %r14617;
	mul.lo.s32 	%r14620, %r28, %r14614;
	mul.wide.u32 	%rd27867, %r4, %r14620;
	shr.u64 	%rd27868, %rd27867, 32;
	and.b64  	%rd27869, %rd27785, 4294967295;
	and.b64  	%rd27870, %rd27867, 4294967295;
	add.s64 	%rd27871, %rd27870, %rd27869;
	shr.u64 	%rd27872, %rd27871, 32;
	add.s64 	%rd27873, %rd27872, %rd27868;
	mul.wide.u32 	%rd27874, %r5, %r14620;
	shr.u64 	%rd27875, %rd27874, 32;
	and.b64  	%rd27876, %rd27796, 4294967295;
	and.b64  	%rd27877, %rd27874, 4294967295;
	add.s64 	%rd27878, %rd27877, %rd27876;
	shr.u64 	%rd27879, %rd27878, 32;
	and.b64  	%rd27880, %rd27878, 4294967295;
	and.b64  	%rd27881, %rd27873, 4294967295;
	add.s64 	%rd36509, %rd27880, %rd27881;
	shr.u64 	%rd27882, %rd36509, 32;
	add.s64 	%rd27883, %rd27879, %rd27875;
	add.s64 	%rd27884, %rd27883, %rd27882;
	mul.wide.u32 	%rd27885, %r6, %r14620;
	shr.u64 	%rd27886, %rd27885, 32;
	and.b64  	%rd27887, %rd27808, 4294967295;
	and.b64  	%rd27888, %rd27885, 4294967295;
	add.s64 	%rd27889, %rd27888, %rd27887;
	shr.u64 	%rd27890, %rd27889, 32;
	and.b64  	%rd27891, %rd27889, 4294967295;
	and.b64  	%rd27892, %rd27884, 4294967295;
	add.s64 	%rd36508, %rd27891, %rd27892;
	shr.u64 	%rd27893, %rd36508, 32;
	add.s64 	%rd27894, %rd27890, %rd27886;
	add.s64 	%rd27895, %rd27894, %rd27893;
	mul.wide.u32 	%rd27896, %r7, %r14620;
	shr.u64 	%rd27897, %rd27896, 32;
	and.b64  	%rd27898, %rd27820, 4294967295;
	and.b64  	%rd27899, %rd27896, 4294967295;
	add.s64 	%rd27900, %rd27899, %rd27898;
	shr.u64 	%rd27901, %rd27900, 32;
	and.b64  	%rd27902, %rd27900, 4294967295;
	and.b64  	%rd27903, %rd27895, 4294967295;
	add.s64 	%rd36507, %rd27902, %rd27903;
	shr.u64 	%rd27904, %rd36507, 32;
	add.s64 	%rd27905, %rd27901, %rd27897;
	add.s64 	%rd27906, %rd27905, %rd27904;
	mul.wide.u32 	%rd27907, %r8, %r14620;
	shr.u64 	%rd27908, %rd27907, 32;
	and.b64  	%rd27909, %rd27832, 4294967295;
	and.b64  	%rd27910, %rd27907, 4294967295;
	add.s64 	%rd27911, %rd27910, %rd27909;
	shr.u64 	%rd27912, %rd27911, 32;
	and.b64  	%rd27913, %rd27911, 4294967295;
	and.b64  	%rd27914, %rd27906, 4294967295;
	add.s64 	%rd36506, %rd27913, %rd27914;
	shr.u64 	%rd27915, %rd36506, 32;
	add.s64 	%rd27916, %rd27912, %rd27908;
	add.s64 	%rd27917, %rd27916, %rd27915;
	mul.wide.u32 	%rd27918, %r9, %r14620;
	shr.u64 	%rd27919, %rd27918, 32;
	and.b64  	%rd27920, %rd27844, 4294967295;
	and.b64  	%rd27921, %rd27918, 4294967295;
	add.s64 	%rd27922, %rd27921, %rd27920;
	shr.u64 	%rd27923, %rd27922, 32;
	and.b64  	%rd27924, %rd27922, 4294967295;
	and.b64  	%rd27925, %rd27917, 4294967295;
	add.s64 	%rd36505, %rd27924, %rd27925;
	shr.u64 	%rd27926, %rd36505, 32;
	add.s64 	%rd27927, %rd27923, %rd27919;
	add.s64 	%rd27928, %rd27927, %rd27926;
	mul.wide.u32 	%rd27929, %r10, %r14620;
	shr.u64 	%rd27930, %rd27929, 32;
	and.b64  	%rd27931, %rd27856, 4294967295;
	and.b64  	%rd27932, %rd27929, 4294967295;
	add.s64 	%rd27933, %rd27932, %rd27931;
	shr.u64 	%rd27934, %rd27933, 32;
	and.b64  	%rd27935, %rd27933, 4294967295;
	and.b64  	%rd27936, %rd27928, 4294967295;
	add.s64 	%rd36504, %rd27935, %rd27936;
	shr.u64 	%rd27937, %rd36504, 32;
	add.s64 	%rd27938, %rd27934, %rd27930;
	add.s64 	%rd27939, %rd27938, %rd27937;
	mul.wide.u32 	%rd27940, %r11, %r14620;
	{ .reg .b32 tmp; mov.b64 {tmp, %r14621}, %rd27940; }
	and.b64  	%rd27941, %rd27866, 4294967295;
	and.b64  	%rd27942, %rd27940, 4294967295;
	add.s64 	%rd27943, %rd27942, %rd27941;
	{ .reg .b32 tmp; mov.b64 {tmp, %r14622}, %rd27943; }
	and.b64  	%rd27944, %rd27943, 4294967295;
	and.b64  	%rd27945, %rd27939, 4294967295;
	add.s64 	%rd36503, %rd27944, %rd27945;
	{ .reg .b32 tmp; mov.b64 {tmp, %r14623}, %rd36503; }
	add.s32 	%r14624, %r14622, %r14621;
	add.s32 	%r14625, %r14624, %r14623;
	add.s32 	%r18023, %r14619, %r14625;
	add.s32 	%r18022, %r18022, 1;
	add.s64 	%rd36495, %rd36495, 4;
	setp.ne.s32 	%p2821, %r18022, 8;
	@%p2821 bra 	$L__BB0_2623;
	setp.lt.u32 	%p2822, %r18023, %r11;
	@%p2822 bra 	$L__BB0_2639;
	setp.gt.u32 	%p2823, %r18023, %r11;
	@%p2823 bra 	$L__BB0_2638;
	cvt.u32.u64 	%r14626, %rd36503;
	setp.gt.u32 	%p2824, %r10, %r14626;
	@%p2824 bra 	$L__BB0_2639;
	setp.lt.u32 	%p2825, %r10, %r14626;
	@%p2825 bra 	$L__BB0_2638;
	cvt.u32.u64 	%r14628, %rd36504;
	setp.gt.u32 	%p2826, %r9, %r14628;
	@%p2826 bra 	$L__BB0_2639;
	setp.lt.u32 	%p2827, %r9, %r14628;
	@%p2827 bra 	$L__BB0_2638;
	cvt.u32.u64 	%r14630, %rd36505;
	setp.gt.u32 	%p2828, %r8, %r14630;
	@%p2828 bra 	$L__BB0_2639;
	setp.lt.u32 	%p2829, %r8, %r14630;
	@%p2829 bra 	$L__BB0_2638;
	cvt.u32.u64 	%r14632, %rd36506;
	setp.gt.u32 	%p2830, %r7, %r14632;
	@%p2830 bra 	$L__BB0_2639;
	setp.lt.u32 	%p2831, %r7, %r14632;
	@%p2831 bra 	$L__BB0_2638;
	cvt.u32.u64 	%r14634, %rd36507;
	setp.gt.u32 	%p2832, %r6, %r14634;
	@%p2832 bra 	$L__BB0_2639;
	setp.lt.u32 	%p2833, %r6, %r14634;
	@%p2833 bra 	$L__BB0_2638;
	cvt.u32.u64 	%r14636, %rd36508;
	setp.gt.u32 	%p2834, %r5, %r14636;
	@%p2834 bra 	$L__BB0_2639;
	setp.ge.u32 	%p2835, %r5, %r14636;
	cvt.u32.u64 	%r14638, %rd36509;
	setp.gt.u32 	%p2836, %r4, %r14638;
	and.pred  	%p2837, %p2835, %p2836;
	@%p2837 bra 	$L__BB0_2639;
$L__BB0_2638:
	and.b64  	%rd27947, %rd36509, 4294967295;
	cvt.u64.u32 	%rd27948, %r4;
	sub.s64 	%rd36509, %rd27947, %rd27948;
	shr.u64 	%rd27949, %rd36509, 32;
	and.b64  	%rd27950, %rd27949, 1;
	and.b64  	%rd27951, %rd36508, 4294967295;
	cvt.u64.u32 	%rd27952, %r5;
	add.s64 	%rd27953, %rd27950, %rd27952;
	sub.s64 	%rd36508, %rd27951, %rd27953;
	shr.u64 	%rd27954, %rd36508, 32;
	and.b64  	%rd27955, %rd27954, 1;
	and.b64  	%rd27956, %rd36507, 4294967295;
	cvt.u64.u32 	%rd27957, %r6;
	add.s64 	%rd27958, %rd27955, %rd27957;
	sub.s64 	%rd36507, %rd27956, %rd27958;
	shr.u64 	%rd27959, %rd36507, 32;
	and.b64  	%rd27960, %rd27959, 1;
	and.b64  	%rd27961, %rd36506, 4294967295;
	cvt.u64.u32 	%rd27962, %r7;
	add.s64 	%rd27963, %rd27960, %rd27962;
	sub.s64 	%rd36506, %rd27961, %rd27963;
	shr.u64 	%rd27964, %rd36506, 32;
	and.b64  	%rd27965, %rd27964, 1;
	and.b64  	%rd27966, %rd36505, 4294967295;
	cvt.u64.u32 	%rd27967, %r8;
	add.s64 	%rd27968, %rd27965, %rd27967;
	sub.s64 	%rd36505, %rd27966, %rd27968;
	shr.u64 	%rd27969, %rd36505, 32;
	and.b64  	%rd27970, %rd27969, 1;
	and.b64  	%rd27971, %rd36504, 4294967295;
	cvt.u64.u32 	%rd27972, %r9;
	add.s64 	%rd27973, %rd27970, %rd27972;
	sub.s64 	%rd36504, %rd27971, %rd27973;
	shr.u64 	%rd27974, %rd36504, 32;
	and.b64  	%rd27975, %rd27974, 1;
	and.b64  	%rd27976, %rd36503, 4294967295;
	cvt.u64.u32 	%rd27977, %r10;
	add.s64 	%rd27978, %rd27975, %rd27977;
	sub.s64 	%rd36503, %rd27976, %rd27978;
	{ .reg .b32 tmp; mov.b64 {tmp, %r14639}, %rd36503; }
	and.b32  	%r14640, %r14639, 1;
	add.s32 	%r14641, %r14640, %r11;
	sub.s32 	%r18023, %r18023, %r14641;
$L__BB0_2639:
	and.b64  	%rd2288, %rd36509, 4294967295;
	and.b64  	%rd2289, %rd36508, 4294967295;
	and.b64  	%rd2290, %rd36507, 4294967295;
	and.b64  	%rd2291, %rd36506, 4294967295;
	and.b64  	%rd2292, %rd36505, 4294967295;
	and.b64  	%rd2293, %rd36504, 4294967295;
	and.b64  	%rd2294, %rd36503, 4294967295;
	mov.b64 	%rd36511, 0;
	mov.b32 	%r18026, 0;
	mov.u64 	%rd36512, %rd36511;
	mov.u64 	%rd36513, %rd36511;
	mov.u64 	%rd36514, %rd36511;
	mov.u64 	%rd36515, %rd36511;
	mov.u64 	%rd36516, %rd36511;
	mov.u64 	%rd36517, %rd36511;
	mov.u32 	%r18025, %r18026;
$L__BB0_2640:
	ld.local.u32 	%r14643, [%rd36510];
	cvt.u64.u32 	%rd27980, %r14643;
	mul.lo.s64 	%rd27981, %rd2288, %rd27980;
	shr.u64 	%rd27982, %rd27981, 32;
	and.b64  	%rd27983, %rd36517, 4294967295;
	and.b64  	%rd27984, %rd27981, 4294967295;
	add.s64 	%rd27985, %rd27984, %rd27983;
	shr.u64 	%rd27986, %rd27985, 32;
	cvt.u32.u64 	%r14644, %rd27985;
	add.s64 	%rd27987, %rd27986, %rd27982;
	mul.lo.s64 	%rd27988, %rd2289, %rd27980;
	shr.u64 	%rd27989, %rd27988, 32;
	and.b64  	%rd27990, %rd36516, 4294967295;
	and.b64  	%rd27991, %rd27988, 4294967295;
	add.s64 	%rd27992, %rd27991, %rd27990;
	shr.u64 	%rd27993, %rd27992, 32;
	and.b64  	%rd27994, %rd27992, 4294967295;
	and.b64  	%rd27995, %rd27987, 4294967295;
	add.s64 	%rd27996, %rd27994, %rd27995;
	shr.u64 	%rd27997, %rd27996, 32;
	add.s64 	%rd27998, %rd27993, %rd27989;
	add.s64 	%rd27999, %rd27998, %rd27997;
	mul.lo.s64 	%rd28000, %rd2290, %rd27980;
	shr.u64 	%rd28001, %rd28000, 32;
	and.b64  	%rd28002, %rd36515, 4294967295;
	and.b64  	%rd28003, %rd28000, 4294967295;
	add.s64 	%rd28004, %rd28003, %rd28002;
	shr.u64 	%rd28005, %rd28004, 32;
	and.b64  	%rd28006, %rd28004, 4294967295;
	and.b64  	%rd28007, %rd27999, 4294967295;
	add.s64 	%rd28008, %rd28006, %rd28007;
	shr.u64 	%rd28009, %rd28008, 32;
	add.s64 	%rd28010, %rd28005, %rd28001;
	add.s64 	%rd28011, %rd28010, %rd28009;
	mul.lo.s64 	%rd28012, %rd2291, %rd27980;
	shr.u64 	%rd28013, %rd28012, 32;
	and.b64  	%rd28014, %rd36514, 4294967295;
	and.b64  	%rd28015, %rd28012, 4294967295;
	add.s64 	%rd28016, %rd28015, %rd28014;
	shr.u64 	%rd28017, %rd28016, 32;
	and.b64  	%rd28018, %rd28016, 4294967295;
	and.b64  	%rd28019, %rd28011, 4294967295;
	add.s64 	%rd28020, %rd28018, %rd28019;
	shr.u64 	%rd28021, %rd28020, 32;
	add.s64 	%rd28022, %rd28017, %rd28013;
	add.s64 	%rd28023, %rd28022, %rd28021;
	mul.lo.s64 	%rd28024, %rd2292, %rd27980;
	shr.u64 	%rd28025, %rd28024, 32;
	and.b64  	%rd28026, %rd36513, 4294967295;
	and.b64  	%rd28027, %rd28024, 4294967295;
	add.s64 	%rd28028, %rd28027, %rd28026;
	shr.u64 	%rd28029, %rd28028, 32;
	and.b64  	%rd28030, %rd28028, 4294967295;
	and.b64  	%rd28031, %rd28023, 4294967295;
	add.s64 	%rd28032, %rd28030, %rd28031;
	shr.u64 	%rd28033, %rd28032, 32;
	add.s64 	%rd28034, %rd28029, %rd28025;
	add.s64 	%rd28035, %rd28034, %rd28033;
	mul.lo.s64 	%rd28036, %rd2293, %rd27980;
	shr.u64 	%rd28037, %rd28036, 32;
	and.b64  	%rd28038, %rd36512, 4294967295;
	and.b64  	%rd28039, %rd28036, 4294967295;
	add.s64 	%rd28040, %rd28039, %rd28038;
	shr.u64 	%rd28041, %rd28040, 32;
	and.b64  	%rd28042, %rd28040, 4294967295;
	and.b64  	%rd28043, %rd28035, 4294967295;
	add.s64 	%rd28044, %rd28042, %rd28043;
	shr.u64 	%rd28045, %rd28044, 32;
	add.s64 	%rd28046, %rd28041, %rd28037;
	add.s64 	%rd28047, %rd28046, %rd28045;
	mul.lo.s64 	%rd28048, %rd2294, %rd27980;
	shr.u64 	%rd28049, %rd28048, 32;
	and.b64  	%rd28050, %rd36511, 4294967295;
	and.b64  	%rd28051, %rd28048, 4294967295;
	add.s64 	%rd28052, %rd28051, %rd28050;
	shr.u64 	%rd28053, %rd28052, 32;
	and.b64  	%rd28054, %rd28052, 4294967295;
	and.b64  	%rd28055, %rd28047, 4294967295;
	add.s64 	%rd28056, %rd28054, %rd28055;
	shr.u64 	%rd28057, %rd28056, 32;
	add.s64 	%rd28058, %rd28053, %rd28049;
	add.s64 	%rd28059, %rd28058, %rd28057;
	mul.wide.u32 	%rd28060, %r18023, %r14643;
	{ .reg .b32 tmp; mov.b64 {tmp, %r14645}, %rd28060; }
	cvt.u64.u32 	%rd28061, %r18026;
	and.b64  	%rd28062, %rd28060, 4294967295;
	add.s64 	%rd28063, %rd28062, %rd28061;
	{ .reg .b32 tmp; mov.b64 {tmp, %r14646}, %rd28063; }
	and.b64  	%rd28064, %rd28063, 4294967295;
	and.b64  	%rd28065, %rd28059, 4294967295;
	add.s64 	%rd28066, %rd28064, %rd28065;
	{ .reg .b32 tmp; mov.b64 {tmp, %r14647}, %rd28066; }
	add.s32 	%r14648, %r14646, %r14645;
	add.s32 	%r14649, %r14648, %r14647;
	mul.lo.s32 	%r14650, %r28, %r14644;
	mul.wide.u32 	%rd28067, %r4, %r14650;
	shr.u64 	%rd28068, %rd28067, 32;
	and.b64  	%rd28069, %rd27985, 4294967295;
	and.b64  	%rd28070, %rd28067, 4294967295;
	add.s64 	%rd28071, %rd28070, %rd28069;
	shr.u64 	%rd28072, %rd28071, 32;
	add.s64 	%rd28073, %rd28072, %rd28068;
	mul.wide.u32 	%rd28074, %r5, %r14650;
	shr.u64 	%rd28075, %rd28074, 32;
	and.b64  	%rd28076, %rd27996, 4294967295;
	and.b64  	%rd28077, %rd28074, 4294967295;
	add.s64 	%rd28078, %rd28077, %rd28076;
	shr.u64 	%rd28079, %rd28078, 32;
	and.b64  	%rd28080, %rd28078, 4294967295;
	and.b64  	%rd28081, %rd28073, 4294967295;
	add.s64 	%rd36517, %rd28080, %rd28081;
	shr.u64 	%rd28082, %rd36517, 32;
	add.s64 	%rd28083, %rd28079, %rd28075;
	add.s64 	%rd28084, %rd28083, %rd28082;
	mul.wide.u32 	%rd28085, %r6, %r14650;
	shr.u64 	%rd28086, %rd28085, 32;
	and.b64  	%rd28087, %rd28008, 4294967295;
	and.b64  	%rd28088, %rd28085, 4294967295;
	add.s64 	%rd28089, %rd28088, %rd28087;
	shr.u64 	%rd28090, %rd28089, 32;
	and.b64  	%rd28091, %rd28089, 4294967295;
	and.b64  	%rd28092, %rd28084, 4294967295;
	add.s64 	%rd36516, %rd28091, %rd28092;
	shr.u64 	%rd28093, %rd36516, 32;
	add.s64 	%rd28094, %rd28090, %rd28086;
	add.s64 	%rd28095, %rd28094, %rd28093;
	mul.wide.u32 	%rd28096, %r7, %r14650;
	shr.u64 	%rd28097, %rd28096, 32;
	and.b64  	%rd28098, %rd28020, 4294967295;
	and.b64  	%rd28099, %rd28096, 4294967295;
	add.s64 	%rd28100, %rd28099, %rd28098;
	shr.u64 	%rd28101, %rd28100, 32;
	and.b64  	%rd28102, %rd28100, 4294967295;
	and.b64  	%rd28103, %rd28095, 4294967295;
	add.s64 	%rd36515, %rd28102, %rd28103;
	shr.u64 	%rd28104, %rd36515, 32;
	add.s64 	%rd28105, %rd28101, %rd28097;
	add.s64 	%rd28106, %rd28105, %rd28104;
	mul.wide.u32 	%rd28107, %r8, %r14650;
	shr.u64 	%rd28108, %rd28107, 32;
	and.b64  	%rd28109, %rd28032, 4294967295;
	and.b64  	%rd28110, %rd28107, 4294967295;
	add.s64 	%rd28111, %rd28110, %rd28109;
	shr.u64 	%rd28112, %rd28111, 32;
	and.b64  	%rd28113, %rd28111, 4294967295;
	and.b64  	%rd28114, %rd28106, 4294967295;
	add.s64 	%rd36514, %rd28113, %rd28114;
	shr.u64 	%rd28115, %rd36514, 32;
	add.s64 	%rd28116, %rd28112, %rd28108;
	add.s64 	%rd28117, %rd28116, %rd28115;
	mul.wide.u32 	%rd28118, %r9, %r14650;
	shr.u64 	%rd28119, %rd28118, 32;
	and.b64  	%rd28120, %rd28044, 4294967295;
	and.b64  	%rd28121, %rd28118, 4294967295;
	add.s64 	%rd28122, %rd28121, %rd28120;
	shr.u64 	%rd28123, %rd28122, 32;
	and.b64  	%rd28124, %rd28122, 4294967295;
	and.b64  	%rd28125, %rd28117, 4294967295;
	add.s64 	%rd36513, %rd28124, %rd28125;
	shr.u64 	%rd28126, %rd36513, 32;
	add.s64 	%rd28127, %rd28123, %rd28119;
	add.s64 	%rd28128, %rd28127, %rd28126;
	mul.wide.u32 	%rd28129, %r10, %r14650;
	shr.u64 	%rd28130, %rd28129, 32;
	and.b64  	%rd28131, %rd28056, 4294967295;
	and.b64  	%rd28132, %rd28129, 4294967295;
	add.s64 	%rd28133, %rd28132, %rd28131;
	shr.u64 	%rd28134, %rd28133, 32;
	and.b64  	%rd28135, %rd28133, 4294967295;
	and.b64  	%rd28136, %rd28128, 4294967295;
	add.s64 	%rd36512, %rd28135, %rd28136;
	shr.u64 	%rd28137, %rd36512, 32;
	add.s64 	%rd28138, %rd28134, %rd28130;
	add.s64 	%rd28139, %rd28138, %rd28137;
	mul.wide.u32 	%rd28140, %r11, %r14650;
	{ .reg .b32 tmp; mov.b64 {tmp, %r14651}, %rd28140; }
	and.b64  	%rd28141, %rd28066, 4294967295;
	and.b64  	%rd28142, %rd28140, 4294967295;
	add.s64 	%rd28143, %rd28142, %rd28141;
	{ .reg .b32 tmp; mov.b64 {tmp, %r14652}, %rd28143; }
	and.b64  	%rd28144, %rd28143, 4294967295;
	and.b64  	%rd28145, %rd28139, 4294967295;
	add.s64 	%rd36511, %rd28144, %rd28145;
	{ .reg .b32 tmp; mov.b64 {tmp, %r14653}, %rd36511; }
	add.s32 	%r14654, %r14652, %r14651;
	add.s32 	%r14655, %r14654, %r14653;
	add.s32 	%r18026, %r14649, %r14655;
	add.s32 	%r18025, %r18025, 1;
	add.s64 	%rd36510, %rd36510, 4;
	setp.ne.s32 	%p2838, %r18025, 8;
	@%p2838 bra 	$L__BB0_2640;
	cvt.u32.u64 	%r18033, %rd36517;
	cvt.u32.u64 	%r18032, %rd36516;
	cvt.u32.u64 	%r18031, %rd36515;
	cvt.u32.u64 	%r18030, %rd36514;
	cvt.u32.u64 	%r18029, %rd36513;
	cvt.u32.u64 	%r18028, %rd36512;
	cvt.u32.u64 	%r18027, %rd36511;
	setp.lt.u32 	%p2839, %r18026, %r11;
	@%p2839 bra 	$L__BB0_2656;
	setp.gt.u32 	%p2840, %r18026, %r11;
	@%p2840 bra 	$L__BB0_2655;
	cvt.u32.u64 	%r18027, %rd36511;
	setp.gt.u32 	%p2841, %r10, %r18027;
	@%p2841 bra 	$L__BB0_2656;
	cvt.u32.u64 	%r14656, %rd36511;
	setp.lt.u32 	%p2842, %r10, %r14656;
	@%p2842 bra 	$L__BB0_2655;
	cvt.u32.u64 	%r18027, %rd36511;
	cvt.u32.u64 	%r18028, %rd36512;
	setp.gt.u32 	%p2843, %r9, %r18028;
	@%p2843 bra 	$L__BB0_2656;
	cvt.u32.u64 	%r14657, %rd36512;
	setp.lt.u32 	%p2844, %r9, %r14657;
	@%p2844 bra 	$L__BB0_2655;
	cvt.u32.u64 	%r18028, %rd36512;
	cvt.u32.u64 	%r18029, %rd36513;
	setp.gt.u32 	%p2845, %r8, %r18029;
	@%p2845 bra 	$L__BB0_2656;
	cvt.u32.u64 	%r14658, %rd36513;
	setp.lt.u32 	%p2846, %r8, %r14658;
	@%p2846 bra 	$L__BB0_2655;
	cvt.u32.u64 	%r18029, %rd36513;
	cvt.u32.u64 	%r18030, %rd36514;
	setp.gt.u32 	%p2847, %r7, %r18030;
	@%p2847 bra 	$L__BB0_2656;
	cvt.u32.u64 	%r14659, %rd36514;
	setp.lt.u32 	%p2848, %r7, %r14659;
	@%p2848 bra 	$L__BB0_2655;
	cvt.u32.u64 	%r18030, %rd36514;
	cvt.u32.u64 	%r18031, %rd36515;
	setp.gt.u32 	%p2849, %r6, %r18031;
	@%p2849 bra 	$L__BB0_2656;
	cvt.u32.u64 	%r14660, %rd36515;
	setp.lt.u32 	%p2850, %r6, %r14660;
	@%p2850 bra 	$L__BB0_2655;
	cvt.u32.u64 	%r18031, %rd36515;
	cvt.u32.u64 	%r18032, %rd36516;
	setp.gt.u32 	%p2851, %r5, %r18032;
	@%p2851 bra 	$L__BB0_2656;
	cvt.u32.u64 	%r18032, %rd36516;
	setp.ge.u32 	%p2852, %r5, %r18032;
	cvt.u32.u64 	%r18033, %rd36517;
	setp.gt.u32 	%p2853, %r4, %r18033;
	and.pred  	%p2854, %p2852, %p2853;
	@%p2854 bra 	$L__BB0_2656;
$L__BB0_2655:
	and.b64  	%rd28147, %rd36517, 4294967295;
	cvt.u64.u32 	%rd28148, %r4;
	sub.s64 	%rd28149, %rd28147, %rd28148;
	cvt.u32.u64 	%r18033, %rd28149;
	shr.u64 	%rd28150, %rd28149, 32;
	and.b64  	%rd28151, %rd28150, 1;
	and.b64  	%rd28152, %rd36516, 4294967295;
	cvt.u64.u32 	%rd28153, %r5;
	add.s64 	%rd28154, %rd28151, %rd28153;
	sub.s64 	%rd28155, %rd28152, %rd28154;
	cvt.u32.u64 	%r18032, %rd28155;
	shr.u64 	%rd28156, %rd28155, 32;
	and.b64  	%rd28157, %rd28156, 1;
	and.b64  	%rd28158, %rd36515, 4294967295;
	cvt.u64.u32 	%rd28159, %r6;
	add.s64 	%rd28160, %rd28157, %rd28159;
	sub.s64 	%rd28161, %rd28158, %rd28160;
	cvt.u32.u64 	%r18031, %rd28161;
	shr.u64 	%rd28162, %rd28161, 32;
	and.b64  	%rd28163, %rd28162, 1;
	and.b64  	%rd28164, %rd36514, 4294967295;
	cvt.u64.u32 	%rd28165, %r7;
	add.s64 	%rd28166, %rd28163, %rd28165;
	sub.s64 	%rd28167, %rd28164, %rd28166;
	cvt.u32.u64 	%r18030, %rd28167;
	shr.u64 	%rd28168, %rd28167, 32;
	and.b64  	%rd28169, %rd28168, 1;
	and.b64  	%rd28170, %rd36513, 4294967295;
	cvt.u64.u32 	%rd28171, %r8;
	add.s64 	%rd28172, %rd28169, %rd28171;
	sub.s64 	%rd28173, %rd28170, %rd28172;
	cvt.u32.u64 	%r18029, %rd28173;
	shr.u64 	%rd28174, %rd28173, 32;
	and.b64  	%rd28175, %rd28174, 1;
	and.b64  	%rd28176, %rd36512, 4294967295;
	cvt.u64.u32 	%rd28177, %r9;
	add.s64 	%rd28178, %rd28175, %rd28177;
	sub.s64 	%rd28179, %rd28176, %rd28178;
	cvt.u32.u64 	%r18028, %rd28179;
	shr.u64 	%rd28180, %rd28179, 32;
	and.b64  	%rd28181, %rd28180, 1;
	and.b64  	%rd28182, %rd36511, 4294967295;
	cvt.u64.u32 	%rd28183, %r10;
	add.s64 	%rd28184, %rd28181, %rd28183;
	sub.s64 	%rd28185, %rd28182, %rd28184;
	cvt.u32.u64 	%r18027, %rd28185;
	{ .reg .b32 tmp; mov.b64 {tmp, %r14661}, %rd28185; }
	and.b32  	%r14662, %r14661, 1;
	add.s32 	%r14663, %r14662, %r11;
	sub.s32 	%r18026, %r18026, %r14663;
$L__BB0_2656:
	st.local.u32 	[%rd36518], %r18033;
	st.local.u32 	[%rd36518+4], %r18032;
	st.local.u32 	[%rd36518+8], %r18031;
	st.local.u32 	[%rd36518+12], %r18030;
	st.local.u32 	[%rd36518+16], %r18029;
	st.local.u32 	[%rd36518+20], %r18028;
	st.local.u32 	[%rd36518+24], %r18027;
	st.local.u32 	[%rd36518+28], %r18026;
	mov.b64 	%rd36519, 0;
	mov.b32 	%r18044, 0;
	mov.u64 	%rd36520, %rd36519;
	mov.u64 	%rd36521, %rd36519;
	mov.u64 	%rd36522, %rd36519;
	mov.u64 	%rd36523, %rd36519;
	mov.u64 	%rd36524, %rd36519;
	mov.u64 	%rd36525, %rd36519;
	mov.u32 	%r18035, %r18044;
$L__BB0_2657:
	ld.local.u32 	%rd28187, [%rd36518];
	and.b64  	%rd28188, %rd36525, 4294967295;
	add.s64 	%rd28189, %rd28188, %rd28187;
	shr.u64 	%rd28190, %rd28189, 32;
	cvt.u32.u64 	%r14665, %rd28189;
	and.b64  	%rd28191, %rd36524, 4294967295;
	add.s64 	%rd28192, %rd28191, %rd28190;
	shr.u64 	%rd28193, %rd28192, 32;
	and.b64  	%rd28194, %rd36523, 4294967295;
	add.s64 	%rd28195, %rd28194, %rd28193;
	shr.u64 	%rd28196, %rd28195, 32;
	and.b64  	%rd28197, %rd36522, 4294967295;
	add.s64 	%rd28198, %rd28197, %rd28196;
	shr.u64 	%rd28199, %rd28198, 32;
	and.b64  	%rd28200, %rd36521, 4294967295;
	add.s64 	%rd28201, %rd28200, %rd28199;
	shr.u64 	%rd28202, %rd28201, 32;
	and.b64  	%rd28203, %rd36520, 4294967295;
	add.s64 	%rd28204, %rd28203, %rd28202;
	shr.u64 	%rd28205, %rd28204, 32;
	and.b64  	%rd28206, %rd36519, 4294967295;
	add.s64 	%rd28207, %rd28206, %rd28205;
	shr.u64 	%rd28208, %rd28207, 32;
	cvt.u64.u32 	%rd28209, %r18044;
	add.s64 	%rd28210, %rd28208, %rd28209;
	{ .reg .b32 tmp; mov.b64 {tmp, %r14666}, %rd28210; }
	mul.lo.s32 	%r14667, %r28, %r14665;
	mul.wide.u32 	%rd28211, %r4, %r14667;
	shr.u64 	%rd28212, %rd28211, 32;
	and.b64  	%rd28213, %rd28189, 4294967295;
	and.b64  	%rd28214, %rd28211, 4294967295;
	add.s64 	%rd28215, %rd28214, %rd28213;
	shr.u64 	%rd28216, %rd28215, 32;
	add.s64 	%rd28217, %rd28216, %rd28212;
	mul.wide.u32 	%rd28218, %r5, %r14667;
	shr.u64 	%rd28219, %rd28218, 32;
	and.b64  	%rd28220, %rd28192, 4294967295;
	and.b64  	%rd28221, %rd28218, 4294967295;
	add.s64 	%rd28222, %rd28221, %rd28220;
	shr.u64 	%rd28223, %rd28222, 32;
	and.b64  	%rd28224, %rd28222, 4294967295;
	and.b64  	%rd28225, %rd28217, 4294967295;
	add.s64 	%rd36525, %rd28224, %rd28225;
	shr.u64 	%rd28226, %rd36525, 32;
	add.s64 	%rd28227, %rd28223, %rd28219;
	add.s64 	%rd28228, %rd28227, %rd28226;
	mul.wide.u32 	%rd28229, %r6, %r14667;
	shr.u64 	%rd28230, %rd28229, 32;
	and.b64  	%rd28231, %rd28195, 4294967295;
	and.b64  	%rd28232, %rd28229, 4294967295;
	add.s64 	%rd28233, %rd28232, %rd28231;
	shr.u64 	%rd28234, %rd28233, 32;
	and.b64  	%rd28235, %rd28233, 4294967295;
	and.b64  	%rd28236, %rd28228, 4294967295;
	add.s64 	%rd36524, %rd28235, %rd28236;
	shr.u64 	%rd28237, %rd36524, 32;
	add.s64 	%rd28238, %rd28234, %rd28230;
	add.s64 	%rd28239, %rd28238, %rd28237;
	mul.wide.u32 	%rd28240, %r7, %r14667;
	shr.u64 	%rd28241, %rd28240, 32;
	and.b64  	%rd28242, %rd28198, 4294967295;
	and.b64  	%rd28243, %rd28240, 4294967295;
	add.s64 	%rd28244, %rd28243, %rd28242;
	shr.u64 	%rd28245, %rd28244, 32;
	and.b64  	%rd28246, %rd28244, 4294967295;
	and.b64  	%rd28247, %rd28239, 4294967295;
	add.s64 	%rd36523, %rd28246, %rd28247;
	shr.u64 	%rd28248, %rd36523, 32;
	add.s64 	%rd28249, %rd28245, %rd28241;
	add.s64 	%rd28250, %rd28249, %rd28248;
	mul.wide.u32 	%rd28251, %r8, %r14667;
	shr.u64 	%rd28252, %rd28251, 32;
	and.b64  	%rd28253, %rd28201, 4294967295;
	and.b64  	%rd28254, %rd28251, 4294967295;
	add.s64 	%rd28255, %rd28254, %rd28253;
	shr.u64 	%rd28256, %rd28255, 32;
	and.b64  	%rd28257, %rd28255, 4294967295;
	and.b64  	%rd28258, %rd28250, 4294967295;
	add.s64 	%rd36522, %rd28257, %rd28258;
	shr.u64 	%rd28259, %rd36522, 32;
	add.s64 	%rd28260, %rd28256, %rd28252;
	add.s64 	%rd28261, %rd28260, %rd28259;
	mul.wide.u32 	%rd28262, %r9, %r14667;
	shr.u64 	%rd28263, %rd28262, 32;
	and.b64  	%rd28264, %rd28204, 4294967295;
	and.b64  	%rd28265, %rd28262, 4294967295;
	add.s64 	%rd28266, %rd28265, %rd28264;
	shr.u64 	%rd28267, %rd28266, 32;
	and.b64  	%rd28268, %rd28266, 4294967295;
	and.b64  	%rd28269, %rd28261, 4294967295;
	add.s64 	%rd36521, %rd28268, %rd28269;
	shr.u64 	%rd28270, %rd36521, 32;
	add.s64 	%rd28271, %rd28267, %rd28263;
	add.s64 	%rd28272, %rd28271, %rd28270;
	mul.wide.u32 	%rd28273, %r10, %r14667;
	shr.u64 	%rd28274, %rd28273, 32;
	and.b64  	%rd28275, %rd28207, 4294967295;
	and.b64  	%rd28276, %rd28273, 4294967295;
	add.s64 	%rd28277, %rd28276, %rd28275;
	shr.u64 	%rd28278, %rd28277, 32;
	and.b64  	%rd28279, %rd28277, 4294967295;
	and.b64  	%rd28280, %rd28272, 4294967295;
	add.s64 	%rd36520, %rd28279, %rd28280;
	shr.u64 	%rd28281, %rd36520, 32;
	add.s64 	%rd28282, %rd28278, %rd28274;
	add.s64 	%rd28283, %rd28282, %rd28281;
	mul.wide.u32 	%rd28284, %r11, %r14667;
	{ .reg .b32 tmp; mov.b64 {tmp, %r14668}, %rd28284; }
	and.b64  	%rd28285, %rd28210, 4294967295;
	and.b64  	%rd28286, %rd28284, 4294967295;
	add.s64 	%rd28287, %rd28286, %rd28285;
	{ .reg .b32 tmp; mov.b64 {tmp, %r14669}, %rd28287; }
	and.b64  	%rd28288, %rd28287, 4294967295;
	and.b64  	%rd28289, %rd28283, 4294967295;
	add.s64 	%rd36519, %rd28288, %rd28289;
	{ .reg .b32 tmp; mov.b64 {tmp, %r14670}, %rd36519; }
	add.s32 	%r14671, %r14669, %r14668;
	add.s32 	%r14672, %r14671, %r14670;
	add.s32 	%r18044, %r14672, %r14666;
	add.s32 	%r18035, %r18035, 1;
	add.s64 	%rd36518, %rd36518, 4;
	setp.ne.s32 	%p2855, %r18035, 8;
	@%p2855 bra 	$L__BB0_2657;
	cvt.u32.u64 	%r18043, %rd36525;
	cvt.u32.u64 	%r18042, %rd36524;
	cvt.u32.u64 	%r18041, %rd36523;
	cvt.u32.u64 	%r18040, %rd36522;
	cvt.u32.u64 	%r18039, %rd36521;
	cvt.u32.u64 	%r18038, %rd36520;
	cvt.u32.u64 	%r18037, %rd36519;
	setp.lt.u32 	%p2856, %r18044, %r11;
	@%p2856 bra 	$L__BB0_2673;
	setp.gt.u32 	%p2857, %r18044, %r11;
	@%p2857 bra 	$L__BB0_2672;
	cvt.u32.u64 	%r18037, %rd36519;
	setp.gt.u32 	%p2858, %r10, %r18037;
	@%p2858 bra 	$L__BB0_2673;
	cvt.u32.u64 	%r14673, %rd36519;
	setp.lt.u32 	%p2859, %r10, %r14673;
	@%p2859 bra 	$L__BB0_2672;
	cvt.u32.u64 	%r18037, %rd36519;
	cvt.u32.u64 	%r18038, %rd36520;
	setp.gt.u32 	%p2860, %r9, %r18038;
	@%p2860 bra 	$L__BB0_2673;
	cvt.u32.u64 	%r14674, %rd36520;
	setp.lt.u32 	%p2861, %r9, %r14674;
	@%p2861 bra 	$L__BB0_2672;
	cvt.u32.u64 	%r18038, %rd36520;
	cvt.u32.u64 	%r18039, %rd36521;
	setp.gt.u32 	%p2862, %r8, %r18039;
	@%p2862 bra 	$L__BB0_2673;
	cvt.u32.u64 	%r14675, %rd36521;
	setp.lt.u32 	%p2863, %r8, %r14675;
	@%p2863 bra 	$L__BB0_2672;
	cvt.u32.u64 	%r18039, %rd36521;
	cvt.u32.u64 	%r18040, %rd36522;
	setp.gt.u32 	%p2864, %r7, %r18040;
	@%p2864 bra 	$L__BB0_2673;
	cvt.u32.u64 	%r14676, %rd36522;
	setp.lt.u32 	%p2865, %r7, %r14676;
	@%p2865 bra 	$L__BB0_2672;
	cvt.u32.u64 	%r18040, %rd36522;
	cvt.u32.u64 	%r18041, %rd36523;
	setp.gt.u32 	%p2866, %r6, %r18041;
	@%p2866 bra 	$L__BB0_2673;
	cvt.u32.u64 	%r14677, %rd36523;
	setp.lt.u32 	%p2867, %r6, %r14677;
	@%p2867 bra 	$L__BB0_2672;
	cvt.u32.u64 	%r18041, %rd36523;
	cvt.u32.u64 	%r18042, %rd36524;
	setp.gt.u32 	%p2868, %r5, %r18042;
	@%p2868 bra 	$L__BB0_2673;
	cvt.u32.u64 	%r18042, %rd36524;
	setp.ge.u32 	%p2869, %r5, %r18042;
	cvt.u32.u64 	%r18043, %rd36525;
	setp.gt.u32 	%p2870, %r4, %r18043;
	and.pred  	%p2871, %p2869, %p2870;
	@%p2871 bra 	$L__BB0_2673;
$L__BB0_2672:
	and.b64  	%rd28291, %rd36525, 4294967295;
	cvt.u64.u32 	%rd28292, %r4;
	sub.s64 	%rd28293, %rd28291, %rd28292;
	cvt.u32.u64 	%r18043, %rd28293;
	shr.u64 	%rd28294, %rd28293, 32;
	and.b64  	%rd28295, %rd28294, 1;
	and.b64  	%rd28296, %rd36524, 4294967295;
	cvt.u64.u32 	%rd28297, %r5;
	add.s64 	%rd28298, %rd28295, %rd28297;
	sub.s64 	%rd28299, %rd28296, %rd28298;
	cvt.u32.u64 	%r18042, %rd28299;
	shr.u64 	%rd28300, %rd28299, 32;
	and.b64  	%rd28301, %rd28300, 1;
	and.b64  	%rd28302, %rd36523, 4294967295;
	cvt.u64.u32 	%rd28303, %r6;
	add.s64 	%rd28304, %rd28301, %rd28303;
	sub.s64 	%rd28305, %rd28302, %rd28304;
	cvt.u32.u64 	%r18041, %rd28305;
	shr.u64 	%rd28306, %rd28305, 32;
	and.b64  	%rd28307, %rd28306, 1;
	and.b64  	%rd28308, %rd36522, 4294967295;
	cvt.u64.u32 	%rd28309, %r7;
	add.s64 	%rd28310, %rd28307, %rd28309;
	sub.s64 	%rd28311, %rd28308, %rd28310;
	cvt.u32.u64 	%r18040, %rd28311;
	shr.u64 	%rd28312, %rd28311, 32;
	and.b64  	%rd28313, %rd28312, 1;
	and.b64  	%rd28314, %rd36521, 4294967295;
	cvt.u64.u32 	%rd28315, %r8;
	add.s64 	%rd28316, %rd28313, %rd28315;
	sub.s64 	%rd28317, %rd28314, %rd28316;
	cvt.u32.u64 	%r18039, %rd28317;
	shr.u64 	%rd28318, %rd28317, 32;
	and.b64  	%rd28319, %rd28318, 1;
	and.b64  	%rd28320, %rd36520, 4294967295;
	cvt.u64.u32 	%rd28321, %r9;
	add.s64 	%rd28322, %rd28319, %rd28321;
	sub.s64 	%rd28323, %rd28320, %rd28322;
	cvt.u32.u64 	%r18038, %rd28323;
	shr.u64 	%rd28324, %rd28323, 32;
	and.b64  	%rd28325, %rd28324, 1;
	and.b64  	%rd28326, %rd36519, 4294967295;
	cvt.u64.u32 	%rd28327, %r10;
	add.s64 	%rd28328, %rd28325, %rd28327;
	sub.s64 	%rd28329, %rd28326, %rd28328;
	cvt.u32.u64 	%r18037, %rd28329;
	{ .reg .b32 tmp; mov.b64 {tmp, %r14678}, %rd28329; }
	and.b32  	%r14679, %r14678, 1;
	add.s32 	%r14680, %r14679, %r11;
	sub.s32 	%r18044, %r18044, %r14680;
$L__BB0_2673:
	or.b32  	%r14682, %r18042, %r18043;
	or.b32  	%r14683, %r18041, %r14682;
	or.b32  	%r14684, %r18040, %r14683;
	or.b32  	%r14685, %r18039, %r14684;
	or.b32  	%r14686, %r18038, %r14685;
	or.b32  	%r14687, %r18037, %r14686;
	or.b32  	%r14688, %r18044, %r14687;
	setp.eq.s32 	%p2873, %r14688, 0;
	mov.b16 	%rs53, 0;
	mov.pred 	%p2872, -1;
	mov.b32 	%r18199, 0;
	mov.u32 	%r18200, %r18199;
	mov.u32 	%r18201, %r18199;
	mov.u32 	%r18202, %r18199;
	mov.u32 	%r18203, %r18199;
	mov.u32 	%r18204, %r18199;
	mov.u32 	%r18205, %r18199;
	mov.u32 	%r18206, %r18199;
	mov.pred 	%p3755, %p2872;
	mov.u16 	%rs77, %rs53;
	@%p2873 bra 	$L__BB0_2770;
	setp.lt.u32 	%p2874, %r18044, %r11;
	mov.u32 	%r18045, %r18037;
	mov.u32 	%r18046, %r18038;
	mov.u32 	%r18047, %r18039;
	mov.u32 	%r18048, %r18040;
	mov.u32 	%r18049, %r18041;
	mov.u32 	%r18050, %r18042;
	mov.u32 	%r18051, %r18043;
	@%p2874 bra 	$L__BB0_2703;
	setp.gt.u32 	%p2875, %r18044, %r11;
	@%p2875 bra 	$L__BB0_2688;
	setp.lt.u32 	%p2876, %r18037, %r10;
	mov.u32 	%r18045, %r18037;
	mov.u32 	%r18046, %r18038;
	mov.u32 	%r18047, %r18039;
	mov.u32 	%r18048, %r18040;
	mov.u32 	%r18049, %r18041;
	mov.u32 	%r18050, %r18042;
	mov.u32 	%r18051, %r18043;
	@%p2876 bra 	$L__BB0_2703;
	setp.gt.u32 	%p2877, %r18037, %r10;
	@%p2877 bra 	$L__BB0_2688;
	setp.lt.u32 	%p2878, %r18038, %r9;
	mov.u32 	%r18045, %r18037;
	mov.u32 	%r18046, %r18038;
	mov.u32 	%r18047, %r18039;
	mov.u32 	%r18048, %r18040;
	mov.u32 	%r18049, %r18041;
	mov.u32 	%r18050, %r18042;
	mov.u32 	%r18051, %r18043;
	@%p2878 bra 	$L__BB0_2703;
	setp.gt.u32 	%p2879, %r18038, %r9;
	@%p2879 bra 	$L__BB0_2688;
	setp.lt.u32 	%p2880, %r18039, %r8;
	mov.u32 	%r18045, %r18037;
	mov.u32 	%r18046, %r18038;
	mov.u32 	%r18047, %r18039;
	mov.u32 	%r18048, %r18040;
	mov.u32 	%r18049, %r18041;
	mov.u32 	%r18050, %r18042;
	mov.u32 	%r18051, %r18043;
	@%p2880 bra 	$L__BB0_2703;
	setp.gt.u32 	%p2881, %r18039, %r8;
	@%p2881 bra 	$L__BB0_2688;
	setp.lt.u32 	%p2882, %r18040, %r7;
	mov.u32 	%r18045, %r18037;
	mov.u32 	%r18046, %r18038;
	mov.u32 	%r18047, %r18039;
	mov.u32 	%r18048, %r18040;
	mov.u32 	%r18049, %r18041;
	mov.u32 	%r18050, %r18042;
	mov.u32 	%r18051, %r18043;
	@%p2882 bra 	$L__BB0_2703;
	setp.gt.u32 	%p2883, %r18040, %r7;
	@%p2883 bra 	$L__BB0_2688;
	setp.lt.u32 	%p2884, %r18041, %r6;
	mov.u32 	%r18045, %r18037;
	mov.u32 	%r18046, %r18038;
	mov.u32 	%r18047, %r18039;
	mov.u32 	%r18048, %r18040;
	mov.u32 	%r18049, %r18041;
	mov.u32 	%r18050, %r18042;
	mov.u32 	%r18051, %r18043;
	@%p2884 bra 	$L__BB0_2703;
	setp.gt.u32 	%p2885, %r18041, %r6;
	@%p2885 bra 	$L__BB0_2688;
	setp.lt.u32 	%p2886, %r18042, %r5;
	mov.u32 	%r18045, %r18037;
	mov.u32 	%r18046, %r18038;
	mov.u32 	%r18047, %r18039;
	mov.u32 	%r18048, %r18040;
	mov.u32 	%r18049, %r18041;
	mov.u32 	%r18050, %r18042;
	mov.u32 	%r18051, %r18043;
	@%p2886 bra 	$L__BB0_2703;
	setp.le.u32 	%p2887, %r18042, %r5;
	setp.lt.u32 	%p2888, %r18043, %r4;
	and.pred  	%p2889, %p2887, %p2888;
	mov.u32 	%r18045, %r18037;
	mov.u32 	%r18046, %r18038;
	mov.u32 	%r18047, %r18039;
	mov.u32 	%r18048, %r18040;
	mov.u32 	%r18049, %r18041;
	mov.u32 	%r18050, %r18042;
	mov.u32 	%r18051, %r18043;
	@%p2889 bra 	$L__BB0_2703;
$L__BB0_2688:
	cvt.u64.u32 	%rd28330, %r18043;
	cvt.u64.u32 	%rd28331, %r4;
	sub.s64 	%rd28332, %rd28330, %rd28331;
	cvt.u32.u64 	%r18051, %rd28332;
	shr.u64 	%rd28333, %rd28332, 32;
	and.b64  	%rd28334, %rd28333, 1;
	cvt.u64.u32 	%rd28335, %r18042;
	cvt.u64.u32 	%rd28336, %r5;
	add.s64 	%rd28337, %rd28334, %rd28336;
	sub.s64 	%rd28338, %rd28335, %rd28337;
	cvt.u32.u64 	%r18050, %rd28338;
	shr.u64 	%rd28339, %rd28338, 32;
	and.b64  	%rd28340, %rd28339, 1;
	cvt.u64.u32 	%rd28341, %r18041;
	cvt.u64.u32 	%rd28342, %r6;
	add.s64 	%rd28343, %rd28340, %rd28342;
	sub.s64 	%rd28344, %rd28341, %rd28343;
	cvt.u32.u64 	%r18049, %rd28344;
	shr.u64 	%rd28345, %rd28344, 32;
	and.b64  	%rd28346, %rd28345, 1;
	cvt.u64.u32 	%rd28347, %r18040;
	cvt.u64.u32 	%rd28348, %r7;
	add.s64 	%rd28349, %rd28346, %rd28348;
	sub.s64 	%rd28350, %rd28347, %rd28349;
	cvt.u32.u64 	%r18048, %rd28350;
	shr.u64 	%rd28351, %rd28350, 32;
	and.b64  	%rd28352, %rd28351, 1;
	cvt.u64.u32 	%rd28353, %r18039;
	cvt.u64.u32 	%rd28354, %r8;
	add.s64 	%rd28355, %rd28352, %rd28354;
	sub.s64 	%rd28356, %rd28353, %rd28355;
	cvt.u32.u64 	%r18047, %rd28356;
	shr.u64 	%rd28357, %rd28356, 32;
	and.b64  	%rd28358, %rd28357, 1;
	cvt.u64.u32 	%rd28359, %r18038;
	cvt.u64.u32 	%rd28360, %r9;
	add.s64 	%rd28361, %rd28358, %rd28360;
	sub.s64 	%rd28362, %rd28359, %rd28361;
	cvt.u32.u64 	%r18046, %rd28362;
	shr.u64 	%rd28363, %rd28362, 32;
	and.b64  	%rd28364, %rd28363, 1;
	cvt.u64.u32 	%rd28365, %r18037;
	cvt.u64.u32 	%rd28366, %r10;
	add.s64 	%rd28367, %rd28364, %rd28366;
	sub.s64 	%rd28368, %rd28365, %rd28367;
	cvt.u32.u64 	%r18045, %rd28368;
	{ .reg .b32 tmp; mov.b64 {tmp, %r14689}, %rd28368; }
	and.b32  	%r14690, %r14689, 1;
	add.s32 	%r14691, %r14690, %r11;
	sub.s32 	%r18044, %r18044, %r14691;
	setp.lt.u32 	%p2890, %r18044, %r11;
	@%p2890 bra 	$L__BB0_2703;
	setp.gt.u32 	%p2891, %r18044, %r11;
	@%p2891 bra 	$L__BB0_2702;
	cvt.u64.u32 	%rd28369, %r18039;
	cvt.u64.u32 	%rd28370, %r18040;
	cvt.u64.u32 	%rd28371, %r18041;
	cvt.u64.u32 	%rd28372, %r18042;
	cvt.u64.u32 	%rd28373, %r18043;
	cvt.u64.u32 	%rd28374, %r4;
	sub.s64 	%rd28375, %rd28373, %rd28374;
	shr.u64 	%rd28376, %rd28375, 32;
	and.b64  	%rd28377, %rd28376, 1;
	cvt.u64.u32 	%rd28378, %r5;
	add.s64 	%rd28379, %rd28377, %rd28378;
	sub.s64 	%rd28380, %rd28372, %rd28379;
	shr.u64 	%rd28381, %rd28380, 32;
	and.b64  	%rd28382, %rd28381, 1;
	cvt.u64.u32 	%rd28383, %r6;
	add.s64 	%rd28384, %rd28382, %rd28383;
	sub.s64 	%rd28385, %rd28371, %rd28384;
	shr.u64 	%rd28386, %rd28385, 32;
	and.b64  	%rd28387, %rd28386, 1;
	cvt.u64.u32 	%rd28388, %r7;
	add.s64 	%rd28389, %rd28387, %rd28388;
	sub.s64 	%rd28390, %rd28370, %rd28389;
	shr.u64 	%rd28391, %rd28390, 32;
	cvt.u64.u32 	%rd28392, %r8;
	cvt.u32.u64 	%r14692, %rd28391;
	mov.b64 	%rd28393, 1;
	cvt.u32.u64 	%r14693, %rd28393;
	and.b32  	%r14694, %r14692, %r14693;
	cvt.u32.u64 	%r14695, %rd28392;
	add.s32 	%r14696, %r14694, %r14695;
	cvt.u32.u64 	%r14697, %rd28369;
	sub.s32 	%r18047, %r14697, %r14696;
	cvt.u32.u64 	%r18049, %rd28385;
	cvt.u32.u64 	%r18048, %rd28390;
	cvt.u32.u64 	%r18051, %rd28375;
	cvt.u32.u64 	%r18050, %rd28380;
	setp.gt.u32 	%p2892, %r10, %r18045;
	@%p2892 bra 	$L__BB0_2703;
	setp.lt.u32 	%p2893, %r10, %r18045;
	@%p2893 bra 	$L__BB0_2702;
	cvt.u64.u32 	%rd28394, %r18039;
	cvt.u64.u32 	%rd28395, %r18040;
	cvt.u64.u32 	%rd28396, %r18041;
	cvt.u64.u32 	%rd28397, %r18042;
	cvt.u64.u32 	%rd28398, %r18043;
	cvt.u64.u32 	%rd28399, %r4;
	sub.s64 	%rd28400, %rd28398, %rd28399;
	shr.u64 	%rd28401, %rd28400, 32;
	and.b64  	%rd28402, %rd28401, 1;
	cvt.u64.u32 	%rd28403, %r5;
	add.s64 	%rd28404, %rd28402, %rd28403;
	sub.s64 	%rd28405, %rd28397, %rd28404;
	shr.u64 	%rd28406, %rd28405, 32;
	and.b64  	%rd28407, %rd28406, 1;
	cvt.u64.u32 	%rd28408, %r6;
	add.s64 	%rd28409, %rd28407, %rd28408;
	sub.s64 	%rd28410, %rd28396, %rd28409;
	shr.u64 	%rd28411, %rd28410, 32;
	and.b64  	%rd28412, %rd28411, 1;
	cvt.u64.u32 	%rd28413, %r7;
	add.s64 	%rd28414, %rd28412, %rd28413;
	sub.s64 	%rd28415, %rd28395, %rd28414;
	shr.u64 	%rd28416, %rd28415, 32;
	cvt.u64.u32 	%rd28417, %r8;
	cvt.u32.u64 	%r14698, %rd28416;
	mov.b64 	%rd28418, 1;
	cvt.u32.u64 	%r14699, %rd28418;
	and.b32  	%r14700, %r14698, %r14699;
	cvt.u32.u64 	%r14701, %rd28417;
	add.s32 	%r14702, %r14700, %r14701;
	cvt.u32.u64 	%r14703, %rd28394;
	sub.s32 	%r18047, %r14703, %r14702;
	cvt.u32.u64 	%r18049, %rd28410;
	cvt.u32.u64 	%r18048, %rd28415;
	cvt.u32.u64 	%r18051, %rd28400;
	cvt.u32.u64 	%r18050, %rd28405;
	setp.gt.u32 	%p2894, %r9, %r18046;
	@%p2894 bra 	$L__BB0_2703;
	setp.lt.u32 	%p2895, %r9, %r18046;
	@%p2895 bra 	$L__BB0_2702;
	cvt.u64.u32 	%rd28419, %r18041;
	cvt.u64.u32 	%rd28420, %r18042;
	cvt.u64.u32 	%rd28421, %r18043;
	cvt.u64.u32 	%rd28422, %r4;
	sub.s64 	%rd28423, %rd28421, %rd28422;
	shr.u64 	%rd28424, %rd28423, 32;
	and.b64  	%rd28425, %rd28424, 1;
	cvt.u64.u32 	%rd28426, %r5;
	add.s64 	%rd28427, %rd28425, %rd28426;
	sub.s64 	%rd28428, %rd28420, %rd28427;
	shr.u64 	%rd28429, %rd28428, 32;
	and.b64  	%rd28430, %rd28429, 1;
	cvt.u64.u32 	%rd28431, %r6;
	add.s64 	%rd28432, %rd28430, %rd28431;
	sub.s64 	%rd28433, %rd28419, %rd28432;
	cvt.u32.u64 	%r18049, %rd28433;
	cvt.u64.u32 	%rd28434, %r18040;
	shr.u64 	%rd28435, %rd28433, 32;
	and.b64  	%rd28436, %rd28435, 1;
	cvt.u64.u32 	%rd28437, %r7;
	add.s64 	%rd28438, %rd28436, %rd28437;
	sub.s64 	%rd28439, %rd28434, %rd28438;
	cvt.u32.u64 	%r18048, %rd28439;
	cvt.u32.u64 	%r18051, %rd28423;
	cvt.u32.u64 	%r18050, %rd28428;
	cvt.u64.u32 	%rd28440, %r18039;
	shr.u64 	%rd28441, %rd28439, 32;
	cvt.u64.u32 	%rd28442, %r8;
	cvt.u32.u64 	%r14704, %rd28441;
	mov.b64 	%rd28443, 1;
	cvt.u32.u64 	%r14705, %rd28443;
	and.b32  	%r14706, %r14704, %r14705;
	cvt.u32.u64 	%r14707, %rd28442;
	add.s32 	%r14708, %r14706, %r14707;
	cvt.u32.u64 	%r14709, %rd28440;
	sub.s32 	%r18047, %r14709, %r14708;
	setp.gt.u32 	%p2896, %r8, %r18047;
	@%p2896 bra 	$L__BB0_2703;
	cvt.u64.u32 	%rd28444, %r18039;
	cvt.u64.u32 	%rd28445, %r18040;
	cvt.u64.u32 	%rd28446, %r18041;
	cvt.u64.u32 	%rd28447, %r18042;
	cvt.u64.u32 	%rd28448, %r18043;
	cvt.u64.u32 	%rd28449, %r4;
	sub.s64 	%rd28450, %rd28448, %rd28449;
	shr.u64 	%rd28451, %rd28450, 32;
	and.b64  	%rd28452, %rd28451, 1;
	cvt.u64.u32 	%rd28453, %r5;
	add.s64 	%rd28454, %rd28452, %rd28453;
	sub.s64 	%rd28455, %rd28447, %rd28454;
	shr.u64 	%rd28456, %rd28455, 32;
	and.b64  	%rd28457, %rd28456, 1;
	cvt.u64.u32 	%rd28458, %r6;
	add.s64 	%rd28459, %rd28457, %rd28458;
	sub.s64 	%rd28460, %rd28446, %rd28459;
	shr.u64 	%rd28461, %rd28460, 32;
	and.b64  	%rd28462, %rd28461, 1;
	cvt.u64.u32 	%rd28463, %r7;
	add.s64 	%rd28464, %rd28462, %rd28463;
	sub.s64 	%rd28465, %rd28445, %rd28464;
	shr.u64 	%rd28466, %rd28465, 32;
	cvt.u64.u32 	%rd28467, %r8;
	cvt.u32.u64 	%r14710, %rd28466;
	mov.b64 	%rd28468, 1;
	cvt.u32.u64 	%r14711, %rd28468;
	and.b32  	%r14712, %r14710, %r14711;
	cvt.u32.u64 	%r14713, %rd28467;
	add.s32 	%r14714, %r14712, %r14713;
	cvt.u32.u64 	%r14715, %rd28444;
	sub.s32 	%r14716, %r14715, %r14714;
	setp.lt.u32 	%p2897, %r8, %r14716;
	@%p2897 bra 	$L__BB0_2702;
	cvt.u64.u32 	%rd28469, %r18039;
	cvt.u64.u32 	%rd28470, %r18040;
	cvt.u64.u32 	%rd28471, %r18041;
	cvt.u64.u32 	%rd28472, %r18042;
	cvt.u64.u32 	%rd28473, %r18043;
	cvt.u64.u32 	%rd28474, %r4;
	sub.s64 	%rd28475, %rd28473, %rd28474;
	shr.u64 	%rd28476, %rd28475, 32;
	and.b64  	%rd28477, %rd28476, 1;
	cvt.u64.u32 	%rd28478, %r5;
	add.s64 	%rd28479, %rd28477, %rd28478;
	sub.s64 	%rd28480, %rd28472, %rd28479;
	shr.u64 	%rd28481, %rd28480, 32;
	and.b64  	%rd28482, %rd28481, 1;
	cvt.u64.u32 	%rd28483, %r6;
	add.s64 	%rd28484, %rd28482, %rd28483;
	sub.s64 	%rd28485, %rd28471, %rd28484;
	shr.u64 	%rd28486, %rd28485, 32;
	and.b64  	%rd28487, %rd28486, 1;
	cvt.u64.u32 	%rd28488, %r7;
	add.s64 	%rd28489, %rd28487, %rd28488;
	sub.s64 	%rd28490, %rd28470, %rd28489;
	shr.u64 	%rd28491, %rd28490, 32;
	cvt.u64.u32 	%rd28492, %r8;
	cvt.u32.u64 	%r14717, %rd28491;
	mov.b64 	%rd28493, 1;
	cvt.u32.u64 	%r14718, %rd28493;
	and.b32  	%r14719, %r14717, %r14718;
	cvt.u32.u64 	%r14720, %rd28492;
	add.s32 	%r14721, %r14719, %r14720;
	cvt.u32.u64 	%r14722, %rd28469;
	sub.s32 	%r18047, %r14722, %r14721;
	cvt.u32.u64 	%r18049, %rd28485;
	cvt.u32.u64 	%r18051, %rd28475;
	cvt.u32.u64 	%r18050, %rd28480;
	cvt.u32.u64 	%r18048, %rd28490;
	setp.gt.u32 	%p2898, %r7, %r18048;
	@%p2898 bra 	$L__BB0_2703;
	cvt.u64.u32 	%rd28494, %r18040;
	cvt.u64.u32 	%rd28495, %r18041;
	cvt.u64.u32 	%rd28496, %r18042;
	cvt.u64.u32 	%rd28497, %r18043;
	cvt.u64.u32 	%rd28498, %r4;
	sub.s64 	%rd28499, %rd28497, %rd28498;
	shr.u64 	%rd28500, %rd28499, 32;
	and.b64  	%rd28501, %rd28500, 1;
	cvt.u64.u32 	%rd28502, %r5;
	add.s64 	%rd28503, %rd28501, %rd28502;
	sub.s64 	%rd28504, %rd28496, %rd28503;
	shr.u64 	%rd28505, %rd28504, 32;
	and.b64  	%rd28506, %rd28505, 1;
	cvt.u64.u32 	%rd28507, %r6;
	add.s64 	%rd28508, %rd28506, %rd28507;
	sub.s64 	%rd28509, %rd28495, %rd28508;
	shr.u64 	%rd28510, %rd28509, 32;
	cvt.u64.u32 	%rd28511, %r7;
	cvt.u32.u64 	%r14723, %rd28510;
	mov.b64 	%rd28512, 1;
	cvt.u32.u64 	%r14724, %rd28512;
	and.b32  	%r14725, %r14723, %r14724;
	cvt.u32.u64 	%r14726, %rd28511;
	add.s32 	%r14727, %r14725, %r14726;
	cvt.u32.u64 	%r14728, %rd28494;
	sub.s32 	%r14729, %r14728, %r14727;
	setp.lt.u32 	%p2899, %r7, %r14729;
	@%p2899 bra 	$L__BB0_2702;
	cvt.u64.u32 	%rd28513, %r18039;
	cvt.u64.u32 	%rd28514, %r18040;
	cvt.u64.u32 	%rd28515, %r18041;
	cvt.u64.u32 	%rd28516, %r18042;
	cvt.u64.u32 	%rd28517, %r18043;
	cvt.u64.u32 	%rd28518, %r4;
	sub.s64 	%rd28519, %rd28517, %rd28518;
	shr.u64 	%rd28520, %rd28519, 32;
	and.b64  	%rd28521, %rd28520, 1;
	cvt.u64.u32 	%rd28522, %r5;
	add.s64 	%rd28523, %rd28521, %rd28522;
	sub.s64 	%rd28524, %rd28516, %rd28523;
	shr.u64 	%rd28525, %rd28524, 32;
	and.b64  	%rd28526, %rd28525, 1;
	cvt.u64.u32 	%rd28527, %r6;
	add.s64 	%rd28528, %rd28526, %rd28527;
	sub.s64 	%rd28529, %rd28515, %rd28528;
	shr.u64 	%rd28530, %rd28529, 32;
	and.b64  	%rd28531, %rd28530, 1;
	cvt.u64.u32 	%rd28532, %r7;
	add.s64 	%rd28533, %rd28531, %rd28532;
	sub.s64 	%rd28534, %rd28514, %rd28533;
	shr.u64 	%rd28535, %rd28534, 32;
	cvt.u64.u32 	%rd28536, %r8;
	cvt.u32.u64 	%r14730, %rd28535;
	mov.b64 	%rd28537, 1;
	cvt.u32.u64 	%r14731, %rd28537;
	and.b32  	%r14732, %r14730, %r14731;
	cvt.u32.u64 	%r14733, %rd28536;
	add.s32 	%r14734, %r14732, %r14733;
	cvt.u32.u64 	%r14735, %rd28513;
	sub.s32 	%r18047, %r14735, %r14734;
	cvt.u32.u64 	%r18048, %rd28534;
	cvt.u32.u64 	%r18051, %rd28519;
	cvt.u32.u64 	%r18050, %rd28524;
	cvt.u32.u64 	%r18049, %rd28529;
	setp.gt.u32 	%p2900, %r6, %r18049;
	@%p2900 bra 	$L__BB0_2703;
	cvt.u64.u32 	%rd28539, %r18042;
	cvt.u64.u32 	%rd28540, %r18043;
	cvt.u64.u32 	%rd28541, %r4;
	sub.s64 	%rd28542, %rd28540, %rd28541;
	shr.u64 	%rd28543, %rd28542, 32;
	and.b64  	%rd28544, %rd28543, 1;
	cvt.u64.u32 	%rd28545, %r5;
	add.s64 	%rd28546, %rd28544, %rd28545;
	sub.s64 	%rd28547, %rd28539, %rd28546;
	shr.u64 	%rd28548, %rd28547, 32;
	cvt.u64.u32 	%rd28549, %r6;
	cvt.u32.u64 	%r14736, %rd28548;
	mov.b64 	%rd28550, 1;
	cvt.u32.u64 	%r14737, %rd28550;
	and.b32  	%r14738, %r14736, %r14737;
	cvt.u32.u64 	%r14739, %rd28549;
	add.s32 	%r14740, %r14738, %r14739;
	cvt.u32.u64 	%r14741, %rd28515;
	sub.s32 	%r14742, %r14741, %r14740;
	setp.lt.u32 	%p2901, %r6, %r14742;
	@%p2901 bra 	$L__BB0_2702;
	cvt.u64.u32 	%rd28551, %r18039;
	cvt.u64.u32 	%rd28552, %r18040;
	cvt.u64.u32 	%rd28553, %r18041;
	cvt.u64.u32 	%rd28554, %r18042;
	cvt.u64.u32 	%rd28555, %r18043;
	cvt.u64.u32 	%rd28556, %r4;
	sub.s64 	%rd28557, %rd28555, %rd28556;
	shr.u64 	%rd28558, %rd28557, 32;
	and.b64  	%rd28559, %rd28558, 1;
	cvt.u64.u32 	%rd28560, %r5;
	add.s64 	%rd28561, %rd28559, %rd28560;
	sub.s64 	%rd28562, %rd28554, %rd28561;
	shr.u64 	%rd28563, %rd28562, 32;
	and.b64  	%rd28564, %rd28563, 1;
	cvt.u64.u32 	%rd28565, %r6;
	add.s64 	%rd28566, %rd28564, %rd28565;
	sub.s64 	%rd28567, %rd28553, %rd28566;
	shr.u64 	%rd28568, %rd28567, 32;
	and.b64  	%rd28569, %rd28568, 1;
	cvt.u64.u32 	%rd28570, %r7;
	add.s64 	%rd28571, %rd28569, %rd28570;
	sub.s64 	%rd28572, %rd28552, %rd28571;
	shr.u64 	%rd28573, %rd28572, 32;
	cvt.u64.u32 	%rd28574, %r8;
	cvt.u32.u64 	%r14743, %rd28573;
	mov.b64 	%rd28575, 1;
	cvt.u32.u64 	%r14744, %rd28575;
	and.b32  	%r14745, %r14743, %r14744;
	cvt.u32.u64 	%r14746, %rd28574;
	add.s32 	%r14747, %r14745, %r14746;
	cvt.u32.u64 	%r14748, %rd28551;
	sub.s32 	%r18047, %r14748, %r14747;
	cvt.u32.u64 	%r18049, %rd28567;
	cvt.u32.u64 	%r18048, %rd28572;
	cvt.u32.u64 	%r18051, %rd28557;
	cvt.u32.u64 	%r18050, %rd28562;
	setp.gt.u32 	%p2902, %r5, %r18050;
	@%p2902 bra 	$L__BB0_2703;
	cvt.u64.u32 	%rd28576, %r18039;
	cvt.u64.u32 	%rd28577, %r18040;
	cvt.u64.u32 	%rd28578, %r18041;
	cvt.u64.u32 	%rd28579, %r18042;
	cvt.u64.u32 	%rd28580, %r18043;
	cvt.u64.u32 	%rd28581, %r4;
	sub.s64 	%rd28582, %rd28580, %rd28581;
	shr.u64 	%rd28583, %rd28582, 32;
	and.b64  	%rd28584, %rd28583, 1;
	cvt.u64.u32 	%rd28585, %r5;
	add.s64 	%rd28586, %rd28584, %rd28585;
	sub.s64 	%rd28587, %rd28579, %rd28586;
	shr.u64 	%rd28588, %rd28587, 32;
	and.b64  	%rd28589, %rd28588, 1;
	cvt.u64.u32 	%rd28590, %r6;
	add.s64 	%rd28591, %rd28589, %rd28590;
	sub.s64 	%rd28592, %rd28578, %rd28591;
	shr.u64 	%rd28593, %rd28592, 32;
	and.b64  	%rd28594, %rd28593, 1;
	cvt.u64.u32 	%rd28595, %r7;
	add.s64 	%rd28596, %rd28594, %rd28595;
	sub.s64 	%rd28597, %rd28577, %rd28596;
	shr.u64 	%rd28598, %rd28597, 32;
	cvt.u64.u32 	%rd28599, %r8;
	cvt.u32.u64 	%r14749, %rd28598;
	mov.b64 	%rd28600, 1;
	cvt.u32.u64 	%r14750, %rd28600;
	and.b32  	%r14751, %r14749, %r14750;
	cvt.u32.u64 	%r14752, %rd28599;
	add.s32 	%r14753, %r14751, %r14752;
	cvt.u32.u64 	%r14754, %rd28576;
	sub.s32 	%r18047, %r14754, %r14753;
	cvt.u32.u64 	%r18049, %rd28592;
	cvt.u32.u64 	%r18048, %rd28597;
	cvt.u32.u64 	%r18050, %rd28587;
	setp.ge.u32 	%p2903, %r5, %r18050;
	cvt.u32.u64 	%r18051, %rd28582;
	setp.gt.u32 	%p2904, %r4, %r18051;
	and.pred  	%p2905, %p2903, %p2904;
	@%p2905 bra 	$L__BB0_2703;
$L__BB0_2702:
	cvt.u64.u32 	%rd28601, %r18043;
	cvt.u64.u32 	%rd28602, %r4;
	sub.s64 	%rd28603, %rd28601, %rd28602;
	and.b64  	%rd28604, %rd28603, 4294967295;
	sub.s64 	%rd28605, %rd28604, %rd28602;
	cvt.u32.u64 	%r18051, %rd28605;
	shr.u64 	%rd28606, %rd28605, 32;
	and.b64  	%rd28607, %rd28606, 1;
	cvt.u64.u32 	%rd28608, %r18042;
	shr.u64 	%rd28609, %rd28603, 32;
	and.b64  	%rd28610, %rd28609, 1;
	cvt.u64.u32 	%rd28611, %r5;
	add.s64 	%rd28612, %rd28610, %rd28611;
	sub.s64 	%rd28613, %rd28608, %rd28612;
	and.b64  	%rd28614, %rd28613, 4294967295;
	add.s64 	%rd28615, %rd28607, %rd28611;
	sub.s64 	%rd28616, %rd28614, %rd28615;
	cvt.u32.u64 	%r18050, %rd28616;
	shr.u64 	%rd28617, %rd28616, 32;
	and.b64  	%rd28618, %rd28617, 1;
	cvt.u64.u32 	%rd28619, %r18041;
	shr.u64 	%rd28620, %rd28613, 32;
	and.b64  	%rd28621, %rd28620, 1;
	cvt.u64.u32 	%rd28622, %r6;
	add.s64 	%rd28623, %rd28621, %rd28622;
	sub.s64 	%rd28624, %rd28619, %rd28623;
	and.b64  	%rd28625, %rd28624, 4294967295;
	add.s64 	%rd28626, %rd28618, %rd28622;
	sub.s64 	%rd28627, %rd28625, %rd28626;
	cvt.u32.u64 	%r18049, %rd28627;
	shr.u64 	%rd28628, %rd28627, 32;
	and.b64  	%rd28629, %rd28628, 1;
	cvt.u64.u32 	%rd28630, %r18040;
	shr.u64 	%rd28631, %rd28624, 32;
	and.b64  	%rd28632, %rd28631, 1;
	cvt.u64.u32 	%rd28633, %r7;
	add.s64 	%rd28634, %rd28632, %rd28633;
	sub.s64 	%rd28635, %rd28630, %rd28634;
	and.b64  	%rd28636, %rd28635, 4294967295;
	add.s64 	%rd28637, %rd28629, %rd28633;
	sub.s64 	%rd28638, %rd28636, %rd28637;
	cvt.u32.u64 	%r18048, %rd28638;
	shr.u64 	%rd28639, %rd28638, 32;
	and.b64  	%rd28640, %rd28639, 1;
	cvt.u64.u32 	%rd28641, %r18039;
	shr.u64 	%rd28642, %rd28635, 32;
	and.b64  	%rd28643, %rd28642, 1;
	cvt.u64.u32 	%rd28644, %r8;
	add.s64 	%rd28645, %rd28643, %rd28644;
	sub.s64 	%rd28646, %rd28641, %rd28645;
	and.b64  	%rd28647, %rd28646, 4294967295;
	add.s64 	%rd28648, %rd28640, %rd28644;
	sub.s64 	%rd28649, %rd28647, %rd28648;
	cvt.u32.u64 	%r18047, %rd28649;
	shr.u64 	%rd28650, %rd28649, 32;
	and.b64  	%rd28651, %rd28650, 1;
	cvt.u64.u32 	%rd28652, %r18038;
	shr.u64 	%rd28653, %rd28646, 32;
	and.b64  	%rd28654, %rd28653, 1;
	cvt.u64.u32 	%rd28655, %r9;
	add.s64 	%rd28656, %rd28654, %rd28655;
	sub.s64 	%rd28657, %rd28652, %rd28656;
	and.b64  	%rd28658, %rd28657, 4294967295;
	add.s64 	%rd28659, %rd28651, %rd28655;
	sub.s64 	%rd28660, %rd28658, %rd28659;
	cvt.u32.u64 	%r18046, %rd28660;
	shr.u64 	%rd28661, %rd28660, 32;
	and.b64  	%rd28662, %rd28661, 1;
	cvt.u64.u32 	%rd28663, %r18037;
	shr.u64 	%rd28664, %rd28657, 32;
	and.b64  	%rd28665, %rd28664, 1;
	cvt.u64.u32 	%rd28666, %r10;
	add.s64 	%rd28667, %rd28665, %rd28666;
	sub.s64 	%rd28668, %rd28663, %rd28667;
	and.b64  	%rd28669, %rd28668, 4294967295;
	add.s64 	%rd28670, %rd28662, %rd28666;
	sub.s64 	%rd28671, %rd28669, %rd28670;
	cvt.u32.u64 	%r18045, %rd28671;
	{ .reg .b32 tmp; mov.b64 {tmp, %r14755}, %rd28671; }
	and.b32  	%r14756, %r14755, 1;
	add.s32 	%r14757, %r14756, %r11;
	sub.s32 	%r18044, %r18044, %r14757;
$L__BB0_2703:
	or.b32  	%r14759, %r18050, %r18051;
	or.b32  	%r14760, %r18049, %r14759;
	or.b32  	%r14761, %r18048, %r14760;
	or.b32  	%r14762, %r18047, %r14761;
	or.b32  	%r14763, %r18046, %r14762;
	or.b32  	%r14764, %r18045, %r14763;
	or.b32  	%r14765, %r18044, %r14764;
	setp.eq.s32 	%p2907, %r14765, 0;
	mov.u32 	%r18200, %r18199;
	mov.u32 	%r18201, %r18199;
	mov.u32 	%r18202, %r18199;
	mov.u32 	%r18203, %r18199;
	mov.u32 	%r18204, %r18199;
	mov.u32 	%r18205, %r18199;
	mov.u32 	%r18206, %r18199;
	mov.pred 	%p3755, %p2872;
	mov.u16 	%rs77, %rs53;
	@%p2907 bra 	$L__BB0_2770;
	mov.b32 	%r18100, 1;
	mov.b32 	%r18093, 0;
	cvt.u64.u32 	%rd28675, %r5;
	cvt.u64.u32 	%rd28680, %r6;
	cvt.u64.u32 	%rd28685, %r7;
	cvt.u64.u32 	%rd28690, %r8;
	cvt.u64.u32 	%rd28695, %r9;
	cvt.u64.u32 	%rd28700, %r10;
	mov.u32 	%r18149, %r11;
	mov.u32 	%r18150, %r10;
	mov.u32 	%r18151, %r9;
	mov.u32 	%r18152, %r8;
	mov.u32 	%r18153, %r7;
	mov.u32 	%r18154, %r6;
	mov.u32 	%r18155, %r5;
	mov.u32 	%r18156, %r4;
	mov.u32 	%r18094, %r18093;
	mov.u32 	%r18095, %r18093;
	mov.u32 	%r18096, %r18093;
	mov.u32 	%r18097, %r18093;
	mov.u32 	%r18098, %r18093;
	mov.u32 	%r18099, %r18093;
	mov.u32 	%r18133, %r18093;
	mov.u32 	%r18134, %r18093;
	mov.u32 	%r18135, %r18093;
	mov.u32 	%r18136, %r18093;
	mov.u32 	%r18137, %r18093;
	mov.u32 	%r18138, %r18093;
	mov.u32 	%r18139, %r18093;
	mov.u32 	%r18140, %r18093;
	mov.u32 	%r18084, %r18093;
$L__BB0_2705:
	or.b32  	%r14768, %r18044, %r18045;
	or.b32  	%r14769, %r14768, %r18046;
	or.b32  	%r14770, %r14769, %r18047;
	or.b32  	%r14771, %r14770, %r18048;
	or.b32  	%r14772, %r14771, %r18049;
	or.b32  	%r14773, %r14772, %r18050;
	setp.eq.s32 	%p2909, %r14773, 0;
	setp.eq.s32 	%p2910, %r18051, 1;
	and.pred  	%p2911, %p2909, %p2910;
	mov.b16 	%rs77, 1;
	mov.pred 	%p3755, 0;
	mov.u32 	%r18199, %r18093;
	mov.u32 	%r18200, %r18094;
	mov.u32 	%r18201, %r18095;
	mov.u32 	%r18202, %r18096;
	mov.u32 	%r18203, %r18097;
	mov.u32 	%r18204, %r18098;
	mov.u32 	%r18205, %r18099;
	mov.u32 	%r18206, %r18100;
	@%p2911 bra 	$L__BB0_2770;
	or.b32  	%r14774, %r18149, %r18150;
	or.b32  	%r14775, %r14774, %r18151;
	or.b32  	%r14776, %r14775, %r18152;
	or.b32  	%r14777, %r14776, %r18153;
	or.b32  	%r14778, %r14777, %r18154;
	or.b32  	%r14779, %r14778, %r18155;
	setp.eq.s32 	%p2913, %r14779, 0;
	setp.eq.s32 	%p2914, %r18156, 1;
	and.pred  	%p2915, %p2913, %p2914;
	mov.u32 	%r18199, %r18133;
	mov.u32 	%r18200, %r18134;
	mov.u32 	%r18201, %r18135;
	mov.u32 	%r18202, %r18136;
	mov.u32 	%r18203, %r18137;
	mov.u32 	%r18204, %r18138;
	mov.u32 	%r18205, %r18139;
	mov.u32 	%r18206, %r18140;
	@%p2915 bra 	$L__BB0_2770;
	or.b32  	%r14781, %r18050, %r18051;
	or.b32  	%r14782, %r18049, %r14781;
	or.b32  	%r14783, %r18048, %r14782;
	or.b32  	%r14784, %r18047, %r14783;
	or.b32  	%r14785, %r18046, %r14784;
	or.b32  	%r14786, %r18045, %r14785;
	or.b32  	%r14787, %r18044, %r14786;
	setp.eq.s32 	%p2917, %r14787, 0;
	mov.b32 	%r18199, 0;
	mov.u32 	%r18200, %r18199;
	mov.u32 	%r18201, %r18199;
	mov.u32 	%r18202, %r18199;
	mov.u32 	%r18203, %r18199;
	mov.u32 	%r18204, %r18199;
	mov.u32 	%r18205, %r18199;
	mov.u32 	%r18206, %r18199;
	mov.pred 	%p3755, %p2872;
	mov.u16 	%rs77, %rs53;
	@%p2917 bra 	$L__BB0_2770;
	or.b32  	%r14789, %r18155, %r18156;
	or.b32  	%r14790, %r18154, %r14789;
	or.b32  	%r14791, %r18153, %r14790;
	or.b32  	%r14792, %r18152, %r14791;
	or.b32  	%r14793, %r18151, %r14792;
	or.b32  	%r14794, %r18150, %r14793;
	or.b32  	%r14795, %r18149, %r14794;
	setp.eq.s32 	%p2919, %r14795, 0;
	mov.pred 	%p3755, %p2872;
	mov.u16 	%rs77, %rs53;
	@%p2919 bra 	$L__BB0_2770;
	and.b32  	%r14796, %r18051, 1;
	setp.eq.b32 	%p2920, %r14796, 1;
	@%p2920 bra 	$L__BB0_2715;
	mov.u32 	%r18085, %r18044;
	mov.u32 	%r18086, %r18045;
	mov.u32 	%r18087, %r18046;
	mov.u32 	%r18088, %r18047;
	mov.u32 	%r18089, %r18048;
	mov.u32 	%r18090, %r18049;
	mov.u32 	%r18091, %r18050;
$L__BB0_2711:
	shr.u32 	%r18044, %r18085, 1;
	shf.l.wrap.b32 	%r18045, %r18086, %r18085, 31;
	shf.l.wrap.b32 	%r18046, %r18087, %r18086, 31;
	shf.l.wrap.b32 	%r18047, %r18088, %r18087, 31;
	shf.l.wrap.b32 	%r18048, %r18089, %r18088, 31;
	shf.l.wrap.b32 	%r18049, %r18090, %r18089, 31;
	shf.l.wrap.b32 	%r18050, %r18091, %r18090, 31;
	shf.l.wrap.b32 	%r18051, %r18051, %r18091, 31;
	and.b32  	%r14797, %r18100, 1;
	setp.eq.b32 	%p2921, %r14797, 1;
	not.pred 	%p2922, %p2921;
	@%p2922 bra 	$L__BB0_2713;
	add.s32 	%r14798, %r18100, %r4;
	setp.lt.u32 	%p2923, %r14798, %r18100;
	selp.u64 	%rd28672, 1, 0, %p2923;
	cvt.u64.u32 	%rd28673, %r18099;
	add.s64 	%rd28674, %rd28672, %rd28673;
	add.s64 	%rd28676, %rd28674, %rd28675;
	cvt.u32.u64 	%r14799, %rd28676;
	shr.u64 	%rd28677, %rd28676, 32;
	cvt.u64.u32 	%rd28678, %r18098;
	add.s64 	%rd28679, %rd28677, %rd28678;
	add.s64 	%rd28681, %rd28679, %rd28680;
	cvt.u32.u64 	%r14800, %rd28681;
	shr.u64 	%rd28682, %rd28681, 32;
	cvt.u64.u32 	%rd28683, %r18097;
	add.s64 	%rd28684, %rd28682, %rd28683;
	add.s64 	%rd28686, %rd28684, %rd28685;
	cvt.u32.u64 	%r14801, %rd28686;
	shr.u64 	%rd28687, %rd28686, 32;
	cvt.u64.u32 	%rd28688, %r18096;
	add.s64 	%rd28689, %rd28687, %rd28688;
	add.s64 	%rd28691, %rd28689, %rd28690;
	cvt.u32.u64 	%r14802, %rd28691;
	shr.u64 	%rd28692, %rd28691, 32;
	cvt.u64.u32 	%rd28693, %r18095;
	add.s64 	%rd28694, %rd28692, %rd28693;
	add.s64 	%rd28696, %rd28694, %rd28695;
	cvt.u32.u64 	%r14803, %rd28696;
	shr.u64 	%rd28697, %rd28696, 32;
	cvt.u64.u32 	%rd28698, %r18094;
	add.s64 	%rd28699, %rd28697, %rd28698;
	add.s64 	%rd28701, %rd28699, %rd28700;
	cvt.u32.u64 	%r14804, %rd28701;
	{ .reg .b32 tmp; mov.b64 {tmp, %r14805}, %rd28701; }
	add.s32 	%r14806, %r18093, %r14805;
	add.s32 	%r18093, %r14806, %r11;
	shf.l.wrap.b32 	%r18094, %r14804, %r18093, 31;
	shf.l.wrap.b32 	%r18095, %r14803, %r14804, 31;
	shf.l.wrap.b32 	%r18096, %r14802, %r14803, 31;
	shf.l.wrap.b32 	%r18097, %r14801, %r14802, 31;
	shf.l.wrap.b32 	%r18098, %r14800, %r14801, 31;
	shf.l.wrap.b32 	%r18099, %r14799, %r14800, 31;
	shf.l.wrap.b32 	%r18100, %r14798, %r14799, 31;
	bra.uni 	$L__BB0_2714;
$L__BB0_2713:
	shf.l.wrap.b32 	%r8394, %r18094, %r18093, 31;
	shf.l.wrap.b32 	%r8395, %r18095, %r18094, 31;
	shf.l.wrap.b32 	%r8396, %r18096, %r18095, 31;
	shf.l.wrap.b32 	%r8397, %r18097, %r18096, 31;
	shf.l.wrap.b32 	%r8398, %r18098, %r18097, 31;
	shf.l.wrap.b32 	%r8399, %r18099, %r18098, 31;
	shf.l.wrap.b32 	%r18100, %r18100, %r18099, 31;
	mov.u32 	%r18099, %r8399;
	mov.u32 	%r18098, %r8398;
	mov.u32 	%r18097, %r8397;
	mov.u32 	%r18096, %r8396;
	mov.u32 	%r18095, %r8395;
	mov.u32 	%r18094, %r8394;
$L__BB0_2714:
	shr.u32 	%r18093, %r18093, 1;
	and.b32  	%r14807, %r18051, 1;
	setp.eq.b32 	%p2924, %r14807, 1;
	not.pred 	%p2925, %p2924;
	mov.u32 	%r18085, %r18044;
	mov.u32 	%r18086, %r18045;
	mov.u32 	%r18087, %r18046;
	mov.u32 	%r18088, %r18047;
	mov.u32 	%r18089, %r18048;
	mov.u32 	%r18090, %r18049;
	mov.u32 	%r18091, %r18050;
	@%p2925 bra 	$L__BB0_2711;
$L__BB0_2715:
	and.b32  	%r14808, %r18156, 1;
	setp.eq.b32 	%p2926, %r14808, 1;
	@%p2926 bra 	$L__BB0_2721;
	mov.u32 	%r18125, %r18149;
	mov.u32 	%r18126, %r18150;
	mov.u32 	%r18127, %r18151;
	mov.u32 	%r18128, %r18152;
	mov.u32 	%r18129, %r18153;
	mov.u32 	%r18130, %r18154;
	mov.u32 	%r18131, %r18155;
$L__BB0_2717:
	shr.u32 	%r18149, %r18125, 1;
	shf.l.wrap.b32 	%r18150, %r18126, %r18125, 31;
	shf.l.wrap.b32 	%r18151, %r18127, %r18126, 31;
	shf.l.wrap.b32 	%r18152, %r18128, %r18127, 31;
	shf.l.wrap.b32 	%r18153, %r18129, %r18128, 31;
	shf.l.wrap.b32 	%r18154, %r18130, %r18129, 31;
	shf.l.wrap.b32 	%r18155, %r18131, %r18130, 31;
	shf.l.wrap.b32 	%r18156, %r18156, %r18131, 31;
	and.b32  	%r14809, %r18140, 1;
	setp.eq.b32 	%p2927, %r14809, 1;
	not.pred 	%p2928, %p2927;
	@%p2928 bra 	$L__BB0_2719;
	add.s32 	%r14810, %r18140, %r4;
	setp.lt.u32 	%p2929, %r14810, %r18140;
	selp.u64 	%rd28702, 1, 0, %p2929;
	cvt.u64.u32 	%rd28703, %r18139;
	add.s64 	%rd28704, %rd28702, %rd28703;
	cvt.u64.u32 	%rd28705, %r5;
	add.s64 	%rd28706, %rd28704, %rd28705;
	cvt.u32.u64 	%r14811, %rd28706;
	shr.u64 	%rd28707, %rd28706, 32;
	cvt.u64.u32 	%rd28708, %r18138;
	add.s64 	%rd28709, %rd28707, %rd28708;
	cvt.u64.u32 	%rd28710, %r6;
	add.s64 	%rd28711, %rd28709, %rd28710;
	cvt.u32.u64 	%r14812, %rd28711;
	shr.u64 	%rd28712, %rd28711, 32;
	cvt.u64.u32 	%rd28713, %r18137;
	add.s64 	%rd28714, %rd28712, %rd28713;
	cvt.u64.u32 	%rd28715, %r7;
	add.s64 	%rd28716, %rd28714, %rd28715;
	cvt.u32.u64 	%r14813, %rd28716;
	shr.u64 	%rd28717, %rd28716, 32;
	cvt.u64.u32 	%rd28718, %r18136;
	add.s64 	%rd28719, %rd28717, %rd28718;
	cvt.u64.u32 	%rd28720, %r8;
	add.s64 	%rd28721, %rd28719, %rd28720;
	cvt.u32.u64 	%r14814, %rd28721;
	shr.u64 	%rd28722, %rd28721, 32;
	cvt.u64.u32 	%rd28723, %r18135;
	add.s64 	%rd28724, %rd28722, %rd28723;
	cvt.u64.u32 	%rd28725, %r9;
	add.s64 	%rd28726, %rd28724, %rd28725;
	cvt.u32.u64 	%r14815, %rd28726;
	shr.u64 	%rd28727, %rd28726, 32;
	cvt.u64.u32 	%rd28728, %r18134;
	add.s64 	%rd28729, %rd28727, %rd28728;
	cvt.u64.u32 	%rd28730, %r10;
	add.s64 	%rd28731, %rd28729, %rd28730;
	cvt.u32.u64 	%r14816, %rd28731;
	{ .reg .b32 tmp; mov.b64 {tmp, %r14817}, %rd28731; }
	add.s32 	%r14818, %r18133, %r14817;
	add.s32 	%r18133, %r14818, %r11;
	shf.l.wrap.b32 	%r18134, %r14816, %r18133, 31;
	shf.l.wrap.b32 	%r18135, %r14815, %r14816, 31;
	shf.l.wrap.b32 	%r18136, %r14814, %r14815, 31;
	shf.l.wrap.b32 	%r18137, %r14813, %r14814, 31;
	shf.l.wrap.b32 	%r18138, %r14812, %r14813, 31;
	shf.l.wrap.b32 	%r18139, %r14811, %r14812, 31;
	shf.l.wrap.b32 	%r18140, %r14810, %r14811, 31;
	bra.uni 	$L__BB0_2720;
$L__BB0_2719:
	shf.l.wrap.b32 	%r8458, %r18134, %r18133, 31;
	shf.l.wrap.b32 	%r8459, %r18135, %r18134, 31;
	shf.l.wrap.b32 	%r8460, %r18136, %r18135, 31;
	shf.l.wrap.b32 	%r8461, %r18137, %r18136, 31;
	shf.l.wrap.b32 	%r8462, %r18138, %r18137, 31;
	shf.l.wrap.b32 	%r8463, %r18139, %r18138, 31;
	shf.l.wrap.b32 	%r18140, %r18140, %r18139, 31;
	mov.u32 	%r18139, %r8463;
	mov.u32 	%r18138, %r8462;
	mov.u32 	%r18137, %r8461;
	mov.u32 	%r18136, %r8460;
	mov.u32 	%r18135, %r8459;
	mov.u32 	%r18134, %r8458;
$L__BB0_2720:
	shr.u32 	%r18133, %r18133, 1;
	and.b32  	%r14819, %r18156, 1;
	setp.eq.b32 	%p2930, %r14819, 1;
	not.pred 	%p2931, %p2930;
	mov.u32 	%r18125, %r18149;
	mov.u32 	%r18126, %r18150;
	mov.u32 	%r18127, %r18151;
	mov.u32 	%r18128, %r18152;
	mov.u32 	%r18129, %r18153;
	mov.u32 	%r18130, %r18154;
	mov.u32 	%r18131, %r18155;
	@%p2931 bra 	$L__BB0_2717;
$L__BB0_2721:
	setp.lt.u32 	%p2932, %r18044, %r18149;
	@%p2932 bra 	$L__BB0_2752;
	setp.gt.u32 	%p2933, %r18044, %r18149;
	@%p2933 bra 	$L__BB0_2735;
	setp.lt.u32 	%p2934, %r18045, %r18150;
	@%p2934 bra 	$L__BB0_2752;
	setp.gt.u32 	%p2935, %r18045, %r18150;
	@%p2935 bra 	$L__BB0_2735;
	setp.lt.u32 	%p2936, %r18046, %r18151;
	@%p2936 bra 	$L__BB0_2752;
	setp.gt.u32 	%p2937, %r18046, %r18151;
	@%p2937 bra 	$L__BB0_2735;
	setp.lt.u32 	%p2938, %r18047, %r18152;
	@%p2938 bra 	$L__BB0_2752;
	setp.gt.u32 	%p2939, %r18047, %r18152;
	@%p2939 bra 	$L__BB0_2735;
	setp.lt.u32 	%p2940, %r18048, %r18153;
	@%p2940 bra 	$L__BB0_2752;
	setp.gt.u32 	%p2941, %r18048, %r18153;
	@%p2941 bra 	$L__BB0_2735;
	setp.lt.u32 	%p2942, %r18049, %r18154;
	@%p2942 bra 	$L__BB0_2752;
	setp.gt.u32 	%p2943, %r18049, %r18154;
	@%p2943 bra 	$L__BB0_2735;
	setp.lt.u32 	%p2944, %r18050, %r18155;
	@%p2944 bra 	$L__BB0_2752;
	setp.le.u32 	%p2945, %r18050, %r18155;
	setp.lt.u32 	%p2946, %r18051, %r18156;
	and.pred  	%p2947, %p2945, %p2946;
	@%p2947 bra 	$L__BB0_2752;
$L__BB0_2735:
	setp.lt.u32 	%p2948, %r18093, %r18133;
	@%p2948 bra 	$L__BB0_2750;
	setp.gt.u32 	%p2949, %r18093, %r18133;
	@%p2949 bra 	$L__BB0_2749;
	setp.lt.u32 	%p2950, %r18094, %r18134;
	@%p2950 bra 	$L__BB0_2750;
	setp.gt.u32 	%p2951, %r18094, %r18134;
	@%p2951 bra 	$L__BB0_2749;
	setp.lt.u32 	%p2952, %r18095, %r18135;
	@%p2952 bra 	$L__BB0_2750;
	setp.gt.u32 	%p2953, %r18095, %r18135;
	@%p2953 bra 	$L__BB0_2749;
	setp.lt.u32 	%p2954, %r18096, %r18136;
	@%p2954 bra 	$L__BB0_2750;
	setp.gt.u32 	%p2955, %r18096, %r18136;
	@%p2955 bra 	$L__BB0_2749;
	setp.lt.u32 	%p2956, %r18097, %r18137;
	@%p2956 bra 	$L__BB0_2750;
	setp.gt.u32 	%p2957, %r18097, %r18137;
	@%p2957 bra 	$L__BB0_2749;
	setp.lt.u32 	%p2958, %r18098, %r18138;
	@%p2958 bra 	$L__BB0_2750;
	setp.gt.u32 	%p2959, %r18098, %r18138;
	@%p2959 bra 	$L__BB0_2749;
	setp.lt.u32 	%p2960, %r18099, %r18139;
	@%p2960 bra 	$L__BB0_2750;
	setp.le.u32 	%p2961, %r18099, %r18139;
	setp.lt.u32 	%p2962, %r18100, %r18140;
	and.pred  	%p2963, %p2961, %p2962;
	@%p2963 bra 	$L__BB0_2750;
$L__BB0_2749:
	cvt.u64.u32 	%rd28732, %r18100;
	cvt.u64.u32 	%rd28733, %r18140;
	sub.s64 	%rd36532, %rd28732, %rd28733;
	shr.u64 	%rd28734, %rd36532, 32;
	and.b64  	%rd28735, %rd28734, 1;
	cvt.u64.u32 	%rd28736, %r18099;
	cvt.u64.u32 	%rd28737, %r18139;
	add.s64 	%rd28738, %rd28735, %rd28737;
	sub.s64 	%rd36531, %rd28736, %rd28738;
	shr.u64 	%rd28739, %rd36531, 32;
	and.b64  	%rd28740, %rd28739, 1;
	cvt.u64.u32 	%rd28741, %r18098;
	cvt.u64.u32 	%rd28742, %r18138;
	add.s64 	%rd28743, %rd28740, %rd28742;
	sub.s64 	%rd36530, %rd28741, %rd28743;
	shr.u64 	%rd28744, %rd36530, 32;
	and.b64  	%rd28745, %rd28744, 1;
	cvt.u64.u32 	%rd28746, %r18097;
	cvt.u64.u32 	%rd28747, %r18137;
	add.s64 	%rd28748, %rd28745, %rd28747;
	sub.s64 	%rd36529, %rd28746, %rd28748;
	shr.u64 	%rd28749, %rd36529, 32;
	and.b64  	%rd28750, %rd28749, 1;
	cvt.u64.u32 	%rd28751, %r18096;
	cvt.u64.u32 	%rd28752, %r18136;
	add.s64 	%rd28753, %rd28750, %rd28752;
	sub.s64 	%rd36528, %rd28751, %rd28753;
	shr.u64 	%rd28754, %rd36528, 32;
	and.b64  	%rd28755, %rd28754, 1;
	cvt.u64.u32 	%rd28756, %r18095;
	cvt.u64.u32 	%rd28757, %r18135;
	add.s64 	%rd28758, %rd28755, %rd28757;
	sub.s64 	%rd36527, %rd28756, %rd28758;
	shr.u64 	%rd28759, %rd36527, 32;
	and.b64  	%rd28760, %rd28759, 1;
	cvt.u64.u32 	%rd28761, %r18094;
	cvt.u64.u32 	%rd28762, %r18134;
	add.s64 	%rd28763, %rd28760, %rd28762;
	sub.s64 	%rd36526, %rd28761, %rd28763;
	{ .reg .b32 tmp; mov.b64 {tmp, %r14820}, %rd36526; }
	and.b32  	%r14821, %r14820, 1;
	add.s32 	%r14822, %r14821, %r18133;
	sub.s32 	%r18093, %r18093, %r14822;
	bra.uni 	$L__BB0_2751;
$L__BB0_2750:
	cvt.u64.u32 	%rd28764, %r18140;
	cvt.u64.u32 	%rd28765, %r18100;
	sub.s64 	%rd28766, %rd28764, %rd28765;
	shr.u64 	%rd28767, %rd28766, 32;
	and.b64  	%rd28768, %rd28767, 1;
	cvt.u64.u32 	%rd28769, %r18139;
	cvt.u64.u32 	%rd28770, %r18099;
	add.s64 	%rd28771, %rd28768, %rd28770;
	sub.s64 	%rd28772, %rd28769, %rd28771;
	shr.u64 	%rd28773, %rd28772, 32;
	and.b64  	%rd28774, %rd28773, 1;
	cvt.u64.u32 	%rd28775, %r18138;
	cvt.u64.u32 	%rd28776, %r18098;
	add.s64 	%rd28777, %rd28774, %rd28776;
	sub.s64 	%rd28778, %rd28775, %rd28777;
	shr.u64 	%rd28779, %rd28778, 32;
	and.b64  	%rd28780, %rd28779, 1;
	cvt.u64.u32 	%rd28781, %r18137;
	cvt.u64.u32 	%rd28782, %r18097;
	add.s64 	%rd28783, %rd28780, %rd28782;
	sub.s64 	%rd28784, %rd28781, %rd28783;
	shr.u64 	%rd28785, %rd28784, 32;
	and.b64  	%rd28786, %rd28785, 1;
	cvt.u64.u32 	%rd28787, %r18136;
	cvt.u64.u32 	%rd28788, %r18096;
	add.s64 	%rd28789, %rd28786, %rd28788;
	sub.s64 	%rd28790, %rd28787, %rd28789;
	shr.u64 	%rd28791, %rd28790, 32;
	and.b64  	%rd28792, %rd28791, 1;
	cvt.u64.u32 	%rd28793, %r18135;
	cvt.u64.u32 	%rd28794, %r18095;
	add.s64 	%rd28795, %rd28792, %rd28794;
	sub.s64 	%rd28796, %rd28793, %rd28795;
	shr.u64 	%rd28797, %rd28796, 32;
	and.b64  	%rd28798, %rd28797, 1;
	cvt.u64.u32 	%rd28799, %r18134;
	cvt.u64.u32 	%rd28800, %r18094;
	add.s64 	%rd28801, %rd28798, %rd28800;
	sub.s64 	%rd28802, %rd28799, %rd28801;
	{ .reg .b32 tmp; mov.b64 {tmp, %r14823}, %rd28802; }
	and.b32  	%r14824, %r14823, 1;
	add.s32 	%r14825, %r14824, %r18093;
	sub.s32 	%r14826, %r14825, %r18133;
	and.b64  	%rd28803, %rd28766, 4294967295;
	cvt.u64.u32 	%rd28804, %r4;
	sub.s64 	%rd36532, %rd28804, %rd28803;
	shr.u64 	%rd28805, %rd36532, 32;
	and.b64  	%rd28806, %rd28805, 1;
	and.b64  	%rd28807, %rd28772, 4294967295;
	add.s64 	%rd28808, %rd28806, %rd28807;
	cvt.u64.u32 	%rd28809, %r5;
	sub.s64 	%rd36531, %rd28809, %rd28808;
	shr.u64 	%rd28810, %rd36531, 32;
	and.b64  	%rd28811, %rd28810, 1;
	and.b64  	%rd28812, %rd28778, 4294967295;
	add.s64 	%rd28813, %rd28811, %rd28812;
	cvt.u64.u32 	%rd28814, %r6;
	sub.s64 	%rd36530, %rd28814, %rd28813;
	shr.u64 	%rd28815, %rd36530, 32;
	and.b64  	%rd28816, %rd28815, 1;
	and.b64  	%rd28817, %rd28784, 4294967295;
	add.s64 	%rd28818, %rd28816, %rd28817;
	cvt.u64.u32 	%rd28819, %r7;
	sub.s64 	%rd36529, %rd28819, %rd28818;
	shr.u64 	%rd28820, %rd36529, 32;
	and.b64  	%rd28821, %rd28820, 1;
	and.b64  	%rd28822, %rd28790, 4294967295;
	add.s64 	%rd28823, %rd28821, %rd28822;
	cvt.u64.u32 	%rd28824, %r8;
	sub.s64 	%rd36528, %rd28824, %rd28823;
	shr.u64 	%rd28825, %rd36528, 32;
	and.b64  	%rd28826, %rd28825, 1;
	and.b64  	%rd28827, %rd28796, 4294967295;
	add.s64 	%rd28828, %rd28826, %rd28827;
	cvt.u64.u32 	%rd28829, %r9;
	sub.s64 	%rd36527, %rd28829, %rd28828;
	shr.u64 	%rd28830, %rd36527, 32;
	and.b64  	%rd28831, %rd28830, 1;
	and.b64  	%rd28832, %rd28802, 4294967295;
	add.s64 	%rd28833, %rd28831, %rd28832;
	cvt.u64.u32 	%rd28834, %r10;
	sub.s64 	%rd36526, %rd28834, %rd28833;
	{ .reg .b32 tmp; mov.b64 {tmp, %r14827}, %rd36526; }
	add.s32 	%r14828, %r14826, %r14827;
	add.s32 	%r18093, %r14828, %r11;
$L__BB0_2751:
	cvt.u64.u32 	%rd28835, %r18156;
	cvt.u64.u32 	%rd28836, %r18051;
	sub.s64 	%rd28837, %rd28836, %rd28835;
	cvt.u64.u32 	%rd28838, %r18155;
	shr.u64 	%rd28839, %rd28837, 32;
	and.b64  	%rd28840, %rd28839, 1;
	add.s64 	%rd28841, %rd28840, %rd28838;
	cvt.u64.u32 	%rd28842, %r18050;
	sub.s64 	%rd28843, %rd28842, %rd28841;
	cvt.u64.u32 	%rd28844, %r18154;
	shr.u64 	%rd28845, %rd28843, 32;
	and.b64  	%rd28846, %rd28845, 1;
	add.s64 	%rd28847, %rd28846, %rd28844;
	cvt.u64.u32 	%rd28848, %r18049;
	sub.s64 	%rd28849, %rd28848, %rd28847;
	cvt.u64.u32 	%rd28850, %r18153;
	shr.u64 	%rd28851, %rd28849, 32;
	and.b64  	%rd28852, %rd28851, 1;
	add.s64 	%rd28853, %rd28852, %rd28850;
	cvt.u64.u32 	%rd28854, %r18048;
	sub.s64 	%rd28855, %rd28854, %rd28853;
	cvt.u64.u32 	%rd28856, %r18152;
	shr.u64 	%rd28857, %rd28855, 32;
	and.b64  	%rd28858, %rd28857, 1;
	add.s64 	%rd28859, %rd28858, %rd28856;
	cvt.u64.u32 	%rd28860, %r18047;
	sub.s64 	%rd28861, %rd28860, %rd28859;
	cvt.u64.u32 	%rd28862, %r18151;
	shr.u64 	%rd28863, %rd28861, 32;
	and.b64  	%rd28864, %rd28863, 1;
	add.s64 	%rd28865, %rd28864, %rd28862;
	cvt.u64.u32 	%rd28866, %r18046;
	sub.s64 	%rd28867, %rd28866, %rd28865;
	cvt.u64.u32 	%rd28868, %r18150;
	shr.u64 	%rd28869, %rd28867, 32;
	and.b64  	%rd28870, %rd28869, 1;
	add.s64 	%rd28871, %rd28870, %rd28868;
	cvt.u64.u32 	%rd28872, %r18045;
	sub.s64 	%rd28873, %rd28872, %rd28871;
	cvt.u32.u64 	%r18100, %rd36532;
	cvt.u32.u64 	%r18099, %rd36531;
	cvt.u32.u64 	%r18098, %rd36530;
	cvt.u32.u64 	%r18097, %rd36529;
	cvt.u32.u64 	%r18096, %rd36528;
	cvt.u32.u64 	%r18095, %rd36527;
	cvt.u32.u64 	%r18094, %rd36526;
	{ .reg .b32 tmp; mov.b64 {tmp, %r14829}, %rd28873; }
	and.b32  	%r14830, %r14829, 1;
	add.s32 	%r14831, %r14830, %r18149;
	sub.s32 	%r18044, %r18044, %r14831;
	cvt.u32.u64 	%r18045, %rd28873;
	cvt.u32.u64 	%r18046, %rd28867;
	cvt.u32.u64 	%r18047, %rd28861;
	cvt.u32.u64 	%r18048, %rd28855;
	cvt.u32.u64 	%r18049, %rd28849;
	cvt.u32.u64 	%r18050, %rd28843;
	cvt.u32.u64 	%r18051, %rd28837;
	bra.uni 	$L__BB0_2769;
$L__BB0_2752:
	setp.lt.u32 	%p2964, %r18133, %r18093;
	@%p2964 bra 	$L__BB0_2767;
	setp.gt.u32 	%p2965, %r18133, %r18093;
	@%p2965 bra 	$L__BB0_2766;
	setp.lt.u32 	%p2966, %r18134, %r18094;
	@%p2966 bra 	$L__BB0_2767;
	setp.gt.u32 	%p2967, %r18134, %r18094;
	@%p2967 bra 	$L__BB0_2766;
	setp.lt.u32 	%p2968, %r18135, %r18095;
	@%p2968 bra 	$L__BB0_2767;
	setp.gt.u32 	%p2969, %r18135, %r18095;
	@%p2969 bra 	$L__BB0_2766;
	setp.lt.u32 	%p2970, %r18136, %r18096;
	@%p2970 bra 	$L__BB0_2767;
	setp.gt.u32 	%p2971, %r18136, %r18096;
	@%p2971 bra 	$L__BB0_2766;
	setp.lt.u32 	%p2972, %r18137, %r18097;
	@%p2972 bra 	$L__BB0_2767;
	setp.gt.u32 	%p2973, %r18137, %r18097;
	@%p2973 bra 	$L__BB0_2766;
	setp.lt.u32 	%p2974, %r18138, %r18098;
	@%p2974 bra 	$L__BB0_2767;
	setp.gt.u32 	%p2975, %r18138, %r18098;
	@%p2975 bra 	$L__BB0_2766;
	setp.lt.u32 	%p2976, %r18139, %r18099;
	@%p2976 bra 	$L__BB0_2767;
	setp.le.u32 	%p2977, %r18139, %r18099;
	setp.lt.u32 	%p2978, %r18140, %r18100;
	and.pred  	%p2979, %p2977, %p2978;
	@%p2979 bra 	$L__BB0_2767;
$L__BB0_2766:
	cvt.u64.u32 	%rd28874, %r18140;
	cvt.u64.u32 	%rd28875, %r18100;
	sub.s64 	%rd36539, %rd28874, %rd28875;
	shr.u64 	%rd28876, %rd36539, 32;
	and.b64  	%rd28877, %rd28876, 1;
	cvt.u64.u32 	%rd28878, %r18139;
	cvt.u64.u32 	%rd28879, %r18099;
	add.s64 	%rd28880, %rd28877, %rd28879;
	sub.s64 	%rd36538, %rd28878, %rd28880;
	shr.u64 	%rd28881, %rd36538, 32;
	and.b64  	%rd28882, %rd28881, 1;
	cvt.u64.u32 	%rd28883, %r18138;
	cvt.u64.u32 	%rd28884, %r18098;
	add.s64 	%rd28885, %rd28882, %rd28884;
	sub.s64 	%rd36537, %rd28883, %rd28885;
	shr.u64 	%rd28886, %rd36537, 32;
	and.b64  	%rd28887, %rd28886, 1;
	cvt.u64.u32 	%rd28888, %r18137;
	cvt.u64.u32 	%rd28889, %r18097;
	add.s64 	%rd28890, %rd28887, %rd28889;
	sub.s64 	%rd36536, %rd28888, %rd28890;
	shr.u64 	%rd28891, %rd36536, 32;
	and.b64  	%rd28892, %rd28891, 1;
	cvt.u64.u32 	%rd28893, %r18136;
	cvt.u64.u32 	%rd28894, %r18096;
	add.s64 	%rd28895, %rd28892, %rd28894;
	sub.s64 	%rd36535, %rd28893, %rd28895;
	shr.u64 	%rd28896, %rd36535, 32;
	and.b64  	%rd28897, %rd28896, 1;
	cvt.u64.u32 	%rd28898, %r18135;
	cvt.u64.u32 	%rd28899, %r18095;
	add.s64 	%rd28900, %rd28897, %rd28899;
	sub.s64 	%rd36534, %rd28898, %rd28900;
	shr.u64 	%rd28901, %rd36534, 32;
	and.b64  	%rd28902, %rd28901, 1;
	cvt.u64.u32 	%rd28903, %r18134;
	cvt.u64.u32 	%rd28904, %r18094;
	add.s64 	%rd28905, %rd28902, %rd28904;
	sub.s64 	%rd36533, %rd28903, %rd28905;
	{ .reg .b32 tmp; mov.b64 {tmp, %r14832}, %rd36533; }
	and.b32  	%r14833, %r14832, 1;
	add.s32 	%r14834, %r14833, %r18093;
	sub.s32 	%r18133, %r18133, %r14834;
	bra.uni 	$L__BB0_2768;
$L__BB0_2767:
	cvt.u64.u32 	%rd28906, %r18100;
	cvt.u64.u32 	%rd28907, %r18140;
	sub.s64 	%rd28908, %rd28906, %rd28907;
	shr.u64 	%rd28909, %rd28908, 32;
	and.b64  	%rd28910, %rd28909, 1;
	cvt.u64.u32 	%rd28911, %r18099;
	cvt.u64.u32 	%rd28912, %r18139;
	add.s64 	%rd28913, %rd28910, %rd28912;
	sub.s64 	%rd28914, %rd28911, %rd28913;
	shr.u64 	%rd28915, %rd28914, 32;
	and.b64  	%rd28916, %rd28915, 1;
	cvt.u64.u32 	%rd28917, %r18098;
	cvt.u64.u32 	%rd28918, %r18138;
	add.s64 	%rd28919, %rd28916, %rd28918;
	sub.s64 	%rd28920, %rd28917, %rd28919;
	shr.u64 	%rd28921, %rd28920, 32;
	and.b64  	%rd28922, %rd28921, 1;
	cvt.u64.u32 	%rd28923, %r18097;
	cvt.u64.u32 	%rd28924, %r18137;
	add.s64 	%rd28925, %rd28922, %rd28924;
	sub.s64 	%rd28926, %rd28923, %rd28925;
	shr.u64 	%rd28927, %rd28926, 32;
	and.b64  	%rd28928, %rd28927, 1;
	cvt.u64.u32 	%rd28929, %r18096;
	cvt.u64.u32 	%rd28930, %r18136;
	add.s64 	%rd28931, %rd28928, %rd28930;
	sub.s64 	%rd28932, %rd28929, %rd28931;
	shr.u64 	%rd28933, %rd28932, 32;
	and.b64  	%rd28934, %rd28933, 1;
	cvt.u64.u32 	%rd28935, %r18095;
	cvt.u64.u32 	%rd28936, %r18135;
	add.s64 	%rd28937, %rd28934, %rd28936;
	sub.s64 	%rd28938, %rd28935, %rd28937;
	shr.u64 	%rd28939, %rd28938, 32;
	and.b64  	%rd28940, %rd28939, 1;
	cvt.u64.u32 	%rd28941, %r18094;
	cvt.u64.u32 	%rd28942, %r18134;
	add.s64 	%rd28943, %rd28940, %rd28942;
	sub.s64 	%rd28944, %rd28941, %rd28943;
	{ .reg .b32 tmp; mov.b64 {tmp, %r14835}, %rd28944; }
	and.b32  	%r14836, %r14835, 1;
	add.s32 	%r14837, %r14836, %r18133;
	sub.s32 	%r14838, %r14837, %r18093;
	and.b64  	%rd28945, %rd28908, 4294967295;
	cvt.u64.u32 	%rd28946, %r4;
	sub.s64 	%rd36539, %rd28946, %rd28945;
	shr.u64 	%rd28947, %rd36539, 32;
	and.b64  	%rd28948, %rd28947, 1;
	and.b64  	%rd28949, %rd28914, 4294967295;
	add.s64 	%rd28950, %rd28948, %rd28949;
	cvt.u64.u32 	%rd28951, %r5;
	sub.s64 	%rd36538, %rd28951, %rd28950;
	shr.u64 	%rd28952, %rd36538, 32;
	and.b64  	%rd28953, %rd28952, 1;
	and.b64  	%rd28954, %rd28920, 4294967295;
	add.s64 	%rd28955, %rd28953, %rd28954;
	cvt.u64.u32 	%rd28956, %r6;
	sub.s64 	%rd36537, %rd28956, %rd28955;
	shr.u64 	%rd28957, %rd36537, 32;
	and.b64  	%rd28958, %rd28957, 1;
	and.b64  	%rd28959, %rd28926, 4294967295;
	add.s64 	%rd28960, %rd28958, %rd28959;
	cvt.u64.u32 	%rd28961, %r7;
	sub.s64 	%rd36536, %rd28961, %rd28960;
	shr.u64 	%rd28962, %rd36536, 32;
	and.b64  	%rd28963, %rd28962, 1;
	and.b64  	%rd28964, %rd28932, 4294967295;
	add.s64 	%rd28965, %rd28963, %rd28964;
	cvt.u64.u32 	%rd28966, %r8;
	sub.s64 	%rd36535, %rd28966, %rd28965;
	shr.u64 	%rd28967, %rd36535, 32;
	and.b64  	%rd28968, %rd28967, 1;
	and.b64  	%rd28969, %rd28938, 4294967295;
	add.s64 	%rd28970, %rd28968, %rd28969;
	cvt.u64.u32 	%rd28971, %r9;
	sub.s64 	%rd36534, %rd28971, %rd28970;
	shr.u64 	%rd28972, %rd36534, 32;
	and.b64  	%rd28973, %rd28972, 1;
	and.b64  	%rd28974, %rd28944, 4294967295;
	add.s64 	%rd28975, %rd28973, %rd28974;
	cvt.u64.u32 	%rd28976, %r10;
	sub.s64 	%rd36533, %rd28976, %rd28975;
	{ .reg .b32 tmp; mov.b64 {tmp, %r14839}, %rd36533; }
	add.s32 	%r14840, %r14838, %r14839;
	add.s32 	%r18133, %r14840, %r11;
$L__BB0_2768:
	cvt.u64.u32 	%rd28977, %r18051;
	cvt.u64.u32 	%rd28978, %r18156;
	sub.s64 	%rd28979, %rd28978, %rd28977;
	cvt.u64.u32 	%rd28980, %r18050;
	shr.u64 	%rd28981, %rd28979, 32;
	and.b64  	%rd28982, %rd28981, 1;
	add.s64 	%rd28983, %rd28982, %rd28980;
	cvt.u64.u32 	%rd28984, %r18155;
	sub.s64 	%rd28985, %rd28984, %rd28983;
	cvt.u64.u32 	%rd28986, %r18049;
	shr.u64 	%rd28987, %rd28985, 32;
	and.b64  	%rd28988, %rd28987, 1;
	add.s64 	%rd28989, %rd28988, %rd28986;
	cvt.u64.u32 	%rd28990, %r18154;
	sub.s64 	%rd28991, %rd28990, %rd28989;
	cvt.u64.u32 	%rd28992, %r18048;
	shr.u64 	%rd28993, %rd28991, 32;
	and.b64  	%rd28994, %rd28993, 1;
	add.s64 	%rd28995, %rd28994, %rd28992;
	cvt.u64.u32 	%rd28996, %r18153;
	sub.s64 	%rd28997, %rd28996, %rd28995;
	cvt.u64.u32 	%rd28998, %r18047;
	shr.u64 	%rd28999, %rd28997, 32;
	and.b64  	%rd29000, %rd28999, 1;
	add.s64 	%rd29001, %rd29000, %rd28998;
	cvt.u64.u32 	%rd29002, %r18152;
	sub.s64 	%rd29003, %rd29002, %rd29001;
	cvt.u64.u32 	%rd29004, %r18046;
	shr.u64 	%rd29005, %rd29003, 32;
	and.b64  	%rd29006, %rd29005, 1;
	add.s64 	%rd29007, %rd29006, %rd29004;
	cvt.u64.u32 	%rd29008, %r18151;
	sub.s64 	%rd29009, %rd29008, %rd29007;
	cvt.u64.u32 	%rd29010, %r18045;
	shr.u64 	%rd29011, %rd29009, 32;
	and.b64  	%rd29012, %rd29011, 1;
	add.s64 	%rd29013, %rd29012, %rd29010;
	cvt.u64.u32 	%rd29014, %r18150;
	sub.s64 	%rd29015, %rd29014, %rd29013;
	cvt.u32.u64 	%r18140, %rd36539;
	cvt.u32.u64 	%r18139, %rd36538;
	cvt.u32.u64 	%r18138, %rd36537;
	cvt.u32.u64 	%r18137, %rd36536;
	cvt.u32.u64 	%r18136, %rd36535;
	cvt.u32.u64 	%r18135, %rd36534;
	cvt.u32.u64 	%r18134, %rd36533;
	{ .reg .b32 tmp; mov.b64 {tmp, %r14841}, %rd29015; }
	and.b32  	%r14842, %r14841, 1;
	add.s32 	%r14843, %r14842, %r18044;
	sub.s32 	%r18149, %r18149, %r14843;
	cvt.u32.u64 	%r18150, %rd29015;
	cvt.u32.u64 	%r18151, %rd29009;
	cvt.u32.u64 	%r18152, %rd29003;
	cvt.u32.u64 	%r18153, %rd28997;
	cvt.u32.u64 	%r18154, %rd28991;
	cvt.u32.u64 	%r18155, %rd28985;
	cvt.u32.u64 	%r18156, %rd28979;
$L__BB0_2769:
	add.s32 	%r18084, %r18084, 1;
	setp.ne.s32 	%p2981, %r18084, 20000;
	mov.u32 	%r18200, %r18199;
	mov.u32 	%r18201, %r18199;
	mov.u32 	%r18202, %r18199;
	mov.u32 	%r18203, %r18199;
	mov.u32 	%r18204, %r18199;
	mov.u32 	%r18205, %r18199;
	mov.u32 	%r18206, %r18199;
	mov.pred 	%p3755, %p2872;
	mov.u16 	%rs77, %rs53;
	@%p2981 bra 	$L__BB0_2705;
$L__BB0_2770:
	st.local.u8 	[%rd23], %rs77;
	st.local.u32 	[%rd23+4], %r18206;
	st.local.u32 	[%rd23+8], %r18205;
	st.local.u32 	[%rd23+12], %r18204;
	st.local.u32 	[%rd23+16], %r18203;
	st.local.u32 	[%rd23+20], %r18202;
	st.local.u32 	[%rd23+24], %r18201;
	st.local.u32 	[%rd23+28], %r18200;
	st.local.u32 	[%rd23+32], %r18199;
	@%p3755 bra 	$L__BB0_3097;
	mov.b64 	%rd36548, 0;
	mov.b32 	%r18209, 0;
	mov.u64 	%rd36549, %rd36548;
	mov.u64 	%rd36550, %rd36548;
	mov.u64 	%rd36551, %rd36548;
	mov.u64 	%rd36552, %rd36548;
	mov.u64 	%rd36553, %rd36548;
	mov.u64 	%rd36554, %rd36548;
	mov.u32 	%r18208, %r18209;
$L__BB0_2772:
	ld.local.u32 	%r14846, [%rd36540];
	mul.wide.u32 	%rd29017, %r12, %r14846;
	shr.u64 	%rd29018, %rd29017, 32;
	and.b64  	%rd29019, %rd36554, 4294967295;
	and.b64  	%rd29020, %rd29017, 4294967295;
	add.s64 	%rd29021, %rd29020, %rd29019;
	shr.u64 	%rd29022, %rd29021, 32;
	cvt.u32.u64 	%r14847, %rd29021;
	add.s64 	%rd29023, %rd29022, %rd29018;
	mul.wide.u32 	%rd29024, %r13, %r14846;
	shr.u64 	%rd29025, %rd29024, 32;
	and.b64  	%rd29026, %rd36553, 4294967295;
	and.b64  	%rd29027, %rd29024, 4294967295;
	add.s64 	%rd29028, %rd29027, %rd29026;
	shr.u64 	%rd29029, %rd29028, 32;
	and.b64  	%rd29030, %rd29028, 4294967295;
	and.b64  	%rd29031, %rd29023, 4294967295;
	add.s64 	%rd29032, %rd29030, %rd29031;
	shr.u64 	%rd29033, %rd29032, 32;
	add.s64 	%rd29034, %rd29029, %rd29025;
	add.s64 	%rd29035, %rd29034, %rd29033;
	mul.wide.u32 	%rd29036, %r14, %r14846;
	shr.u64 	%rd29037, %rd29036, 32;
	and.b64  	%rd29038, %rd36552, 4294967295;
	and.b64  	%rd29039, %rd29036, 4294967295;
	add.s64 	%rd29040, %rd29039, %rd29038;
	shr.u64 	%rd29041, %rd29040, 32;
	and.b64  	%rd29042, %rd29040, 4294967295;
	and.b64  	%rd29043, %rd29035, 4294967295;
	add.s64 	%rd29044, %rd29042, %rd29043;
	shr.u64 	%rd29045, %rd29044, 32;
	add.s64 	%rd29046, %rd29041, %rd29037;
	add.s64 	%rd29047, %rd29046, %rd29045;
	mul.wide.u32 	%rd29048, %r15, %r14846;
	shr.u64 	%rd29049, %rd29048, 32;
	and.b64  	%rd29050, %rd36551, 4294967295;
	and.b64  	%rd29051, %rd29048, 4294967295;
	add.s64 	%rd29052, %rd29051, %rd29050;
	shr.u64 	%rd29053, %rd29052, 32;
	and.b64  	%rd29054, %rd29052, 4294967295;
	and.b64  	%rd29055, %rd29047, 4294967295;
	add.s64 	%rd29056, %rd29054, %rd29055;
	shr.u64 	%rd29057, %rd29056, 32;
	add.s64 	%rd29058, %rd29053, %rd29049;
	add.s64 	%rd29059, %rd29058, %rd29057;
	mul.wide.u32 	%rd29060, %r16, %r14846;
	shr.u64 	%rd29061, %rd29060, 32;
	and.b64  	%rd29062, %rd36550, 4294967295;
	and.b64  	%rd29063, %rd29060, 4294967295;
	add.s64 	%rd29064, %rd29063, %rd29062;
	shr.u64 	%rd29065, %rd29064, 32;
	and.b64  	%rd29066, %rd29064, 4294967295;
	and.b64  	%rd29067, %rd29059, 4294967295;
	add.s64 	%rd29068, %rd29066, %rd29067;
	shr.u64 	%rd29069, %rd29068, 32;
	add.s64 	%rd29070, %rd29065, %rd29061;
	add.s64 	%rd29071, %rd29070, %rd29069;
	mul.wide.u32 	%rd29072, %r17, %r14846;
	shr.u64 	%rd29073, %rd29072, 32;
	and.b64  	%rd29074, %rd36549, 4294967295;
	and.b64  	%rd29075, %rd29072, 4294967295;
	add.s64 	%rd29076, %rd29075, %rd29074;
	shr.u64 	%rd29077, %rd29076, 32;
	and.b64  	%rd29078, %rd29076, 4294967295;
	and.b64  	%rd29079, %rd29071, 4294967295;
	add.s64 	%rd29080, %rd29078, %rd29079;
	shr.u64 	%rd29081, %rd29080, 32;
	add.s64 	%rd29082, %rd29077, %rd29073;
	add.s64 	%rd29083, %rd29082, %rd29081;
	mul.wide.u32 	%rd29084, %r18, %r14846;
	shr.u64 	%rd29085, %rd29084, 32;
	and.b64  	%rd29086, %rd36548, 4294967295;
	and.b64  	%rd29087, %rd29084, 4294967295;
	add.s64 	%rd29088, %rd29087, %rd29086;
	shr.u64 	%rd29089, %rd29088, 32;
	and.b64  	%rd29090, %rd29088, 4294967295;
	and.b64  	%rd29091, %rd29083, 4294967295;
	add.s64 	%rd29092, %rd29090, %rd29091;
	shr.u64 	%rd29093, %rd29092, 32;
	add.s64 	%rd29094, %rd29089, %rd29085;
	add.s64 	%rd29095, %rd29094, %rd29093;
	mul.wide.u32 	%rd29096, %r19, %r14846;
	{ .reg .b32 tmp; mov.b64 {tmp, %r14848}, %rd29096; }
	cvt.u64.u32 	%rd29097, %r18209;
	and.b64  	%rd29098, %rd29096, 4294967295;
	add.s64 	%rd29099, %rd29098, %rd29097;
	{ .reg .b32 tmp; mov.b64 {tmp, %r14849}, %rd29099; }
	and.b64  	%rd29100, %rd29099, 4294967295;
	and.b64  	%rd29101, %rd29095, 4294967295;
	add.s64 	%rd29102, %rd29100, %rd29101;
	{ .reg .b32 tmp; mov.b64 {tmp, %r14850}, %rd29102; }
	add.s32 	%r14851, %r14849, %r14848;
	add.s32 	%r14852, %r14851, %r14850;
	mul.lo.s32 	%r14853, %r28, %r14847;
	mul.wide.u32 	%rd29103, %r4, %r14853;
	shr.u64 	%rd29104, %rd29103, 32;
	and.b64  	%rd29105, %rd29021, 4294967295;
	and.b64  	%rd29106, %rd29103, 4294967295;
	add.s64 	%rd29107, %rd29106, %rd29105;
	shr.u64 	%rd29108, %rd29107, 32;
	add.s64 	%rd29109, %rd29108, %rd29104;
	mul.wide.u32 	%rd29110, %r5, %r14853;
	shr.u64 	%rd29111, %rd29110, 32;
	and.b64  	%rd29112, %rd29032, 4294967295;
	and.b64  	%rd29113, %rd29110, 4294967295;
	add.s64 	%rd29114, %rd29113, %rd29112;
	shr.u64 	%rd29115, %rd29114, 32;
	and.b64  	%rd29116, %rd29114, 4294967295;
	and.b64  	%rd29117, %rd29109, 4294967295;
	add.s64 	%rd36554, %rd29116, %rd29117;
	shr.u64 	%rd29118, %rd36554, 32;
	add.s64 	%rd29119, %rd29115, %rd29111;
	add.s64 	%rd29120, %rd29119, %rd29118;
	mul.wide.u32 	%rd29121, %r6, %r14853;
	shr.u64 	%rd29122, %rd29121, 32;
	and.b64  	%rd29123, %rd29044, 4294967295;
	and.b64  	%rd29124, %rd29121, 4294967295;
	add.s64 	%rd29125, %rd29124, %rd29123;
	shr.u64 	%rd29126, %rd29125, 32;
	and.b64  	%rd29127, %rd29125, 4294967295;
	and.b64  	%rd29128, %rd29120, 4294967295;
	add.s64 	%rd36553, %rd29127, %rd29128;
	shr.u64 	%rd29129, %rd36553, 32;
	add.s64 	%rd29130, %rd29126, %rd29122;
	add.s64 	%rd29131, %rd29130, %rd29129;
	mul.wide.u32 	%rd29132, %r7, %r14853;
	shr.u64 	%rd29133, %rd29132, 32;
	and.b64  	%rd29134, %rd29056, 4294967295;
	and.b64  	%rd29135, %rd29132, 4294967295;
	add.s64 	%rd29136, %rd29135, %rd29134;
	shr.u64 	%rd29137, %rd29136, 32;
	and.b64  	%rd29138, %rd29136, 4294967295;
	and.b64  	%rd29139, %rd29131, 4294967295;
	add.s64 	%rd36552, %rd29138, %rd29139;
	shr.u64 	%rd29140, %rd36552, 32;
	add.s64 	%rd29141, %rd29137, %rd29133;
	add.s64 	%rd29142, %rd29141, %rd29140;
	mul.wide.u32 	%rd29143, %r8, %r14853;
	shr.u64 	%rd29144, %rd29143, 32;
	and.b64  	%rd29145, %rd29068, 4294967295;
	and.b64  	%rd29146, %rd29143, 4294967295;
	add.s64 	%rd29147, %rd29146, %rd29145;
	shr.u64 	%rd29148, %rd29147, 32;
	and.b64  	%rd29149, %rd29147, 4294967295;
	and.b64  	%rd29150, %rd29142, 4294967295;
	add.s64 	%rd36551, %rd29149, %rd29150;
	shr.u64 	%rd29151, %rd36551, 32;
	add.s64 	%rd29152, %rd29148, %rd29144;
	add.s64 	%rd29153, %rd29152, %rd29151;
	mul.wide.u32 	%rd29154, %r9, %r14853;
	shr.u64 	%rd29155, %rd29154, 32;
	and.b64  	%rd29156, %rd29080, 4294967295;
	and.b64  	%rd29157, %rd29154, 4294967295;
	add.s64 	%rd29158, %rd29157, %rd29156;
	shr.u64 	%rd29159, %rd29158, 32;
	and.b64  	%rd29160, %rd29158, 4294967295;
	and.b64  	%rd29161, %rd29153, 4294967295;
	add.s64 	%rd36550, %rd29160, %rd29161;
	shr.u64 	%rd29162, %rd36550, 32;
	add.s64 	%rd29163, %rd29159, %rd29155;
	add.s64 	%rd29164, %rd29163, %rd29162;
	mul.wide.u32 	%rd29165, %r10, %r14853;
	shr.u64 	%rd29166, %rd29165, 32;
	and.b64  	%rd29167, %rd29092, 4294967295;
	and.b64  	%rd29168, %rd29165, 4294967295;
	add.s64 	%rd29169, %rd29168, %rd29167;
	shr.u64 	%rd29170, %rd29169, 32;
	and.b64  	%rd29171, %rd29169, 4294967295;
	and.b64  	%rd29172, %rd29164, 4294967295;
	add.s64 	%rd36549, %rd29171, %rd29172;
	shr.u64 	%rd29173, %rd36549, 32;
	add.s64 	%rd29174, %rd29170, %rd29166;
	add.s64 	%rd29175, %rd29174, %rd29173;
	mul.wide.u32 	%rd29176, %r11, %r14853;
	{ .reg .b32 tmp; mov.b64 {tmp, %r14854}, %rd29176; }
	and.b64  	%rd29177, %rd29102, 4294967295;
	and.b64  	%rd29178, %rd29176, 4294967295;
	add.s64 	%rd29179, %rd29178, %rd29177;
	{ .reg .b32 tmp; mov.b64 {tmp, %r14855}, %rd29179; }
	and.b64  	%rd29180, %rd29179, 4294967295;
	and.b64  	%rd29181, %rd29175, 4294967295;
	add.s64 	%rd36548, %rd29180, %rd29181;
	{ .reg .b32 tmp; mov.b64 {tmp, %r14856}, %rd36548; }
	add.s32 	%r14857, %r14855, %r14854;
	add.s32 	%r14858, %r14857, %r14856;
	add.s32 	%r18209, %r14852, %r14858;
	add.s32 	%r18208, %r18208, 1;
	add.s64 	%rd36540, %rd36540, 4;
	setp.ne.s32 	%p2982, %r18208, 8;
	@%p2982 bra 	$L__BB0_2772;
	setp.lt.u32 	%p2983, %r18209, %r11;
	@%p2983 bra 	$L__BB0_2788;
	setp.gt.u32 	%p2984, %r18209, %r11;
	@%p2984 bra 	$L__BB0_2787;
	cvt.u32.u64 	%r14859, %rd36548;
	setp.gt.u32 	%p2985, %r10, %r14859;
	@%p2985 bra 	$L__BB0_2788;
	setp.lt.u32 	%p2986, %r10, %r14859;
	@%p2986 bra 	$L__BB0_2787;
	cvt.u32.u64 	%r14861, %rd36549;
	setp.gt.u32 	%p2987, %r9, %r14861;
	@%p2987 bra 	$L__BB0_2788;
	setp.lt.u32 	%p2988, %r9, %r14861;
	@%p2988 bra 	$L__BB0_2787;
	cvt.u32.u64 	%r14863, %rd36550;
	setp.gt.u32 	%p2989, %r8, %r14863;
	@%p2989 bra 	$L__BB0_2788;
	setp.lt.u32 	%p2990, %r8, %r14863;
	@%p2990 bra 	$L__BB0_2787;
	cvt.u32.u64 	%r14865, %rd36551;
	setp.gt.u32 	%p2991, %r7, %r14865;
	@%p2991 bra 	$L__BB0_2788;
	setp.lt.u32 	%p2992, %r7, %r14865;
	@%p2992 bra 	$L__BB0_2787;
	cvt.u32.u64 	%r14867, %rd36552;
	setp.gt.u32 	%p2993, %r6, %r14867;
	@%p2993 bra 	$L__BB0_2788;
	setp.lt.u32 	%p2994, %r6, %r14867;
	@%p2994 bra 	$L__BB0_2787;
	cvt.u32.u64 	%r14869, %rd36553;
	setp.gt.u32 	%p2995, %r5, %r14869;
	@%p2995 bra 	$L__BB0_2788;
	setp.ge.u32 	%p2996, %r5, %r14869;
	cvt.u32.u64 	%r14871, %rd36554;
	setp.gt.u32 	%p2997, %r4, %r14871;
	and.pred  	%p2998, %p2996, %p2997;
	@%p2998 bra 	$L__BB0_2788;
$L__BB0_2787:
	and.b64  	%rd29183, %rd36554, 4294967295;
	cvt.u64.u32 	%rd29184, %r4;
	sub.s64 	%rd36554, %rd29183, %rd29184;
	shr.u64 	%rd29185, %rd36554, 32;
	and.b64  	%rd29186, %rd29185, 1;
	and.b64  	%rd29187, %rd36553, 4294967295;
	cvt.u64.u32 	%rd29188, %r5;
	add.s64 	%rd29189, %rd29186, %rd29188;
	sub.s64 	%rd36553, %rd29187, %rd29189;
	shr.u64 	%rd29190, %rd36553, 32;
	and.b64  	%rd29191, %rd29190, 1;
	and.b64  	%rd29192, %rd36552, 4294967295;
	cvt.u64.u32 	%rd29193, %r6;
	add.s64 	%rd29194, %rd29191, %rd29193;
	sub.s64 	%rd36552, %rd29192, %rd29194;
	shr.u64 	%rd29195, %rd36552, 32;
	and.b64  	%rd29196, %rd29195, 1;
	and.b64  	%rd29197, %rd36551, 4294967295;
	cvt.u64.u32 	%rd29198, %r7;
	add.s64 	%rd29199, %rd29196, %rd29198;
	sub.s64 	%rd36551, %rd29197, %rd29199;
	shr.u64 	%rd29200, %rd36551, 32;
	and.b64  	%rd29201, %rd29200, 1;
	and.b64  	%rd29202, %rd36550, 4294967295;
	cvt.u64.u32 	%rd29203, %r8;
	add.s64 	%rd29204, %rd29201, %rd29203;
	sub.s64 	%rd36550, %rd29202, %rd29204;
	shr.u64 	%rd29205, %rd36550, 32;
	and.b64  	%rd29206, %rd29205, 1;
	and.b64  	%rd29207, %rd36549, 4294967295;
	cvt.u64.u32 	%rd29208, %r9;
	add.s64 	%rd29209, %rd29206, %rd29208;
	sub.s64 	%rd36549, %rd29207, %rd29209;
	shr.u64 	%rd29210, %rd36549, 32;
	and.b64  	%rd29211, %rd29210, 1;
	and.b64  	%rd29212, %rd36548, 4294967295;
	cvt.u64.u32 	%rd29213, %r10;
	add.s64 	%rd29214, %rd29211, %rd29213;
	sub.s64 	%rd36548, %rd29212, %rd29214;
	{ .reg .b32 tmp; mov.b64 {tmp, %r14872}, %rd36548; }
	and.b32  	%r14873, %r14872, 1;
	add.s32 	%r14874, %r14873, %r11;
	sub.s32 	%r18209, %r18209, %r14874;
$L__BB0_2788:
	and.b64  	%rd2399, %rd36554, 4294967295;
	and.b64  	%rd2400, %rd36553, 4294967295;
	and.b64  	%rd2401, %rd36552, 4294967295;
	and.b64  	%rd2402, %rd36551, 4294967295;
	and.b64  	%rd2403, %rd36550, 4294967295;
	and.b64  	%rd2404, %rd36549, 4294967295;
	and.b64  	%rd2405, %rd36548, 4294967295;
	mov.b64 	%rd36556, 0;
	mov.b32 	%r18212, 0;
	mov.u64 	%rd36557, %rd36556;
	mov.u64 	%rd36558, %rd36556;
	mov.u64 	%rd36559, %rd36556;
	mov.u64 	%rd36560, %rd36556;
	mov.u64 	%rd36561, %rd36556;
	mov.u64 	%rd36562, %rd36556;
	mov.u32 	%r18211, %r18212;
$L__BB0_2789:
	ld.local.u32 	%r14876, [%rd36555];
	cvt.u64.u32 	%rd29216, %r14876;
	mul.lo.s64 	%rd29217, %rd2399, %rd29216;
	shr.u64 	%rd29218, %rd29217, 32;
	and.b64  	%rd29219, %rd36562, 4294967295;
	and.b64  	%rd29220, %rd29217, 4294967295;
	add.s64 	%rd29221, %rd29220, %rd29219;
	shr.u64 	%rd29222, %rd29221, 32;
	cvt.u32.u64 	%r14877, %rd29221;
	add.s64 	%rd29223, %rd29222, %rd29218;
	mul.lo.s64 	%rd29224, %rd2400, %rd29216;
	shr.u64 	%rd29225, %rd29224, 32;
	and.b64  	%rd29226, %rd36561, 4294967295;
	and.b64  	%rd29227, %rd29224, 4294967295;
	add.s64 	%rd29228, %rd29227, %rd29226;
	shr.u64 	%rd29229, %rd29228, 32;
	and.b64  	%rd29230, %rd29228, 4294967295;
	and.b64  	%rd29231, %rd29223, 4294967295;
	add.s64 	%rd29232, %rd29230, %rd29231;
	shr.u64 	%rd29233, %rd29232, 32;
	add.s64 	%rd29234, %rd29229, %rd29225;
	add.s64 	%rd29235, %rd29234, %rd29233;
	mul.lo.s64 	%rd29236, %rd2401, %rd29216;
	shr.u64 	%rd29237, %rd29236, 32;
	and.b64  	%rd29238, %rd36560, 4294967295;
	and.b64  	%rd29239, %rd29236, 4294967295;
	add.s64 	%rd29240, %rd29239, %rd29238;
	shr.u64 	%rd29241, %rd29240, 32;
	and.b64  	%rd29242, %rd29240, 4294967295;
	and.b64  	%rd29243, %rd29235, 4294967295;
	add.s64 	%rd29244, %rd29242, %rd29243;
	shr.u64 	%rd29245, %rd29244, 32;
	add.s64 	%rd29246, %rd29241, %rd29237;
	add.s64 	%rd29247, %rd29246, %rd29245;
	mul.lo.s64 	%rd29248, %rd2402, %rd29216;
	shr.u64 	%rd29249, %rd29248, 32;
	and.b64  	%rd29250, %rd36559, 4294967295;
	and.b64  	%rd29251, %rd29248, 4294967295;
	add.s64 	%rd29252, %rd29251, %rd29250;
	shr.u64 	%rd29253, %rd29252, 32;
	and.b64  	%rd29254, %rd29252, 4294967295;
	and.b64  	%rd29255, %rd29247, 4294967295;
	add.s64 	%rd29256, %rd29254, %rd29255;
	shr.u64 	%rd29257, %rd29256, 32;
	add.s64 	%rd29258, %rd29253, %rd29249;
	add.s64 	%rd29259, %rd29258, %rd29257;
	mul.lo.s64 	%rd29260, %rd2403, %rd29216;
	shr.u64 	%rd29261, %rd29260, 32;
	and.b64  	%rd29262, %rd36558, 4294967295;
	and.b64  	%rd29263, %rd29260, 4294967295;
	add.s64 	%rd29264, %rd29263, %rd29262;
	shr.u64 	%rd29265, %rd29264, 32;
	and.b64  	%rd29266, %rd29264, 4294967295;
	and.b64  	%rd29267, %rd29259, 4294967295;
	add.s64 	%rd29268, %rd29266, %rd29267;
	shr.u64 	%rd29269, %rd29268, 32;
	add.s64 	%rd29270, %rd29265, %rd29261;
	add.s64 	%rd29271, %rd29270, %rd29269;
	mul.lo.s64 	%rd29272, %rd2404, %rd29216;
	shr.u64 	%rd29273, %rd29272, 32;
	and.b64  	%rd29274, %rd36557, 4294967295;
	and.b64  	%rd29275, %rd29272, 4294967295;
	add.s64 	%rd29276, %rd29275, %rd29274;
	shr.u64 	%rd29277, %rd29276, 32;
	and.b64  	%rd29278, %rd29276, 4294967295;
	and.b64  	%rd29279, %rd29271, 4294967295;
	add.s64 	%rd29280, %rd29278, %rd29279;
	shr.u64 	%rd29281, %rd29280, 32;
	add.s64 	%rd29282, %rd29277, %rd29273;
	add.s64 	%rd29283, %rd29282, %rd29281;
	mul.lo.s64 	%rd29284, %rd2405, %rd29216;
	shr.u64 	%rd29285, %rd29284, 32;
	and.b64  	%rd29286, %rd36556, 4294967295;
	and.b64  	%rd29287, %rd29284, 4294967295;
	add.s64 	%rd29288, %rd29287, %rd29286;
	shr.u64 	%rd29289, %rd29288, 32;
	and.b64  	%rd29290, %rd29288, 4294967295;
	and.b64  	%rd29291, %rd29283, 4294967295;
	add.s64 	%rd29292, %rd29290, %rd29291;
	shr.u64 	%rd29293, %rd29292, 32;
	add.s64 	%rd29294, %rd29289, %rd29285;
	add.s64 	%rd29295, %rd29294, %rd29293;
	mul.wide.u32 	%rd29296, %r18209, %r14876;
	{ .reg .b32 tmp; mov.b64 {tmp, %r14878}, %rd29296; }
	cvt.u64.u32 	%rd29297, %r18212;
	and.b64  	%rd29298, %rd29296, 4294967295;
	add.s64 	%rd29299, %rd29298, %rd29297;
	{ .reg .b32 tmp; mov.b64 {tmp, %r14879}, %rd29299; }
	and.b64  	%rd29300, %rd29299, 4294967295;
	and.b64  	%rd29301, %rd29295, 4294967295;
	add.s64 	%rd29302, %rd29300, %rd29301;
	{ .reg .b32 tmp; mov.b64 {tmp, %r14880}, %rd29302; }
	add.s32 	%r14881, %r14879, %r14878;
	add.s32 	%r14882, %r14881, %r14880;
	mul.lo.s32 	%r14883, %r28, %r14877;
	mul.wide.u32 	%rd29303, %r4, %r14883;
	shr.u64 	%rd29304, %rd29303, 32;
	and.b64  	%rd29305, %rd29221, 4294967295;
	and.b64  	%rd29306, %rd29303, 4294967295;
	add.s64 	%rd29307, %rd29306, %rd29305;
	shr.u64 	%rd29308, %rd29307, 32;
	add.s64 	%rd29309, %rd29308, %rd29304;
	mul.wide.u32 	%rd29310, %r5, %r14883;
	shr.u64 	%rd29311, %rd29310, 32;
	and.b64  	%rd29312, %rd29232, 4294967295;
	and.b64  	%rd29313, %rd29310, 4294967295;
	add.s64 	%rd29314, %rd29313, %rd29312;
	shr.u64 	%rd29315, %rd29314, 32;
	and.b64  	%rd29316, %rd29314, 4294967295;
	and.b64  	%rd29317, %rd29309, 4294967295;
	add.s64 	%rd36562, %rd29316, %rd29317;
	shr.u64 	%rd29318, %rd36562, 32;
	add.s64 	%rd29319, %rd29315, %rd29311;
	add.s64 	%rd29320, %rd29319, %rd29318;
	mul.wide.u32 	%rd29321, %r6, %r14883;
	shr.u64 	%rd29322, %rd29321, 32;
	and.b64  	%rd29323, %rd29244, 4294967295;
	and.b64  	%rd29324, %rd29321, 4294967295;
	add.s64 	%rd29325, %rd29324, %rd29323;
	shr.u64 	%rd29326, %rd29325, 32;
	and.b64  	%rd29327, %rd29325, 4294967295;
	and.b64  	%rd29328, %rd29320, 4294967295;
	add.s64 	%rd36561, %rd29327, %rd29328;
	shr.u64 	%rd29329, %rd36561, 32;
	add.s64 	%rd29330, %rd29326, %rd29322;
	add.s64 	%rd29331, %rd29330, %rd29329;
	mul.wide.u32 	%rd29332, %r7, %r14883;
	shr.u64 	%rd29333, %rd29332, 32;
	and.b64  	%rd29334, %rd29256, 4294967295;
	and.b64  	%rd29335, %rd29332, 4294967295;
	add.s64 	%rd29336, %rd29335, %rd29334;
	shr.u64 	%rd29337, %rd29336, 32;
	and.b64  	%rd29338, %rd29336, 4294967295;
	and.b64  	%rd29339, %rd29331, 4294967295;
	add.s64 	%rd36560, %rd29338, %rd29339;
	shr.u64 	%rd29340, %rd36560, 32;
	add.s64 	%rd29341, %rd29337, %rd29333;
	add.s64 	%rd29342, %rd29341, %rd29340;
	mul.wide.u32 	%rd29343, %r8, %r14883;
	shr.u64 	%rd29344, %rd29343, 32;
	and.b64  	%rd29345, %rd29268, 4294967295;
	and.b64  	%rd29346, %rd29343, 4294967295;
	add.s64 	%rd29347, %rd29346, %rd29345;
	shr.u64 	%rd29348, %rd29347, 32;
	and.b64  	%rd29349, %rd29347, 4294967295;
	and.b64  	%rd29350, %rd29342, 4294967295;
	add.s64 	%rd36559, %rd29349, %rd29350;
	shr.u64 	%rd29351, %rd36559, 32;
	add.s64 	%rd29352, %rd29348, %rd29344;
	add.s64 	%rd29353, %rd29352, %rd29351;
	mul.wide.u32 	%rd29354, %r9, %r14883;
	shr.u64 	%rd29355, %rd29354, 32;
	and.b64  	%rd29356, %rd29280, 4294967295;
	and.b64  	%rd29357, %rd29354, 4294967295;
	add.s64 	%rd29358, %rd29357, %rd29356;
	shr.u64 	%rd29359, %rd29358, 32;
	and.b64  	%rd29360, %rd29358, 4294967295;
	and.b64  	%rd29361, %rd29353, 4294967295;
	add.s64 	%rd36558, %rd29360, %rd29361;
	shr.u64 	%rd29362, %rd36558, 32;
	add.s64 	%rd29363, %rd29359, %rd29355;
	add.s64 	%rd29364, %rd29363, %rd29362;
	mul.wide.u32 	%rd29365, %r10, %r14883;
	shr.u64 	%rd29366, %rd29365, 32;
	and.b64  	%rd29367, %rd29292, 4294967295;
	and.b64  	%rd29368, %rd29365, 4294967295;
	add.s64 	%rd29369, %rd29368, %rd29367;
	shr.u64 	%rd29370, %rd29369, 32;
	and.b64  	%rd29371, %rd29369, 4294967295;
	and.b64  	%rd29372, %rd29364, 4294967295;
	add.s64 	%rd36557, %rd29371, %rd29372;
	shr.u64 	%rd29373, %rd36557, 32;
	add.s64 	%rd29374, %rd29370, %rd29366;
	add.s64 	%rd29375, %rd29374, %rd29373;
	mul.wide.u32 	%rd29376, %r11, %r14883;
	{ .reg .b32 tmp; mov.b64 {tmp, %r14884}, %rd29376; }
	and.b64  	%rd29377, %rd29302, 4294967295;
	and.b64  	%rd29378, %rd29376, 4294967295;
	add.s64 	%rd29379, %rd29378, %rd29377;
	{ .reg .b32 tmp; mov.b64 {tmp, %r14885}, %rd29379; }
	and.b64  	%rd29380, %rd29379, 4294967295;
	and.b64  	%rd29381, %rd29375, 4294967295;
	add.s64 	%rd36556, %rd29380, %rd29381;
	{ .reg .b32 tmp; mov.b64 {tmp, %r14886}, %rd36556; }
	add.s32 	%r14887, %r14885, %r14884;
	add.s32 	%r14888, %r14887, %r14886;
	add.s32 	%r18212, %r14882, %r14888;
	add.s32 	%r18211, %r18211, 1;
	add.s64 	%rd36555, %rd36555, 4;
	setp.ne.s32 	%p2999, %r18211, 8;
	@%p2999 bra 	$L__BB0_2789;
	cvt.u32.u64 	%r18219, %rd36562;
	cvt.u32.u64 	%r18218, %rd36561;
	cvt.u32.u64 	%r18217, %rd36560;
	cvt.u32.u64 	%r18216, %rd36559;
	cvt.u32.u64 	%r18215, %rd36558;
	cvt.u32.u64 	%r18214, %rd36557;
	cvt.u32.u64 	%r18213, %rd36556;
	setp.lt.u32 	%p3000, %r18212, %r11;
	@%p3000 bra 	$L__BB0_2805;
	setp.gt.u32 	%p3001, %r18212, %r11;
	@%p3001 bra 	$L__BB0_2804;
	cvt.u32.u64 	%r18213, %rd36556;
	setp.gt.u32 	%p3002, %r10, %r18213;
	@%p3002 bra 	$L__BB0_2805;
	cvt.u32.u64 	%r18213, %rd36556;
	setp.lt.u32 	%p3003, %r10, %r18213;
	@%p3003 bra 	$L__BB0_2804;
	cvt.u32.u64 	%r18214, %rd36557;
	setp.gt.u32 	%p3004, %r9, %r18214;
	@%p3004 bra 	$L__BB0_2805;
	cvt.u32.u64 	%r18214, %rd36557;
	setp.lt.u32 	%p3005, %r9, %r18214;
	@%p3005 bra 	$L__BB0_2804;
	cvt.u32.u64 	%r18215, %rd36558;
	setp.gt.u32 	%p3006, %r8, %r18215;
	@%p3006 bra 	$L__BB0_2805;
	cvt.u32.u64 	%r18215, %rd36558;
	setp.lt.u32 	%p3007, %r8, %r18215;
	@%p3007 bra 	$L__BB0_2804;
	cvt.u32.u64 	%r18216, %rd36559;
	setp.gt.u32 	%p3008, %r7, %r18216;
	@%p3008 bra 	$L__BB0_2805;
	cvt.u32.u64 	%r18216, %rd36559;
	setp.lt.u32 	%p3009, %r7, %r18216;
	@%p3009 bra 	$L__BB0_2804;
	cvt.u32.u64 	%r18217, %rd36560;
	setp.gt.u32 	%p3010, %r6, %r18217;
	@%p3010 bra 	$L__BB0_2805;
	cvt.u32.u64 	%r18217, %rd36560;
	setp.lt.u32 	%p3011, %r6, %r18217;
	@%p3011 bra 	$L__BB0_2804;
	cvt.u32.u64 	%r18218, %rd36561;
	setp.gt.u32 	%p3012, %r5, %r18218;
	@%p3012 bra 	$L__BB0_2805;
	cvt.u32.u64 	%r18218, %rd36561;
	setp.ge.u32 	%p3013, %r5, %r18218;
	cvt.u32.u64 	%r18219, %rd36562;
	setp.gt.u32 	%p3014, %r4, %r18219;
	and.pred  	%p3015, %p3013, %p3014;
	@%p3015 bra 	$L__BB0_2805;
$L__BB0_2804:
	and.b64  	%rd29383, %rd36562, 4294967295;
	cvt.u64.u32 	%rd29384, %r4;
	sub.s64 	%rd29385, %rd29383, %rd29384;
	cvt.u32.u64 	%r18219, %rd29385;
	shr.u64 	%rd29386, %rd29385, 32;
	and.b64  	%rd29387, %rd29386, 1;
	and.b64  	%rd29388, %rd36561, 4294967295;
	cvt.u64.u32 	%rd29389, %r5;
	add.s64 	%rd29390, %rd29387, %rd29389;
	sub.s64 	%rd29391, %rd29388, %rd29390;
	cvt.u32.u64 	%r18218, %rd29391;
	shr.u64 	%rd29392, %rd29391, 32;
	and.b64  	%rd29393, %rd29392, 1;
	and.b64  	%rd29394, %rd36560, 4294967295;
	cvt.u64.u32 	%rd29395, %r6;
	add.s64 	%rd29396, %rd29393, %rd29395;
	sub.s64 	%rd29397, %rd29394, %rd29396;
	cvt.u32.u64 	%r18217, %rd29397;
	shr.u64 	%rd29398, %rd29397, 32;
	and.b64  	%rd29399, %rd29398, 1;
	and.b64  	%rd29400, %rd36559, 4294967295;
	cvt.u64.u32 	%rd29401, %r7;
	add.s64 	%rd29402, %rd29399, %rd29401;
	sub.s64 	%rd29403, %rd29400, %rd29402;
	cvt.u32.u64 	%r18216, %rd29403;
	shr.u64 	%rd29404, %rd29403, 32;
	and.b64  	%rd29405, %rd29404, 1;
	and.b64  	%rd29406, %rd36558, 4294967295;
	cvt.u64.u32 	%rd29407, %r8;
	add.s64 	%rd29408, %rd29405, %rd29407;
	sub.s64 	%rd29409, %rd29406, %rd29408;
	cvt.u32.u64 	%r18215, %rd29409;
	shr.u64 	%rd29410, %rd29409, 32;
	and.b64  	%rd29411, %rd29410, 1;
	and.b64  	%rd29412, %rd36557, 4294967295;
	cvt.u64.u32 	%rd29413, %r9;
	add.s64 	%rd29414, %rd29411, %rd29413;
	sub.s64 	%rd29415, %rd29412, %rd29414;
	cvt.u32.u64 	%r18214, %rd29415;
	shr.u64 	%rd29416, %rd29415, 32;
	and.b64  	%rd29417, %rd29416, 1;
	and.b64  	%rd29418, %rd36556, 4294967295;
	cvt.u64.u32 	%rd29419, %r10;
	add.s64 	%rd29420, %rd29417, %rd29419;
	sub.s64 	%rd29421, %rd29418, %rd29420;
	cvt.u32.u64 	%r18213, %rd29421;
	{ .reg .b32 tmp; mov.b64 {tmp, %r14894}, %rd29421; }
	and.b32  	%r14895, %r14894, 1;
	add.s32 	%r14896, %r14895, %r11;
	sub.s32 	%r18212, %r18212, %r14896;
$L__BB0_2805:
	setp.lt.u32 	%p3016, %r17882, %r17879;
	@%p3016 bra 	$L__BB0_2821;
	setp.gt.u32 	%p3017, %r17882, %r17879;
	@%p3017 bra 	$L__BB0_2820;
	setp.lt.u32 	%p3018, %r17883, %r7568;
	@%p3018 bra 	$L__BB0_2821;
	setp.gt.u32 	%p3019, %r17883, %r7568;
	@%p3019 bra 	$L__BB0_2820;
	setp.lt.u32 	%p3020, %r17884, %r7567;
	@%p3020 bra 	$L__BB0_2821;
	setp.gt.u32 	%p3021, %r17884, %r7567;
	@%p3021 bra 	$L__BB0_2820;
	setp.lt.u32 	%p3022, %r17885, %r7566;
	@%p3022 bra 	$L__BB0_2821;
	setp.gt.u32 	%p3023, %r17885, %r7566;
	@%p3023 bra 	$L__BB0_2820;
	setp.lt.u32 	%p3024, %r17886, %r7565;
	@%p3024 bra 	$L__BB0_2821;
	setp.gt.u32 	%p3025, %r17886, %r7565;
	@%p3025 bra 	$L__BB0_2820;
	setp.lt.u32 	%p3026, %r17887, %r7564;
	@%p3026 bra 	$L__BB0_2821;
	setp.gt.u32 	%p3027, %r17887, %r7564;
	@%p3027 bra 	$L__BB0_2820;
	setp.lt.u32 	%p3028, %r17888, %r7563;
	@%p3028 bra 	$L__BB0_2821;
	setp.gt.u32 	%p3029, %r17888, %r7563;
	@%p3029 bra 	$L__BB0_2820;
	setp.lt.u32 	%p3030, %r17889, %r7562;
	@%p3030 bra 	$L__BB0_2821;
$L__BB0_2820:
	cvt.u64.u32 	%rd29422, %r7562;
	cvt.u64.u32 	%rd29423, %r17889;
	sub.s64 	%rd36569, %rd29423, %rd29422;
	shr.u64 	%rd29424, %rd36569, 32;
	and.b64  	%rd29425, %rd29424, 1;
	cvt.u64.u32 	%rd29426, %r7563;
	add.s64 	%rd29427, %rd29425, %rd29426;
	cvt.u64.u32 	%rd29428, %r17888;
	sub.s64 	%rd36568, %rd29428, %rd29427;
	shr.u64 	%rd29429, %rd36568, 32;
	and.b64  	%rd29430, %rd29429, 1;
	cvt.u64.u32 	%rd29431, %r7564;
	add.s64 	%rd29432, %rd29430, %rd29431;
	cvt.u64.u32 	%rd29433, %r17887;
	sub.s64 	%rd36567, %rd29433, %rd29432;
	shr.u64 	%rd29434, %rd36567, 32;
	and.b64  	%rd29435, %rd29434, 1;
	cvt.u64.u32 	%rd29436, %r7565;
	add.s64 	%rd29437, %rd29435, %rd29436;
	cvt.u64.u32 	%rd29438, %r17886;
	sub.s64 	%rd36566, %rd29438, %rd29437;
	shr.u64 	%rd29439, %rd36566, 32;
	and.b64  	%rd29440, %rd29439, 1;
	cvt.u64.u32 	%rd29441, %r7566;
	add.s64 	%rd29442, %rd29440, %rd29441;
	cvt.u64.u32 	%rd29443, %r17885;
	sub.s64 	%rd36565, %rd29443, %rd29442;
	shr.u64 	%rd29444, %rd36565, 32;
	and.b64  	%rd29445, %rd29444, 1;
	cvt.u64.u32 	%rd29446, %r7567;
	add.s64 	%rd29447, %rd29445, %rd29446;
	cvt.u64.u32 	%rd29448, %r17884;
	sub.s64 	%rd36564, %rd29448, %rd29447;
	shr.u64 	%rd29449, %rd36564, 32;
	and.b64  	%rd29450, %rd29449, 1;
	cvt.u64.u32 	%rd29451, %r7568;
	add.s64 	%rd29452, %rd29450, %rd29451;
	cvt.u64.u32 	%rd29453, %r17883;
	sub.s64 	%rd36563, %rd29453, %rd29452;
	{ .reg .b32 tmp; mov.b64 {tmp, %r14897}, %rd36563; }
	and.b32  	%r14898, %r14897, 1;
	add.s32 	%r14899, %r14898, %r17879;
	sub.s32 	%r18220, %r17882, %r14899;
	bra.uni 	$L__BB0_2822;
$L__BB0_2821:
	cvt.u64.u32 	%rd29454, %r7562;
	cvt.u64.u32 	%rd29455, %r17889;
	sub.s64 	%rd29456, %rd29454, %rd29455;
	shr.u64 	%rd29457, %rd29456, 32;
	and.b64  	%rd29458, %rd29457, 1;
	cvt.u64.u32 	%rd29459, %r7563;
	cvt.u64.u32 	%rd29460, %r17888;
	add.s64 	%rd29461, %rd29458, %rd29460;
	sub.s64 	%rd29462, %rd29459, %rd29461;
	shr.u64 	%rd29463, %rd29462, 32;
	and.b64  	%rd29464, %rd29463, 1;
	cvt.u64.u32 	%rd29465, %r7564;
	cvt.u64.u32 	%rd29466, %r17887;
	add.s64 	%rd29467, %rd29464, %rd29466;
	sub.s64 	%rd29468, %rd29465, %rd29467;
	shr.u64 	%rd29469, %rd29468, 32;
	and.b64  	%rd29470, %rd29469, 1;
	cvt.u64.u32 	%rd29471, %r7565;
	cvt.u64.u32 	%rd29472, %r17886;
	add.s64 	%rd29473, %rd29470, %rd29472;
	sub.s64 	%rd29474, %rd29471, %rd29473;
	shr.u64 	%rd29475, %rd29474, 32;
	and.b64  	%rd29476, %rd29475, 1;
	cvt.u64.u32 	%rd29477, %r7566;
	cvt.u64.u32 	%rd29478, %r17885;
	add.s64 	%rd29479, %rd29476, %rd29478;
	sub.s64 	%rd29480, %rd29477, %rd29479;
	shr.u64 	%rd29481, %rd29480, 32;
	and.b64  	%rd29482, %rd29481, 1;
	cvt.u64.u32 	%rd29483, %r7567;
	cvt.u64.u32 	%rd29484, %r17884;
	add.s64 	%rd29485, %rd29482, %rd29484;
	sub.s64 	%rd29486, %rd29483, %rd29485;
	shr.u64 	%rd29487, %rd29486, 32;
	and.b64  	%rd29488, %rd29487, 1;
	cvt.u64.u32 	%rd29489, %r7568;
	cvt.u64.u32 	%rd29490, %r17883;
	add.s64 	%rd29491, %rd29488, %rd29490;
	sub.s64 	%rd29492, %rd29489, %rd29491;
	{ .reg .b32 tmp; mov.b64 {tmp, %r14900}, %rd29492; }
	and.b32  	%r14901, %r14900, 1;
	add.s32 	%r14902, %r14901, %r17882;
	sub.s32 	%r14903, %r14902, %r17879;
	and.b64  	%rd29493, %rd29456, 4294967295;
	cvt.u64.u32 	%rd29494, %r4;
	sub.s64 	%rd36569, %rd29494, %rd29493;
	shr.u64 	%rd29495, %rd36569, 32;
	and.b64  	%rd29496, %rd29495, 1;
	and.b64  	%rd29497, %rd29462, 4294967295;
	add.s64 	%rd29498, %rd29496, %rd29497;
	cvt.u64.u32 	%rd29499, %r5;
	sub.s64 	%rd36568, %rd29499, %rd29498;
	shr.u64 	%rd29500, %rd36568, 32;
	and.b64  	%rd29501, %rd29500, 1;
	and.b64  	%rd29502, %rd29468, 4294967295;
	add.s64 	%rd29503, %rd29501, %rd29502;
	cvt.u64.u32 	%rd29504, %r6;
	sub.s64 	%rd36567, %rd29504, %rd29503;
	shr.u64 	%rd29505, %rd36567, 32;
	and.b64  	%rd29506, %rd29505, 1;
	and.b64  	%rd29507, %rd29474, 4294967295;
	add.s64 	%rd29508, %rd29506, %rd29507;
	cvt.u64.u32 	%rd29509, %r7;
	sub.s64 	%rd36566, %rd29509, %rd29508;
	shr.u64 	%rd29510, %rd36566, 32;
	and.b64  	%rd29511, %rd29510, 1;
	and.b64  	%rd29512, %rd29480, 4294967295;
	add.s64 	%rd29513, %rd29511, %rd29512;
	cvt.u64.u32 	%rd29514, %r8;
	sub.s64 	%rd36565, %rd29514, %rd29513;
	shr.u64 	%rd29515, %rd36565, 32;
	and.b64  	%rd29516, %rd29515, 1;
	and.b64  	%rd29517, %rd29486, 4294967295;
	add.s64 	%rd29518, %rd29516, %rd29517;
	cvt.u64.u32 	%rd29519, %r9;
	sub.s64 	%rd36564, %rd29519, %rd29518;
	shr.u64 	%rd29520, %rd36564, 32;
	and.b64  	%rd29521, %rd29520, 1;
	and.b64  	%rd29522, %rd29492, 4294967295;
	add.s64 	%rd29523, %rd29521, %rd29522;
	cvt.u64.u32 	%rd29524, %r10;
	sub.s64 	%rd36563, %rd29524, %rd29523;
	{ .reg .b32 tmp; mov.b64 {tmp, %r14904}, %rd36563; }
	add.s32 	%r14905, %r14903, %r14904;
	add.s32 	%r18220, %r14905, %r11;
$L__BB0_2822:
	st.local.u32 	[%rd36585], %rd36569;
	st.local.u32 	[%rd36585+4], %rd36568;
	st.local.u32 	[%rd36585+8], %rd36567;
	st.local.u32 	[%rd36585+12], %rd36566;
	st.local.u32 	[%rd36585+16], %rd36565;
	st.local.u32 	[%rd36585+20], %rd36564;
	st.local.u32 	[%rd36585+24], %rd36563;
	st.local.u32 	[%rd36585+28], %r18220;
	and.b64  	%rd2443, %rd36569, 4294967295;
	and.b64  	%rd2444, %rd36568, 4294967295;
	and.b64  	%rd2445, %rd36567, 4294967295;
	and.b64  	%rd2446, %rd36566, 4294967295;
	and.b64  	%rd2447, %rd36565, 4294967295;
	and.b64  	%rd2448, %rd36564, 4294967295;
	and.b64  	%rd2449, %rd36563, 4294967295;
	mov.b64 	%rd36578, 0;
	mov.b32 	%r18223, 0;
	mov.u64 	%rd36570, %rd36585;
	mov.u64 	%rd36579, %rd36578;
	mov.u64 	%rd36580, %rd36578;
	mov.u64 	%rd36581, %rd36578;
	mov.u64 	%rd36582, %rd36578;
	mov.u64 	%rd36583, %rd36578;
	mov.u64 	%rd36584, %rd36578;
	mov.u32 	%r18222, %r18223;
$L__BB0_2823:
	ld.local.u32 	%r14907, [%rd36570];
	cvt.u64.u32 	%rd29526, %r14907;
	mul.lo.s64 	%rd29527, %rd2443, %rd29526;
	shr.u64 	%rd29528, %rd29527, 32;
	and.b64  	%rd29529, %rd36584, 4294967295;
	and.b64  	%rd29530, %rd29527, 4294967295;
	add.s64 	%rd29531, %rd29530, %rd29529;
	shr.u64 	%rd29532, %rd29531, 32;
	cvt.u32.u64 	%r14908, %rd29531;
	add.s64 	%rd29533, %rd29532, %rd29528;
	mul.lo.s64 	%rd29534, %rd2444, %rd29526;
	shr.u64 	%rd29535, %rd29534, 32;
	and.b64  	%rd29536, %rd36583, 4294967295;
	and.b64  	%rd29537, %rd29534, 4294967295;
	add.s64 	%rd29538, %rd29537, %rd29536;
	shr.u64 	%rd29539, %rd29538, 32;
	and.b64  	%rd29540, %rd29538, 4294967295;
	and.b64  	%rd29541, %rd29533, 4294967295;
	add.s64 	%rd29542, %rd29540, %rd29541;
	shr.u64 	%rd29543, %rd29542, 32;
	add.s64 	%rd29544, %rd29539, %rd29535;
	add.s64 	%rd29545, %rd29544, %rd29543;
	mul.lo.s64 	%rd29546, %rd2445, %rd29526;
	shr.u64 	%rd29547, %rd29546, 32;
	and.b64  	%rd29548, %rd36582, 4294967295;
	and.b64  	%rd29549, %rd29546, 4294967295;
	add.s64 	%rd29550, %rd29549, %rd29548;
	shr.u64 	%rd29551, %rd29550, 32;
	and.b64  	%rd29552, %rd29550, 4294967295;
	and.b64  	%rd29553, %rd29545, 4294967295;
	add.s64 	%rd29554, %rd29552, %rd29553;
	shr.u64 	%rd29555, %rd29554, 32;
	add.s64 	%rd29556, %rd29551, %rd29547;
	add.s64 	%rd29557, %rd29556, %rd29555;
	mul.lo.s64 	%rd29558, %rd2446, %rd29526;
	shr.u64 	%rd29559, %rd29558, 32;
	and.b64  	%rd29560, %rd36581, 4294967295;
	and.b64  	%rd29561, %rd29558, 4294967295;
	add.s64 	%rd29562, %rd29561, %rd29560;
	shr.u64 	%rd29563, %rd29562, 32;
	and.b64  	%rd29564, %rd29562, 4294967295;
	and.b64  	%rd29565, %rd29557, 4294967295;
	add.s64 	%rd29566, %rd29564, %rd29565;
	shr.u64 	%rd29567, %rd29566, 32;
	add.s64 	%rd29568, %rd29563, %rd29559;
	add.s64 	%rd29569, %rd29568, %rd29567;
	mul.lo.s64 	%rd29570, %rd2447, %rd29526;
	shr.u64 	%rd29571, %rd29570, 32;
	and.b64  	%rd29572, %rd36580, 4294967295;
	and.b64  	%rd29573, %rd29570, 4294967295;
	add.s64 	%rd29574, %rd29573, %rd29572;
	shr.u64 	%rd29575, %rd29574, 32;
	and.b64  	%rd29576, %rd29574, 4294967295;
	and.b64  	%rd29577, %rd29569, 4294967295;
	add.s64 	%rd29578, %rd29576, %rd29577;
	shr.u64 	%rd29579, %rd29578, 32;
	add.s64 	%rd29580, %rd29575, %rd29571;
	add.s64 	%rd29581, %rd29580, %rd29579;
	mul.lo.s64 	%rd29582, %rd2448, %rd29526;
	shr.u64 	%rd29583, %rd29582, 32;
	and.b64  	%rd29584, %rd36579, 4294967295;
	and.b64  	%rd29585, %rd29582, 4294967295;
	add.s64 	%rd29586, %rd29585, %rd29584;
	shr.u64 	%rd29587, %rd29586, 32;
	and.b64  	%rd29588, %rd29586, 4294967295;
	and.b64  	%rd29589, %rd29581, 4294967295;
	add.s64 	%rd29590, %rd29588, %rd29589;
	shr.u64 	%rd29591, %rd29590, 32;
	add.s64 	%rd29592, %rd29587, %rd29583;
	add.s64 	%rd29593, %rd29592, %rd29591;
	mul.lo.s64 	%rd29594, %rd2449, %rd29526;
	shr.u64 	%rd29595, %rd29594, 32;
	and.b64  	%rd29596, %rd36578, 4294967295;
	and.b64  	%rd29597, %rd29594, 4294967295;
	add.s64 	%rd29598, %rd29597, %rd29596;
	shr.u64 	%rd29599, %rd29598, 32;
	and.b64  	%rd29600, %rd29598, 4294967295;
	and.b64  	%rd29601, %rd29593, 4294967295;
	add.s64 	%rd29602, %rd29600, %rd29601;
	shr.u64 	%rd29603, %rd29602, 32;
	add.s64 	%rd29604, %rd29599, %rd29595;
	add.s64 	%rd29605, %rd29604, %rd29603;
	mul.wide.u32 	%rd29606, %r18220, %r14907;
	{ .reg .b32 tmp; mov.b64 {tmp, %r14909}, %rd29606; }
	cvt.u64.u32 	%rd29607, %r18223;
	and.b64  	%rd29608, %rd29606, 4294967295;
	add.s64 	%rd29609, %rd29608, %rd29607;
	{ .reg .b32 tmp; mov.b64 {tmp, %r14910}, %rd29609; }
	and.b64  	%rd29610, %rd29609, 4294967295;
	and.b64  	%rd29611, %rd29605, 4294967295;
	add.s64 	%rd29612, %rd29610, %rd29611;
	{ .reg .b32 tmp; mov.b64 {tmp, %r14911}, %rd29612; }
	add.s32 	%r14912, %r14910, %r14909;
	add.s32 	%r14913, %r14912, %r14911;
	mul.lo.s32 	%r14914, %r28, %r14908;
	mul.wide.u32 	%rd29613, %r4, %r14914;
	shr.u64 	%rd29614, %rd29613, 32;
	and.b64  	%rd29615, %rd29531, 4294967295;
	and.b64  	%rd29616, %rd29613, 4294967295;
	add.s64 	%rd29617, %rd29616, %rd29615;
	shr.u64 	%rd29618, %rd29617, 32;
	add.s64 	%rd29619, %rd29618, %rd29614;
	mul.wide.u32 	%rd29620, %r5, %r14914;
	shr.u64 	%rd29621, %rd29620, 32;
	and.b64  	%rd29622, %rd29542, 4294967295;
	and.b64  	%rd29623, %rd29620, 4294967295;
	add.s64 	%rd29624, %rd29623, %rd29622;
	shr.u64 	%rd29625, %rd29624, 32;
	and.b64  	%rd29626, %rd29624, 4294967295;
	and.b64  	%rd29627, %rd29619, 4294967295;
	add.s64 	%rd36584, %rd29626, %rd29627;
	shr.u64 	%rd29628, %rd36584, 32;
	add.s64 	%rd29629, %rd29625, %rd29621;
	add.s64 	%rd29630, %rd29629, %rd29628;
	mul.wide.u32 	%rd29631, %r6, %r14914;
	shr.u64 	%rd29632, %rd29631, 32;
	and.b64  	%rd29633, %rd29554, 4294967295;
	and.b64  	%rd29634, %rd29631, 4294967295;
	add.s64 	%rd29635, %rd29634, %rd29633;
	shr.u64 	%rd29636, %rd29635, 32;
	and.b64  	%rd29637, %rd29635, 4294967295;
	and.b64  	%rd29638, %rd29630, 4294967295;
	add.s64 	%rd36583, %rd29637, %rd29638;
	shr.u64 	%rd29639, %rd36583, 32;
	add.s64 	%rd29640, %rd29636, %rd29632;
	add.s64 	%rd29641, %rd29640, %rd29639;
	mul.wide.u32 	%rd29642, %r7, %r14914;
	shr.u64 	%rd29643, %rd29642, 32;
	and.b64  	%rd29644, %rd29566, 4294967295;
	and.b64  	%rd29645, %rd29642, 4294967295;
	add.s64 	%rd29646, %rd29645, %rd29644;
	shr.u64 	%rd29647, %rd29646, 32;
	and.b64  	%rd29648, %rd29646, 4294967295;
	and.b64  	%rd29649, %rd29641, 4294967295;
	add.s64 	%rd36582, %rd29648, %rd29649;
	shr.u64 	%rd29650, %rd36582, 32;
	add.s64 	%rd29651, %rd29647, %rd29643;
	add.s64 	%rd29652, %rd29651, %rd29650;
	mul.wide.u32 	%rd29653, %r8, %r14914;
	shr.u64 	%rd29654, %rd29653, 32;
	and.b64  	%rd29655, %rd29578, 4294967295;
	and.b64  	%rd29656, %rd29653, 4294967295;
	add.s64 	%rd29657, %rd29656, %rd29655;
	shr.u64 	%rd29658, %rd29657, 32;
	and.b64  	%rd29659, %rd29657, 4294967295;
	and.b64  	%rd29660, %rd29652, 4294967295;
	add.s64 	%rd36581, %rd29659, %rd29660;
	shr.u64 	%rd29661, %rd36581, 32;
	add.s64 	%rd29662, %rd29658, %rd29654;
	add.s64 	%rd29663, %rd29662, %rd29661;
	mul.wide.u32 	%rd29664, %r9, %r14914;
	shr.u64 	%rd29665, %rd29664, 32;
	and.b64  	%rd29666, %rd29590, 4294967295;
	and.b64  	%rd29667, %rd29664, 4294967295;
	add.s64 	%rd29668, %rd29667, %rd29666;
	shr.u64 	%rd29669, %rd29668, 32;
	and.b64  	%rd29670, %rd29668, 4294967295;
	and.b64  	%rd29671, %rd29663, 4294967295;
	add.s64 	%rd36580, %rd29670, %rd29671;
	shr.u64 	%rd29672, %rd36580, 32;
	add.s64 	%rd29673, %rd29669, %rd29665;
	add.s64 	%rd29674, %rd29673, %rd29672;
	mul.wide.u32 	%rd29675, %r10, %r14914;
	shr.u64 	%rd29676, %rd29675, 32;
	and.b64  	%rd29677, %rd29602, 4294967295;
	and.b64  	%rd29678, %rd29675, 4294967295;
	add.s64 	%rd29679, %rd29678, %rd29677;
	shr.u64 	%rd29680, %rd29679, 32;
	and.b64  	%rd29681, %rd29679, 4294967295;
	and.b64  	%rd29682, %rd29674, 4294967295;
	add.s64 	%rd36579, %rd29681, %rd29682;
	shr.u64 	%rd29683, %rd36579, 32;
	add.s64 	%rd29684, %rd29680, %rd29676;
	add.s64 	%rd29685, %rd29684, %rd29683;
	mul.wide.u32 	%rd29686, %r11, %r14914;
	{ .reg .b32 tmp; mov.b64 {tmp, %r14915}, %rd29686; }
	and.b64  	%rd29687, %rd29612, 4294967295;
	and.b64  	%rd29688, %rd29686, 4294967295;
	add.s64 	%rd29689, %rd29688, %rd29687;
	{ .reg .b32 tmp; mov.b64 {tmp, %r14916}, %rd29689; }
	and.b64  	%rd29690, %rd29689, 4294967295;
	and.b64  	%rd29691, %rd29685, 4294967295;
	add.s64 	%rd36578, %rd29690, %rd29691;
	{ .reg .b32 tmp; mov.b64 {tmp, %r14917}, %rd36578; }
	add.s32 	%r14918, %r14916, %r14915;
	add.s32 	%r14919, %r14918, %r14917;
	add.s32 	%r18223, %r14913, %r14919;
	add.s32 	%r18222, %r18222, 1;
	add.s64 	%rd36570, %rd36570, 4;
	setp.ne.s32 	%p3031, %r18222, 8;
	@%p3031 bra 	$L__BB0_2823;
	setp.lt.u32 	%p3032, %r18223, %r11;
	@%p3032 bra 	$L__BB0_2839;
	setp.gt.u32 	%p3033, %r18223, %r11;
	@%p3033 bra 	$L__BB0_2838;
	cvt.u32.u64 	%r14920, %rd36578;
	setp.gt.u32 	%p3034, %r10, %r14920;
	@%p3034 bra 	$L__BB0_2839;
	setp.lt.u32 	%p3035, %r10, %r14920;
	@%p3035 bra 	$L__BB0_2838;
	cvt.u32.u64 	%r14922, %rd36579;
	setp.gt.u32 	%p3036, %r9, %r14922;
	@%p3036 bra 	$L__BB0_2839;
	setp.lt.u32 	%p3037, %r9, %r14922;
	@%p3037 bra 	$L__BB0_2838;
	cvt.u32.u64 	%r14924, %rd36580;
	setp.gt.u32 	%p3038, %r8, %r14924;
	@%p3038 bra 	$L__BB0_2839;
	setp.lt.u32 	%p3039, %r8, %r14924;
	@%p3039 bra 	$L__BB0_2838;
	cvt.u32.u64 	%r14926, %rd36581;
	setp.gt.u32 	%p3040, %r7, %r14926;
	@%p3040 bra 	$L__BB0_2839;
	setp.lt.u32 	%p3041, %r7, %r14926;
	@%p3041 bra 	$L__BB0_2838;
	cvt.u32.u64 	%r14928, %rd36582;
	setp.gt.u32 	%p3042, %r6, %r14928;
	@%p3042 bra 	$L__BB0_2839;
	setp.lt.u32 	%p3043, %r6, %r14928;
	@%p3043 bra 	$L__BB0_2838;
	cvt.u32.u64 	%r14930, %rd36583;
	setp.gt.u32 	%p3044, %r5, %r14930;
	@%p3044 bra 	$L__BB0_2839;
	setp.ge.u32 	%p3045, %r5, %r14930;
	cvt.u32.u64 	%r14932, %rd36584;
	setp.gt.u32 	%p3046, %r4, %r14932;
	and.pred  	%p3047, %p3045, %p3046;
	@%p3047 bra 	$L__BB0_2839;
$L__BB0_2838:
	and.b64  	%rd29693, %rd36584, 4294967295;
	cvt.u64.u32 	%rd29694, %r4;
	sub.s64 	%rd36584, %rd29693, %rd29694;
	shr.u64 	%rd29695, %rd36584, 32;
	and.b64  	%rd29696, %rd29695, 1;
	and.b64  	%rd29697, %rd36583, 4294967295;
	cvt.u64.u32 	%rd29698, %r5;
	add.s64 	%rd29699, %rd29696, %rd29698;
	sub.s64 	%rd36583, %rd29697, %rd29699;
	shr.u64 	%rd29700, %rd36583, 32;
	and.b64  	%rd29701, %rd29700, 1;
	and.b64  	%rd29702, %rd36582, 4294967295;
	cvt.u64.u32 	%rd29703, %r6;
	add.s64 	%rd29704, %rd29701, %rd29703;
	sub.s64 	%rd36582, %rd29702, %rd29704;
	shr.u64 	%rd29705, %rd36582, 32;
	and.b64  	%rd29706, %rd29705, 1;
	and.b64  	%rd29707, %rd36581, 4294967295;
	cvt.u64.u32 	%rd29708, %r7;
	add.s64 	%rd29709, %rd29706, %rd29708;
	sub.s64 	%rd36581, %rd29707, %rd29709;
	shr.u64 	%rd29710, %rd36581, 32;
	and.b64  	%rd29711, %rd29710, 1;
	and.b64  	%rd29712, %rd36580, 4294967295;
	cvt.u64.u32 	%rd29713, %r8;
	add.s64 	%rd29714, %rd29711, %rd29713;
	sub.s64 	%rd36580, %rd29712, %rd29714;
	shr.u64 	%rd29715, %rd36580, 32;
	and.b64  	%rd29716, %rd29715, 1;
	and.b64  	%rd29717, %rd36579, 4294967295;
	cvt.u64.u32 	%rd29718, %r9;
	add.s64 	%rd29719, %rd29716, %rd29718;
	sub.s64 	%rd36579, %rd29717, %rd29719;
	shr.u64 	%rd29720, %rd36579, 32;
	and.b64  	%rd29721, %rd29720, 1;
	and.b64  	%rd29722, %rd36578, 4294967295;
	cvt.u64.u32 	%rd29723, %r10;
	add.s64 	%rd29724, %rd29721, %rd29723;
	sub.s64 	%rd36578, %rd29722, %rd29724;
	{ .reg .b32 tmp; mov.b64 {tmp, %r14933}, %rd36578; }
	and.b32  	%r14934, %r14933, 1;
	add.s32 	%r14935, %r14934, %r11;
	sub.s32 	%r18223, %r18223, %r14935;
$L__BB0_2839:
	and.b64  	%rd2480, %rd36584, 4294967295;
	and.b64  	%rd2481, %rd36583, 4294967295;
	and.b64  	%rd2482, %rd36582, 4294967295;
	and.b64  	%rd2483, %rd36581, 4294967295;
	and.b64  	%rd2484, %rd36580, 4294967295;
	and.b64  	%rd2485, %rd36579, 4294967295;
	and.b64  	%rd2486, %rd36578, 4294967295;
	mov.b64 	%rd36586, 0;
	mov.b32 	%r18226, 0;
	mov.u64 	%rd36587, %rd36586;
	mov.u64 	%rd36588, %rd36586;
	mov.u64 	%rd36589, %rd36586;
	mov.u64 	%rd36590, %rd36586;
	mov.u64 	%rd36591, %rd36586;
	mov.u64 	%rd36592, %rd36586;
	mov.u32 	%r18225, %r18226;
$L__BB0_2840:
	ld.local.u32 	%r14937, [%rd36585];
	cvt.u64.u32 	%rd29726, %r14937;
	mul.lo.s64 	%rd29727, %rd2480, %rd29726;
	shr.u64 	%rd29728, %rd29727, 32;
	and.b64  	%rd29729, %rd36592, 4294967295;
	and.b64  	%rd29730, %rd29727, 4294967295;
	add.s64 	%rd29731, %rd29730, %rd29729;
	shr.u64 	%rd29732, %rd29731, 32;
	cvt.u32.u64 	%r14938, %rd29731;
	add.s64 	%rd29733, %rd29732, %rd29728;
	mul.lo.s64 	%rd29734, %rd2481, %rd29726;
	shr.u64 	%rd29735, %rd29734, 32;
	and.b64  	%rd29736, %rd36591, 4294967295;
	and.b64  	%rd29737, %rd29734, 4294967295;
	add.s64 	%rd29738, %rd29737, %rd29736;
	shr.u64 	%rd29739, %rd29738, 32;
	and.b64  	%rd29740, %rd29738, 4294967295;
	and.b64  	%rd29741, %rd29733, 4294967295;
	add.s64 	%rd29742, %rd29740, %rd29741;
	shr.u64 	%rd29743, %rd29742, 32;
	add.s64 	%rd29744, %rd29739, %rd29735;
	add.s64 	%rd29745, %rd29744, %rd29743;
	mul.lo.s64 	%rd29746, %rd2482, %rd29726;
	shr.u64 	%rd29747, %rd29746, 32;
	and.b64  	%rd29748, %rd36590, 4294967295;
	and.b64  	%rd29749, %rd29746, 4294967295;
	add.s64 	%rd29750, %rd29749, %rd29748;
	shr.u64 	%rd29751, %rd29750, 32;
	and.b64  	%rd29752, %rd29750, 4294967295;
	and.b64  	%rd29753, %rd29745, 4294967295;
	add.s64 	%rd29754, %rd29752, %rd29753;
	shr.u64 	%rd29755, %rd29754, 32;
	add.s64 	%rd29756, %rd29751, %rd29747;
	add.s64 	%rd29757, %rd29756, %rd29755;
	mul.lo.s64 	%rd29758, %rd2483, %rd29726;
	shr.u64 	%rd29759, %rd29758, 32;
	and.b64  	%rd29760, %rd36589, 4294967295;
	and.b64  	%rd29761, %rd29758, 4294967295;
	add.s64 	%rd29762, %rd29761, %rd29760;
	shr.u64 	%rd29763, %rd29762, 32;
	and.b64  	%rd29764, %rd29762, 4294967295;
	and.b64  	%rd29765, %rd29757, 4294967295;
	add.s64 	%rd29766, %rd29764, %rd29765;
	shr.u64 	%rd29767, %rd29766, 32;
	add.s64 	%rd29768, %rd29763, %rd29759;
	add.s64 	%rd29769, %rd29768, %rd29767;
	mul.lo.s64 	%rd29770, %rd2484, %rd29726;
	shr.u64 	%rd29771, %rd29770, 32;
	and.b64  	%rd29772, %rd36588, 4294967295;
	and.b64  	%rd29773, %rd29770, 4294967295;
	add.s64 	%rd29774, %rd29773, %rd29772;
	shr.u64 	%rd29775, %rd29774, 32;
	and.b64  	%rd29776, %rd29774, 4294967295;
	and.b64  	%rd29777, %rd29769, 4294967295;
	add.s64 	%rd29778, %rd29776, %rd29777;
	shr.u64 	%rd29779, %rd29778, 32;
	add.s64 	%rd29780, %rd29775, %rd29771;
	add.s64 	%rd29781, %rd29780, %rd29779;
	mul.lo.s64 	%rd29782, %rd2485, %rd29726;
	shr.u64 	%rd29783, %rd29782, 32;
	and.b64  	%rd29784, %rd36587, 4294967295;
	and.b64  	%rd29785, %rd29782, 4294967295;
	add.s64 	%rd29786, %rd29785, %rd29784;
	shr.u64 	%rd29787, %rd29786, 32;
	and.b64  	%rd29788, %rd29786, 4294967295;
	and.b64  	%rd29789, %rd29781, 4294967295;
	add.s64 	%rd29790, %rd29788, %rd29789;
	shr.u64 	%rd29791, %rd29790, 32;
	add.s64 	%rd29792, %rd29787, %rd29783;
	add.s64 	%rd29793, %rd29792, %rd29791;
	mul.lo.s64 	%rd29794, %rd2486, %rd29726;
	shr.u64 	%rd29795, %rd29794, 32;
	and.b64  	%rd29796, %rd36586, 4294967295;
	and.b64  	%rd29797, %rd29794, 4294967295;
	add.s64 	%rd29798, %rd29797, %rd29796;
	shr.u64 	%rd29799, %rd29798, 32;
	and.b64  	%rd29800, %rd29798, 4294967295;
	and.b64  	%rd29801, %rd29793, 4294967295;
	add.s64 	%rd29802, %rd29800, %rd29801;
	shr.u64 	%rd29803, %rd29802, 32;
	add.s64 	%rd29804, %rd29799, %rd29795;
	add.s64 	%rd29805, %rd29804, %rd29803;
	mul.wide.u32 	%rd29806, %r18223, %r14937;
	{ .reg .b32 tmp; mov.b64 {tmp, %r14939}, %rd29806; }
	cvt.u64.u32 	%rd29807, %r18226;
	and.b64  	%rd29808, %rd29806, 4294967295;
	add.s64 	%rd29809, %rd29808, %rd29807;
	{ .reg .b32 tmp; mov.b64 {tmp, %r14940}, %rd29809; }
	and.b64  	%rd29810, %rd29809, 4294967295;
	and.b64  	%rd29811, %rd29805, 4294967295;
	add.s64 	%rd29812, %rd29810, %rd29811;
	{ .reg .b32 tmp; mov.b64 {tmp, %r14941}, %rd29812; }
	add.s32 	%r14942, %r14940, %r14939;
	add.s32 	%r14943, %r14942, %r14941;
	mul.lo.s32 	%r14944, %r28, %r14938;
	mul.wide.u32 	%rd29813, %r4, %r14944;
	shr.u64 	%rd29814, %rd29813, 32;
	and.b64  	%rd29815, %rd29731, 4294967295;
	and.b64  	%rd29816, %rd29813, 4294967295;
	add.s64 	%rd29817, %rd29816, %rd29815;
	shr.u64 	%rd29818, %rd29817, 32;
	add.s64 	%rd29819, %rd29818, %rd29814;
	mul.wide.u32 	%rd29820, %r5, %r14944;
	shr.u64 	%rd29821, %rd29820, 32;
	and.b64  	%rd29822, %rd29742, 4294967295;
	and.b64  	%rd29823, %rd29820, 4294967295;
	add.s64 	%rd29824, %rd29823, %rd29822;
	shr.u64 	%rd29825, %rd29824, 32;
	and.b64  	%rd29826, %rd29824, 4294967295;
	and.b64  	%rd29827, %rd29819, 4294967295;
	add.s64 	%rd36592, %rd29826, %rd29827;
	shr.u64 	%rd29828, %rd36592, 32;
	add.s64 	%rd29829, %rd29825, %rd29821;
	add.s64 	%rd29830, %rd29829, %rd29828;
	mul.wide.u32 	%rd29831, %r6, %r14944;
	shr.u64 	%rd29832, %rd29831, 32;
	and.b64  	%rd29833, %rd29754, 4294967295;
	and.b64  	%rd29834, %rd29831, 4294967295;
	add.s64 	%rd29835, %rd29834, %rd29833;
	shr.u64 	%rd29836, %rd29835, 32;
	and.b64  	%rd29837, %rd29835, 4294967295;
	and.b64  	%rd29838, %rd29830, 4294967295;
	add.s64 	%rd36591, %rd29837, %rd29838;
	shr.u64 	%rd29839, %rd36591, 32;
	add.s64 	%rd29840, %rd29836, %rd29832;
	add.s64 	%rd29841, %rd29840, %rd29839;
	mul.wide.u32 	%rd29842, %r7, %r14944;
	shr.u64 	%rd29843, %rd29842, 32;
	and.b64  	%rd29844, %rd29766, 4294967295;
	and.b64  	%rd29845, %rd29842, 4294967295;
	add.s64 	%rd29846, %rd29845, %rd29844;
	shr.u64 	%rd29847, %rd29846, 32;
	and.b64  	%rd29848, %rd29846, 4294967295;
	and.b64  	%rd29849, %rd29841, 4294967295;
	add.s64 	%rd36590, %rd29848, %rd29849;
	shr.u64 	%rd29850, %rd36590, 32;
	add.s64 	%rd29851, %rd29847, %rd29843;
	add.s64 	%rd29852, %rd29851, %rd29850;
	mul.wide.u32 	%rd29853, %r8, %r14944;
	shr.u64 	%rd29854, %rd29853, 32;
	and.b64  	%rd29855, %rd29778, 4294967295;
	and.b64  	%rd29856, %rd29853, 4294967295;
	add.s64 	%rd29857, %rd29856, %rd29855;
	shr.u64 	%rd29858, %rd29857, 32;
	and.b64  	%rd29859, %rd29857, 4294967295;
	and.b64  	%rd29860, %rd29852, 4294967295;
	add.s64 	%rd36589, %rd29859, %rd29860;
	shr.u64 	%rd29861, %rd36589, 32;
	add.s64 	%rd29862, %rd29858, %rd29854;
	add.s64 	%rd29863, %rd29862, %rd29861;
	mul.wide.u32 	%rd29864, %r9, %r14944;
	shr.u64 	%rd29865, %rd29864, 32;
	and.b64  	%rd29866, %rd29790, 4294967295;
	and.b64  	%rd29867, %rd29864, 4294967295;
	add.s64 	%rd29868, %rd29867, %rd29866;
	shr.u64 	%rd29869, %rd29868, 32;
	and.b64  	%rd29870, %rd29868, 4294967295;
	and.b64  	%rd29871, %rd29863, 4294967295;
	add.s64 	%rd36588, %rd29870, %rd29871;
	shr.u64 	%rd29872, %rd36588, 32;
	add.s64 	%rd29873, %rd29869, %rd29865;
	add.s64 	%rd29874, %rd29873, %rd29872;
	mul.wide.u32 	%rd29875, %r10, %r14944;
	shr.u64 	%rd29876, %rd29875, 32;
	and.b64  	%rd29877, %rd29802, 4294967295;
	and.b64  	%rd29878, %rd29875, 4294967295;
	add.s64 	%rd29879, %rd29878, %rd29877;
	shr.u64 	%rd29880, %rd29879, 32;
	and.b64  	%rd29881, %rd29879, 4294967295;
	and.b64  	%rd29882, %rd29874, 4294967295;
	add.s64 	%rd36587, %rd29881, %rd29882;
	shr.u64 	%rd29883, %rd36587, 32;
	add.s64 	%rd29884, %rd29880, %rd29876;
	add.s64 	%rd29885, %rd29884, %rd29883;
	mul.wide.u32 	%rd29886, %r11, %r14944;
	{ .reg .b32 tmp; mov.b64 {tmp, %r14945}, %rd29886; }
	and.b64  	%rd29887, %rd29812, 4294967295;
	and.b64  	%rd29888, %rd29886, 4294967295;
	add.s64 	%rd29889, %rd29888, %rd29887;
	{ .reg .b32 tmp; mov.b64 {tmp, %r14946}, %rd29889; }
	and.b64  	%rd29890, %rd29889, 4294967295;
	and.b64  	%rd29891, %rd29885, 4294967295;
	add.s64 	%rd36586, %rd29890, %rd29891;
	{ .reg .b32 tmp; mov.b64 {tmp, %r14947}, %rd36586; }
	add.s32 	%r14948, %r14946, %r14945;
	add.s32 	%r14949, %r14948, %r14947;
	add.s32 	%r18226, %r14943, %r14949;
	add.s32 	%r18225, %r18225, 1;
	add.s64 	%rd36585, %rd36585, 4;
	setp.ne.s32 	%p3048, %r18225, 8;
	@%p3048 bra 	$L__BB0_2840;
	cvt.u32.u64 	%r18233, %rd36592;
	cvt.u32.u64 	%r18232, %rd36591;
	cvt.u32.u64 	%r18231, %rd36590;
	cvt.u32.u64 	%r18230, %rd36589;
	cvt.u32.u64 	%r18229, %rd36588;
	cvt.u32.u64 	%r18228, %rd36587;
	cvt.u32.u64 	%r18227, %rd36586;
	setp.lt.u32 	%p3049, %r18226, %r11;
	@%p3049 bra 	$L__BB0_2856;
	setp.gt.u32 	%p3050, %r18226, %r11;
	@%p3050 bra 	$L__BB0_2855;
	cvt.u32.u64 	%r18227, %rd36586;
	setp.gt.u32 	%p3051, %r10, %r18227;
	@%p3051 bra 	$L__BB0_2856;
	cvt.u32.u64 	%r14950, %rd36586;
	setp.lt.u32 	%p3052, %r10, %r14950;
	@%p3052 bra 	$L__BB0_2855;
	cvt.u32.u64 	%r18227, %rd36586;
	cvt.u32.u64 	%r18228, %rd36587;
	setp.gt.u32 	%p3053, %r9, %r18228;
	@%p3053 bra 	$L__BB0_2856;
	cvt.u32.u64 	%r14951, %rd36587;
	setp.lt.u32 	%p3054, %r9, %r14951;
	@%p3054 bra 	$L__BB0_2855;
	cvt.u32.u64 	%r18228, %rd36587;
	cvt.u32.u64 	%r18229, %rd36588;
	setp.gt.u32 	%p3055, %r8, %r18229;
	@%p3055 bra 	$L__BB0_2856;
	cvt.u32.u64 	%r14952, %rd36588;
	setp.lt.u32 	%p3056, %r8, %r14952;
	@%p3056 bra 	$L__BB0_2855;
	cvt.u32.u64 	%r18229, %rd36588;
	cvt.u32.u64 	%r18230, %rd36589;
	setp.gt.u32 	%p3057, %r7, %r18230;
	@%p3057 bra 	$L__BB0_2856;
	cvt.u32.u64 	%r14953, %rd36589;
	setp.lt.u32 	%p3058, %r7, %r14953;
	@%p3058 bra 	$L__BB0_2855;
	cvt.u32.u64 	%r18230, %rd36589;
	cvt.u32.u64 	%r18231, %rd36590;
	setp.gt.u32 	%p3059, %r6, %r18231;
	@%p3059 bra 	$L__BB0_2856;
	cvt.u32.u64 	%r14954, %rd36590;
	setp.lt.u32 	%p3060, %r6, %r14954;
	@%p3060 bra 	$L__BB0_2855;
	cvt.u32.u64 	%r18231, %rd36590;
	cvt.u32.u64 	%r18232, %rd36591;
	setp.gt.u32 	%p3061, %r5, %r18232;
	@%p3061 bra 	$L__BB0_2856;
	cvt.u32.u64 	%r18232, %rd36591;
	setp.ge.u32 	%p3062, %r5, %r18232;
	cvt.u32.u64 	%r18233, %rd36592;
	setp.gt.u32 	%p3063, %r4, %r18233;
	and.pred  	%p3064, %p3062, %p3063;
	@%p3064 bra 	$L__BB0_2856;
$L__BB0_2855:
	and.b64  	%rd29893, %rd36592, 4294967295;
	cvt.u64.u32 	%rd29894, %r4;
	sub.s64 	%rd29895, %rd29893, %rd29894;
	cvt.u32.u64 	%r18233, %rd29895;
	shr.u64 	%rd29896, %rd29895, 32;
	and.b64  	%rd29897, %rd29896, 1;
	and.b64  	%rd29898, %rd36591, 4294967295;
	cvt.u64.u32 	%rd29899, %r5;
	add.s64 	%rd29900, %rd29897, %rd29899;
	sub.s64 	%rd29901, %rd29898, %rd29900;
	cvt.u32.u64 	%r18232, %rd29901;
	shr.u64 	%rd29902, %rd29901, 32;
	and.b64  	%rd29903, %rd29902, 1;
	and.b64  	%rd29904, %rd36590, 4294967295;
	cvt.u64.u32 	%rd29905, %r6;
	add.s64 	%rd29906, %rd29903, %rd29905;
	sub.s64 	%rd29907, %rd29904, %rd29906;
	cvt.u32.u64 	%r18231, %rd29907;
	shr.u64 	%rd29908, %rd29907, 32;
	and.b64  	%rd29909, %rd29908, 1;
	and.b64  	%rd29910, %rd36589, 4294967295;
	cvt.u64.u32 	%rd29911, %r7;
	add.s64 	%rd29912, %rd29909, %rd29911;
	sub.s64 	%rd29913, %rd29910, %rd29912;
	cvt.u32.u64 	%r18230, %rd29913;
	shr.u64 	%rd29914, %rd29913, 32;
	and.b64  	%rd29915, %rd29914, 1;
	and.b64  	%rd29916, %rd36588, 4294967295;
	cvt.u64.u32 	%rd29917, %r8;
	add.s64 	%rd29918, %rd29915, %rd29917;
	sub.s64 	%rd29919, %rd29916, %rd29918;
	cvt.u32.u64 	%r18229, %rd29919;
	shr.u64 	%rd29920, %rd29919, 32;
	and.b64  	%rd29921, %rd29920, 1;
	and.b64  	%rd29922, %rd36587, 4294967295;
	cvt.u64.u32 	%rd29923, %r9;
	add.s64 	%rd29924, %rd29921, %rd29923;
	sub.s64 	%rd29925, %rd29922, %rd29924;
	cvt.u32.u64 	%r18228, %rd29925;
	shr.u64 	%rd29926, %rd29925, 32;
	and.b64  	%rd29927, %rd29926, 1;
	and.b64  	%rd29928, %rd36586, 4294967295;
	cvt.u64.u32 	%rd29929, %r10;
	add.s64 	%rd29930, %rd29927, %rd29929;
	sub.s64 	%rd29931, %rd29928, %rd29930;
	cvt.u32.u64 	%r18227, %rd29931;
	{ .reg .b32 tmp; mov.b64 {tmp, %r14955}, %rd29931; }
	and.b32  	%r14956, %r14955, 1;
	add.s32 	%r14957, %r14956, %r11;
	sub.s32 	%r18226, %r18226, %r14957;
$L__BB0_2856:
	st.local.u32 	[%rd36613], %r18233;
	st.local.u32 	[%rd36613+4], %r18232;
	st.local.u32 	[%rd36613+8], %r18231;
	st.local.u32 	[%rd36613+12], %r18230;
	st.local.u32 	[%rd36613+16], %r18229;
	st.local.u32 	[%rd36613+20], %r18228;
	st.local.u32 	[%rd36613+24], %r18227;
	st.local.u32 	[%rd36613+28], %r18226;
	mov.b64 	%rd36601, 0;
	mov.b32 	%r18236, 0;
	mov.u64 	%rd36602, %rd36601;
	mov.u64 	%rd36603, %rd36601;
	mov.u64 	%rd36604, %rd36601;
	mov.u64 	%rd36605, %rd36601;
	mov.u64 	%rd36606, %rd36601;
	mov.u64 	%rd36600, %rd36601;
	mov.u32 	%r18235, %r18236;
$L__BB0_2857:
	ld.local.u32 	%r14959, [%rd36593];
	mul.wide.u32 	%rd29933, %r7562, %r14959;
	shr.u64 	%rd29934, %rd29933, 32;
	and.b64  	%rd29935, %rd36600, 4294967295;
	and.b64  	%rd29936, %rd29933, 4294967295;
	add.s64 	%rd29937, %rd29936, %rd29935;
	shr.u64 	%rd29938, %rd29937, 32;
	cvt.u32.u64 	%r14960, %rd29937;
	add.s64 	%rd29939, %rd29938, %rd29934;
	mul.wide.u32 	%rd29940, %r7563, %r14959;
	shr.u64 	%rd29941, %rd29940, 32;
	and.b64  	%rd29942, %rd36606, 4294967295;
	and.b64  	%rd29943, %rd29940, 4294967295;
	add.s64 	%rd29944, %rd29943, %rd29942;
	shr.u64 	%rd29945, %rd29944, 32;
	and.b64  	%rd29946, %rd29944, 4294967295;
	and.b64  	%rd29947, %rd29939, 4294967295;
	add.s64 	%rd29948, %rd29946, %rd29947;
	shr.u64 	%rd29949, %rd29948, 32;
	add.s64 	%rd29950, %rd29945, %rd29941;
	add.s64 	%rd29951, %rd29950, %rd29949;
	mul.wide.u32 	%rd29952, %r7564, %r14959;
	shr.u64 	%rd29953, %rd29952, 32;
	and.b64  	%rd29954, %rd36605, 4294967295;
	and.b64  	%rd29955, %rd29952, 4294967295;
	add.s64 	%rd29956, %rd29955, %rd29954;
	shr.u64 	%rd29957, %rd29956, 32;
	and.b64  	%rd29958, %rd29956, 4294967295;
	and.b64  	%rd29959, %rd29951, 4294967295;
	add.s64 	%rd29960, %rd29958, %rd29959;
	shr.u64 	%rd29961, %rd29960, 32;
	add.s64 	%rd29962, %rd29957, %rd29953;
	add.s64 	%rd29963, %rd29962, %rd29961;
	mul.wide.u32 	%rd29964, %r7565, %r14959;
	shr.u64 	%rd29965, %rd29964, 32;
	and.b64  	%rd29966, %rd36604, 4294967295;
	and.b64  	%rd29967, %rd29964, 4294967295;
	add.s64 	%rd29968, %rd29967, %rd29966;
	shr.u64 	%rd29969, %rd29968, 32;
	and.b64  	%rd29970, %rd29968, 4294967295;
	and.b64  	%rd29971, %rd29963, 4294967295;
	add.s64 	%rd29972, %rd29970, %rd29971;
	shr.u64 	%rd29973, %rd29972, 32;
	add.s64 	%rd29974, %rd29969, %rd29965;
	add.s64 	%rd29975, %rd29974, %rd29973;
	mul.wide.u32 	%rd29976, %r7566, %r14959;
	shr.u64 	%rd29977, %rd29976, 32;
	and.b64  	%rd29978, %rd36603, 4294967295;
	and.b64  	%rd29979, %rd29976, 4294967295;
	add.s64 	%rd29980, %rd29979, %rd29978;
	shr.u64 	%rd29981, %rd29980, 32;
	and.b64  	%rd29982, %rd29980, 4294967295;
	and.b64  	%rd29983, %rd29975, 4294967295;
	add.s64 	%rd29984, %rd29982, %rd29983;
	shr.u64 	%rd29985, %rd29984, 32;
	add.s64 	%rd29986, %rd29981, %rd29977;
	add.s64 	%rd29987, %rd29986, %rd29985;
	mul.wide.u32 	%rd29988, %r7567, %r14959;
	shr.u64 	%rd29989, %rd29988, 32;
	and.b64  	%rd29990, %rd36602, 4294967295;
	and.b64  	%rd29991, %rd29988, 4294967295;
	add.s64 	%rd29992, %rd29991, %rd29990;
	shr.u64 	%rd29993, %rd29992, 32;
	and.b64  	%rd29994, %rd29992, 4294967295;
	and.b64  	%rd29995, %rd29987, 4294967295;
	add.s64 	%rd29996, %rd29994, %rd29995;
	shr.u64 	%rd29997, %rd29996, 32;
	add.s64 	%rd29998, %rd29993, %rd29989;
	add.s64 	%rd29999, %rd29998, %rd29997;
	mul.wide.u32 	%rd30000, %r7568, %r14959;
	shr.u64 	%rd30001, %rd30000, 32;
	and.b64  	%rd30002, %rd36601, 4294967295;
	and.b64  	%rd30003, %rd30000, 4294967295;
	add.s64 	%rd30004, %rd30003, %rd30002;
	shr.u64 	%rd30005, %rd30004, 32;
	and.b64  	%rd30006, %rd30004, 4294967295;
	and.b64  	%rd30007, %rd29999, 4294967295;
	add.s64 	%rd30008, %rd30006, %rd30007;
	shr.u64 	%rd30009, %rd30008, 32;
	add.s64 	%rd30010, %rd30005, %rd30001;
	add.s64 	%rd30011, %rd30010, %rd30009;
	mul.wide.u32 	%rd30012, %r17879, %r14959;
	{ .reg .b32 tmp; mov.b64 {tmp, %r14961}, %rd30012; }
	cvt.u64.u32 	%rd30013, %r18236;
	and.b64  	%rd30014, %rd30012, 4294967295;
	add.s64 	%rd30015, %rd30014, %rd30013;
	{ .reg .b32 tmp; mov.b64 {tmp, %r14962}, %rd30015; }
	and.b64  	%rd30016, %rd30015, 4294967295;
	and.b64  	%rd30017, %rd30011, 4294967295;
	add.s64 	%rd30018, %rd30016, %rd30017;
	{ .reg .b32 tmp; mov.b64 {tmp, %r14963}, %rd30018; }
	add.s32 	%r14964, %r14962, %r14961;
	add.s32 	%r14965, %r14964, %r14963;
	mul.lo.s32 	%r14966, %r28, %r14960;
	mul.wide.u32 	%rd30019, %r4, %r14966;
	shr.u64 	%rd30020, %rd30019, 32;
	and.b64  	%rd30021, %rd29937, 4294967295;
	and.b64  	%rd30022, %rd30019, 4294967295;
	add.s64 	%rd30023, %rd30022, %rd30021;
	shr.u64 	%rd30024, %rd30023, 32;
	add.s64 	%rd30025, %rd30024, %rd30020;
	mul.wide.u32 	%rd30026, %r5, %r14966;
	shr.u64 	%rd30027, %rd30026, 32;
	and.b64  	%rd30028, %rd29948, 4294967295;
	and.b64  	%rd30029, %rd30026, 4294967295;
	add.s64 	%rd30030, %rd30029, %rd30028;
	shr.u64 	%rd30031, %rd30030, 32;
	and.b64  	%rd30032, %rd30030, 4294967295;
	and.b64  	%rd30033, %rd30025, 4294967295;
	add.s64 	%rd36600, %rd30032, %rd30033;
	shr.u64 	%rd30034, %rd36600, 32;
	add.s64 	%rd30035, %rd30031, %rd30027;
	add.s64 	%rd30036, %rd30035, %rd30034;
	mul.wide.u32 	%rd30037, %r6, %r14966;
	shr.u64 	%rd30038, %rd30037, 32;
	and.b64  	%rd30039, %rd29960, 4294967295;
	and.b64  	%rd30040, %rd30037, 4294967295;
	add.s64 	%rd30041, %rd30040, %rd30039;
	shr.u64 	%rd30042, %rd30041, 32;
	and.b64  	%rd30043, %rd30041, 4294967295;
	and.b64  	%rd30044, %rd30036, 4294967295;
	add.s64 	%rd36606, %rd30043, %rd30044;
	shr.u64 	%rd30045, %rd36606, 32;
	add.s64 	%rd30046, %rd30042, %rd30038;
	add.s64 	%rd30047, %rd30046, %rd30045;
	mul.wide.u32 	%rd30048, %r7, %r14966;
	shr.u64 	%rd30049, %rd30048, 32;
	and.b64  	%rd30050, %rd29972, 4294967295;
	and.b64  	%rd30051, %rd30048, 4294967295;
	add.s64 	%rd30052, %rd30051, %rd30050;
	shr.u64 	%rd30053, %rd30052, 32;
	and.b64  	%rd30054, %rd30052, 4294967295;
	and.b64  	%rd30055, %rd30047, 4294967295;
	add.s64 	%rd36605, %rd30054, %rd30055;
	shr.u64 	%rd30056, %rd36605, 32;
	add.s64 	%rd30057, %rd30053, %rd30049;
	add.s64 	%rd30058, %rd30057, %rd30056;
	mul.wide.u32 	%rd30059, %r8, %r14966;
	shr.u64 	%rd30060, %rd30059, 32;
	and.b64  	%rd30061, %rd29984, 4294967295;
	and.b64  	%rd30062, %rd30059, 4294967295;
	add.s64 	%rd30063, %rd30062, %rd30061;
	shr.u64 	%rd30064, %rd30063, 32;
	and.b64  	%rd30065, %rd30063, 4294967295;
	and.b64  	%rd30066, %rd30058, 4294967295;
	add.s64 	%rd36604, %rd30065, %rd30066;
	shr.u64 	%rd30067, %rd36604, 32;
	add.s64 	%rd30068, %rd30064, %rd30060;
	add.s64 	%rd30069, %rd30068, %rd30067;
	mul.wide.u32 	%rd30070, %r9, %r14966;
	shr.u64 	%rd30071, %rd30070, 32;
	and.b64  	%rd30072, %rd29996, 4294967295;
	and.b64  	%rd30073, %rd30070, 4294967295;
	add.s64 	%rd30074, %rd30073, %rd30072;
	shr.u64 	%rd30075, %rd30074, 32;
	and.b64  	%rd30076, %rd30074, 4294967295;
	and.b64  	%rd30077, %rd30069, 4294967295;
	add.s64 	%rd36603, %rd30076, %rd30077;
	shr.u64 	%rd30078, %rd36603, 32;
	add.s64 	%rd30079, %rd30075, %rd30071;
	add.s64 	%rd30080, %rd30079, %rd30078;
	mul.wide.u32 	%rd30081, %r10, %r14966;
	shr.u64 	%rd30082, %rd30081, 32;
	and.b64  	%rd30083, %rd30008, 4294967295;
	and.b64  	%rd30084, %rd30081, 4294967295;
	add.s64 	%rd30085, %rd30084, %rd30083;
	shr.u64 	%rd30086, %rd30085, 32;
	and.b64  	%rd30087, %rd30085, 4294967295;
	and.b64  	%rd30088, %rd30080, 4294967295;
	add.s64 	%rd36602, %rd30087, %rd30088;
	shr.u64 	%rd30089, %rd36602, 32;
	add.s64 	%rd30090, %rd30086, %rd30082;
	add.s64 	%rd30091, %rd30090, %rd30089;
	mul.wide.u32 	%rd30092, %r11, %r14966;
	{ .reg .b32 tmp; mov.b64 {tmp, %r14967}, %rd30092; }
	and.b64  	%rd30093, %rd30018, 4294967295;
	and.b64  	%rd30094, %rd30092, 4294967295;
	add.s64 	%rd30095, %rd30094, %rd30093;
	{ .reg .b32 tmp; mov.b64 {tmp, %r14968}, %rd30095; }
	and.b64  	%rd30096, %rd30095, 4294967295;
	and.b64  	%rd30097, %rd30091, 4294967295;
	add.s64 	%rd36601, %rd30096, %rd30097;
	{ .reg .b32 tmp; mov.b64 {tmp, %r14969}, %rd36601; }
	add.s32 	%r14970, %r14968, %r14967;
	add.s32 	%r14971, %r14970, %r14969;
	add.s32 	%r18236, %r14965, %r14971;
	add.s32 	%r18235, %r18235, 1;
	add.s64 	%rd36593, %rd36593, 4;
	setp.ne.s32 	%p3065, %r18235, 8;
	@%p3065 bra 	$L__BB0_2857;
	cvt.u32.u64 	%r18237, %rd36600;
	setp.lt.u32 	%p3066, %r18236, %r11;
	@%p3066 bra 	$L__BB0_2873;
	setp.gt.u32 	%p3067, %r18236, %r11;
	@%p3067 bra 	$L__BB0_2872;
	cvt.u32.u64 	%r14972, %rd36601;
	setp.gt.u32 	%p3068, %r10, %r14972;
	@%p3068 bra 	$L__BB0_2873;
	setp.lt.u32 	%p3069, %r10, %r14972;
	@%p3069 bra 	$L__BB0_2872;
	cvt.u32.u64 	%r14974, %rd36602;
	setp.gt.u32 	%p3070, %r9, %r14974;
	@%p3070 bra 	$L__BB0_2873;
	setp.lt.u32 	%p3071, %r9, %r14974;
	@%p3071 bra 	$L__BB0_2872;
	cvt.u32.u64 	%r14976, %rd36603;
	setp.gt.u32 	%p3072, %r8, %r14976;
	@%p3072 bra 	$L__BB0_2873;
	setp.lt.u32 	%p3073, %r8, %r14976;
	@%p3073 bra 	$L__BB0_2872;
	cvt.u32.u64 	%r14978, %rd36604;
	setp.gt.u32 	%p3074, %r7, %r14978;
	@%p3074 bra 	$L__BB0_2873;
	setp.lt.u32 	%p3075, %r7, %r14978;
	@%p3075 bra 	$L__BB0_2872;
	cvt.u32.u64 	%r14980, %rd36605;
	setp.gt.u32 	%p3076, %r6, %r14980;
	@%p3076 bra 	$L__BB0_2873;
	setp.lt.u32 	%p3077, %r6, %r14980;
	@%p3077 bra 	$L__BB0_2872;
	cvt.u32.u64 	%r14982, %rd36606;
	setp.gt.u32 	%p3078, %r5, %r14982;
	@%p3078 bra 	$L__BB0_2873;
	setp.ge.u32 	%p3079, %r5, %r14982;
	setp.gt.u32 	%p3080, %r4, %r18237;
	and.pred  	%p3081, %p3079, %p3080;
	@%p3081 bra 	$L__BB0_2873;
$L__BB0_2872:
	and.b64  	%rd30098, %rd36600, 4294967295;
	cvt.u64.u32 	%rd30099, %r4;
	sub.s64 	%rd30100, %rd30098, %rd30099;
	cvt.u32.u64 	%r18237, %rd30100;
	shr.u64 	%rd30101, %rd30100, 32;
	and.b64  	%rd30102, %rd30101, 1;
	and.b64  	%rd30103, %rd36606, 4294967295;
	cvt.u64.u32 	%rd30104, %r5;
	add.s64 	%rd30105, %rd30102, %rd30104;
	sub.s64 	%rd36606, %rd30103, %rd30105;
	shr.u64 	%rd30106, %rd36606, 32;
	and.b64  	%rd30107, %rd30106, 1;
	and.b64  	%rd30108, %rd36605, 4294967295;
	cvt.u64.u32 	%rd30109, %r6;
	add.s64 	%rd30110, %rd30107, %rd30109;
	sub.s64 	%rd36605, %rd30108, %rd30110;
	shr.u64 	%rd30111, %rd36605, 32;
	and.b64  	%rd30112, %rd30111, 1;
	and.b64  	%rd30113, %rd36604, 4294967295;
	cvt.u64.u32 	%rd30114, %r7;
	add.s64 	%rd30115, %rd30112, %rd30114;
	sub.s64 	%rd36604, %rd30113, %rd30115;
	shr.u64 	%rd30116, %rd36604, 32;
	and.b64  	%rd30117, %rd30116, 1;
	and.b64  	%rd30118, %rd36603, 4294967295;
	cvt.u64.u32 	%rd30119, %r8;
	add.s64 	%rd30120, %rd30117, %rd30119;
	sub.s64 	%rd36603, %rd30118, %rd30120;
	shr.u64 	%rd30121, %rd36603, 32;
	and.b64  	%rd30122, %rd30121, 1;
	and.b64  	%rd30123, %rd36602, 4294967295;
	cvt.u64.u32 	%rd30124, %r9;
	add.s64 	%rd30125, %rd30122, %rd30124;
	sub.s64 	%rd36602, %rd30123, %rd30125;
	shr.u64 	%rd30126, %rd36602, 32;
	and.b64  	%rd30127, %rd30126, 1;
	and.b64  	%rd30128, %rd36601, 4294967295;
	cvt.u64.u32 	%rd30129, %r10;
	add.s64 	%rd30130, %rd30127, %rd30129;
	sub.s64 	%rd36601, %rd30128, %rd30130;
	{ .reg .b32 tmp; mov.b64 {tmp, %r14984}, %rd36601; }
	and.b32  	%r14985, %r14984, 1;
	add.s32 	%r14986, %r14985, %r11;
	sub.s32 	%r18236, %r18236, %r14986;
$L__BB0_2873:
	add.s32 	%r18239, %r18237, %r17889;
	setp.lt.u32 	%p3082, %r18239, %r18237;
	selp.u64 	%rd30131, 1, 0, %p3082;
	and.b64  	%rd30132, %rd36606, 4294967295;
	add.s64 	%rd30133, %rd30132, %rd30131;
	cvt.u64.u32 	%rd30134, %r17888;
	add.s64 	%rd36612, %rd30133, %rd30134;
	cvt.u32.u64 	%r8744, %rd36612;
	shr.u64 	%rd30135, %rd36612, 32;
	and.b64  	%rd30136, %rd36605, 4294967295;
	add.s64 	%rd30137, %rd30135, %rd30136;
	cvt.u64.u32 	%rd30138, %r17887;
	add.s64 	%rd36611, %rd30137, %rd30138;
	cvt.u32.u64 	%r8745, %rd36611;
	shr.u64 	%rd30139, %rd36611, 32;
	and.b64  	%rd30140, %rd36604, 4294967295;
	add.s64 	%rd30141, %rd30139, %rd30140;
	cvt.u64.u32 	%rd30142, %r17886;
	add.s64 	%rd36610, %rd30141, %rd30142;
	cvt.u32.u64 	%r8746, %rd36610;
	shr.u64 	%rd30143, %rd36610, 32;
	and.b64  	%rd30144, %rd36603, 4294967295;
	add.s64 	%rd30145, %rd30143, %rd30144;
	cvt.u64.u32 	%rd30146, %r17885;
	add.s64 	%rd36609, %rd30145, %rd30146;
	cvt.u32.u64 	%r8747, %rd36609;
	shr.u64 	%rd30147, %rd36609, 32;
	and.b64  	%rd30148, %rd36602, 4294967295;
	add.s64 	%rd30149, %rd30147, %rd30148;
	cvt.u64.u32 	%rd30150, %r17884;
	add.s64 	%rd36608, %rd30149, %rd30150;
	cvt.u32.u64 	%r8748, %rd36608;
	shr.u64 	%rd30151, %rd36608, 32;
	and.b64  	%rd30152, %rd36601, 4294967295;
	add.s64 	%rd30153, %rd30151, %rd30152;
	cvt.u64.u32 	%rd30154, %r17883;
	add.s64 	%rd36607, %rd30153, %rd30154;
	cvt.u32.u64 	%r8749, %rd36607;
	{ .reg .b32 tmp; mov.b64 {tmp, %r14987}, %rd36607; }
	add.s32 	%r14988, %r18236, %r14987;
	add.s32 	%r18238, %r14988, %r17882;
	setp.lt.u32 	%p3083, %r18238, %r11;
	@%p3083 bra 	$L__BB0_2888;
	setp.gt.u32 	%p3084, %r18238, %r11;
	@%p3084 bra 	$L__BB0_2887;
	setp.gt.u32 	%p3085, %r10, %r8749;
	@%p3085 bra 	$L__BB0_2888;
	setp.lt.u32 	%p3086, %r10, %r8749;
	@%p3086 bra 	$L__BB0_2887;
	setp.gt.u32 	%p3087, %r9, %r8748;
	@%p3087 bra 	$L__BB0_2888;
	setp.lt.u32 	%p3088, %r9, %r8748;
	@%p3088 bra 	$L__BB0_2887;
	setp.gt.u32 	%p3089, %r8, %r8747;
	@%p3089 bra 	$L__BB0_2888;
	setp.lt.u32 	%p3090, %r8, %r8747;
	@%p3090 bra 	$L__BB0_2887;
	setp.gt.u32 	%p3091, %r7, %r8746;
	@%p3091 bra 	$L__BB0_2888;
	setp.lt.u32 	%p3092, %r7, %r8746;
	@%p3092 bra 	$L__BB0_2887;
	setp.gt.u32 	%p3093, %r6, %r8745;
	@%p3093 bra 	$L__BB0_2888;
	setp.lt.u32 	%p3094, %r6, %r8745;
	@%p3094 bra 	$L__BB0_2887;
	setp.gt.u32 	%p3095, %r5, %r8744;
	@%p3095 bra 	$L__BB0_2888;
	setp.ge.u32 	%p3096, %r5, %r8744;
	setp.lt.u32 	%p3097, %r18239, %r4;
	and.pred  	%p3098, %p3096, %p3097;
	@%p3098 bra 	$L__BB0_2888;
$L__BB0_2887:
	cvt.u64.u32 	%rd30155, %r18239;
	cvt.u64.u32 	%rd30156, %r4;
	sub.s64 	%rd30157, %rd30155, %rd30156;
	cvt.u32.u64 	%r18239, %rd30157;
	shr.u64 	%rd30158, %rd30157, 32;
	and.b64  	%rd30159, %rd30158, 1;
	and.b64  	%rd30160, %rd36612, 4294967295;
	cvt.u64.u32 	%rd30161, %r5;
	add.s64 	%rd30162, %rd30159, %rd30161;
	sub.s64 	%rd36612, %rd30160, %rd30162;
	shr.u64 	%rd30163, %rd36612, 32;
	and.b64  	%rd30164, %rd30163, 1;
	and.b64  	%rd30165, %rd36611, 4294967295;
	cvt.u64.u32 	%rd30166, %r6;
	add.s64 	%rd30167, %rd30164, %rd30166;
	sub.s64 	%rd36611, %rd30165, %rd30167;
	shr.u64 	%rd30168, %rd36611, 32;
	and.b64  	%rd30169, %rd30168, 1;
	and.b64  	%rd30170, %rd36610, 4294967295;
	cvt.u64.u32 	%rd30171, %r7;
	add.s64 	%rd30172, %rd30169, %rd30171;
	sub.s64 	%rd36610, %rd30170, %rd30172;
	shr.u64 	%rd30173, %rd36610, 32;
	and.b64  	%rd30174, %rd30173, 1;
	and.b64  	%rd30175, %rd36609, 4294967295;
	cvt.u64.u32 	%rd30176, %r8;
	add.s64 	%rd30177, %rd30174, %rd30176;
	sub.s64 	%rd36609, %rd30175, %rd30177;
	shr.u64 	%rd30178, %rd36609, 32;
	and.b64  	%rd30179, %rd30178, 1;
	and.b64  	%rd30180, %rd36608, 4294967295;
	cvt.u64.u32 	%rd30181, %r9;
	add.s64 	%rd30182, %rd30179, %rd30181;
	sub.s64 	%rd36608, %rd30180, %rd30182;
	shr.u64 	%rd30183, %rd36608, 32;
	and.b64  	%rd30184, %rd30183, 1;
	and.b64  	%rd30185, %rd36607, 4294967295;
	cvt.u64.u32 	%rd30186, %r10;
	add.s64 	%rd30187, %rd30184, %rd30186;
	sub.s64 	%rd36607, %rd30185, %rd30187;
	{ .reg .b32 tmp; mov.b64 {tmp, %r14989}, %rd36607; }
	and.b32  	%r14990, %r14989, 1;
	add.s32 	%r14991, %r14990, %r11;
	sub.s32 	%r18238, %r18238, %r14991;
$L__BB0_2888:
	and.b64  	%rd2549, %rd36612, 4294967295;
	and.b64  	%rd2550, %rd36611, 4294967295;
	and.b64  	%rd2551, %rd36610, 4294967295;
	and.b64  	%rd2552, %rd36609, 4294967295;
	and.b64  	%rd2553, %rd36608, 4294967295;
	and.b64  	%rd2554, %rd36607, 4294967295;
	mov.b64 	%rd36614, 0;
	mov.b32 	%r18249, 0;
	mov.u64 	%rd36615, %rd36614;
	mov.u64 	%rd36616, %rd36614;
	mov.u64 	%rd36617, %rd36614;
	mov.u64 	%rd36618, %rd36614;
	mov.u64 	%rd36619, %rd36614;
	mov.u64 	%rd36620, %rd36614;
	mov.u32 	%r18241, %r18249;
$L__BB0_2889:
	ld.local.u32 	%r14993, [%rd36613];
	cvt.u64.u32 	%rd30189, %r14993;
	mul.wide.u32 	%rd30190, %r18239, %r14993;
	shr.u64 	%rd30191, %rd30190, 32;
	and.b64  	%rd30192, %rd36620, 4294967295;
	and.b64  	%rd30193, %rd30190, 4294967295;
	add.s64 	%rd30194, %rd30193, %rd30192;
	shr.u64 	%rd30195, %rd30194, 32;
	cvt.u32.u64 	%r14994, %rd30194;
	add.s64 	%rd30196, %rd30195, %rd30191;
	mul.lo.s64 	%rd30197, %rd2549, %rd30189;
	shr.u64 	%rd30198, %rd30197, 32;
	and.b64  	%rd30199, %rd36619, 4294967295;
	and.b64  	%rd30200, %rd30197, 4294967295;
	add.s64 	%rd30201, %rd30200, %rd30199;
	shr.u64 	%rd30202, %rd30201, 32;
	and.b64  	%rd30203, %rd30201, 4294967295;
	and.b64  	%rd30204, %rd30196, 4294967295;
	add.s64 	%rd30205, %rd30203, %rd30204;
	shr.u64 	%rd30206, %rd30205, 32;
	add.s64 	%rd30207, %rd30202, %rd30198;
	add.s64 	%rd30208, %rd30207, %rd30206;
	mul.lo.s64 	%rd30209, %rd2550, %rd30189;
	shr.u64 	%rd30210, %rd30209, 32;
	and.b64  	%rd30211, %rd36618, 4294967295;
	and.b64  	%rd30212, %rd30209, 4294967295;
	add.s64 	%rd30213, %rd30212, %rd30211;
	shr.u64 	%rd30214, %rd30213, 32;
	and.b64  	%rd30215, %rd30213, 4294967295;
	and.b64  	%rd30216, %rd30208, 4294967295;
	add.s64 	%rd30217, %rd30215, %rd30216;
	shr.u64 	%rd30218, %rd30217, 32;
	add.s64 	%rd30219, %rd30214, %rd30210;
	add.s64 	%rd30220, %rd30219, %rd30218;
	mul.lo.s64 	%rd30221, %rd2551, %rd30189;
	shr.u64 	%rd30222, %rd30221, 32;
	and.b64  	%rd30223, %rd36617, 4294967295;
	and.b64  	%rd30224, %rd30221, 4294967295;
	add.s64 	%rd30225, %rd30224, %rd30223;
	shr.u64 	%rd30226, %rd30225, 32;
	and.b64  	%rd30227, %rd30225, 4294967295;
	and.b64  	%rd30228, %rd30220, 4294967295;
	add.s64 	%rd30229, %rd30227, %rd30228;
	shr.u64 	%rd30230, %rd30229, 32;
	add.s64 	%rd30231, %rd30226, %rd30222;
	add.s64 	%rd30232, %rd30231, %rd30230;
	mul.lo.s64 	%rd30233, %rd2552, %rd30189;
	shr.u64 	%rd30234, %rd30233, 32;
	and.b64  	%rd30235, %rd36616, 4294967295;
	and.b64  	%rd30236, %rd30233, 4294967295;
	add.s64 	%rd30237, %rd30236, %rd30235;
	shr.u64 	%rd30238, %rd30237, 32;
	and.b64  	%rd30239, %rd30237, 4294967295;
	and.b64  	%rd30240, %rd30232, 4294967295;
	add.s64 	%rd30241, %rd30239, %rd30240;
	shr.u64 	%rd30242, %rd30241, 32;
	add.s64 	%rd30243, %rd30238, %rd30234;
	add.s64 	%rd30244, %rd30243, %rd30242;
	mul.lo.s64 	%rd30245, %rd2553, %rd30189;
	shr.u64 	%rd30246, %rd30245, 32;
	and.b64  	%rd30247, %rd36615, 4294967295;
	and.b64  	%rd30248, %rd30245, 4294967295;
	add.s64 	%rd30249, %rd30248, %rd30247;
	shr.u64 	%rd30250, %rd30249, 32;
	and.b64  	%rd30251, %rd30249, 4294967295;
	and.b64  	%rd30252, %rd30244, 4294967295;
	add.s64 	%rd30253, %rd30251, %rd30252;
	shr.u64 	%rd30254, %rd30253, 32;
	add.s64 	%rd30255, %rd30250, %rd30246;
	add.s64 	%rd30256, %rd30255, %rd30254;
	mul.lo.s64 	%rd30257, %rd2554, %rd30189;
	shr.u64 	%rd30258, %rd30257, 32;
	and.b64  	%rd30259, %rd36614, 4294967295;
	and.b64  	%rd30260, %rd30257, 4294967295;
	add.s64 	%rd30261, %rd30260, %rd30259;
	shr.u64 	%rd30262, %rd30261, 32;
	and.b64  	%rd30263, %rd30261, 4294967295;
	and.b64  	%rd30264, %rd30256, 4294967295;
	add.s64 	%rd30265, %rd30263, %rd30264;
	shr.u64 	%rd30266, %rd30265, 32;
	add.s64 	%rd30267, %rd30262, %rd30258;
	add.s64 	%rd30268, %rd30267, %rd30266;
	mul.wide.u32 	%rd30269, %r18238, %r14993;
	{ .reg .b32 tmp; mov.b64 {tmp, %r14995}, %rd30269; }
	cvt.u64.u32 	%rd30270, %r18249;
	and.b64  	%rd30271, %rd30269, 4294967295;
	add.s64 	%rd30272, %rd30271, %rd30270;
	{ .reg .b32 tmp; mov.b64 {tmp, %r14996}, %rd30272; }
	and.b64  	%rd30273, %rd30272, 4294967295;
	and.b64  	%rd30274, %rd30268, 4294967295;
	add.s64 	%rd30275, %rd30273, %rd30274;
	{ .reg .b32 tmp; mov.b64 {tmp, %r14997}, %rd30275; }
	add.s32 	%r14998, %r14996, %r14995;
	add.s32 	%r14999, %r14998, %r14997;
	mul.lo.s32 	%r15000, %r28, %r14994;
	mul.wide.u32 	%rd30276, %r4, %r15000;
	shr.u64 	%rd30277, %rd30276, 32;
	and.b64  	%rd30278, %rd30194, 4294967295;
	and.b64  	%rd30279, %rd30276, 4294967295;
	add.s64 	%rd30280, %rd30279, %rd30278;
	shr.u64 	%rd30281, %rd30280, 32;
	add.s64 	%rd30282, %rd30281, %rd30277;
	mul.wide.u32 	%rd30283, %r5, %r15000;
	shr.u64 	%rd30284, %rd30283, 32;
	and.b64  	%rd30285, %rd30205, 4294967295;
	and.b64  	%rd30286, %rd30283, 4294967295;
	add.s64 	%rd30287, %rd30286, %rd30285;
	shr.u64 	%rd30288, %rd30287, 32;
	and.b64  	%rd30289, %rd30287, 4294967295;
	and.b64  	%rd30290, %rd30282, 4294967295;
	add.s64 	%rd36620, %rd30289, %rd30290;
	shr.u64 	%rd30291, %rd36620, 32;
	add.s64 	%rd30292, %rd30288, %rd30284;
	add.s64 	%rd30293, %rd30292, %rd30291;
	mul.wide.u32 	%rd30294, %r6, %r15000;
	shr.u64 	%rd30295, %rd30294, 32;
	and.b64  	%rd30296, %rd30217, 4294967295;
	and.b64  	%rd30297, %rd30294, 4294967295;
	add.s64 	%rd30298, %rd30297, %rd30296;
	shr.u64 	%rd30299, %rd30298, 32;
	and.b64  	%rd30300, %rd30298, 4294967295;
	and.b64  	%rd30301, %rd30293, 4294967295;
	add.s64 	%rd36619, %rd30300, %rd30301;
	shr.u64 	%rd30302, %rd36619, 32;
	add.s64 	%rd30303, %rd30299, %rd30295;
	add.s64 	%rd30304, %rd30303, %rd30302;
	cvt.u64.u32 	%rd2565, %r7;
	mul.wide.u32 	%rd30305, %r7, %r15000;
	shr.u64 	%rd30306, %rd30305, 32;
	and.b64  	%rd30307, %rd30229, 4294967295;
	and.b64  	%rd30308, %rd30305, 4294967295;
	add.s64 	%rd30309, %rd30308, %rd30307;
	shr.u64 	%rd30310, %rd30309, 32;
	and.b64  	%rd30311, %rd30309, 4294967295;
	and.b64  	%rd30312, %rd30304, 4294967295;
	add.s64 	%rd36618, %rd30311, %rd30312;
	shr.u64 	%rd30313, %rd36618, 32;
	add.s64 	%rd30314, %rd30310, %rd30306;
	add.s64 	%rd30315, %rd30314, %rd30313;
	cvt.u64.u32 	%rd2567, %r8;
	mul.wide.u32 	%rd30316, %r8, %r15000;
	shr.u64 	%rd30317, %rd30316, 32;
	and.b64  	%rd30318, %rd30241, 4294967295;
	and.b64  	%rd30319, %rd30316, 4294967295;
	add.s64 	%rd30320, %rd30319, %rd30318;
	shr.u64 	%rd30321, %rd30320, 32;
	and.b64  	%rd30322, %rd30320, 4294967295;
	and.b64  	%rd30323, %rd30315, 4294967295;
	add.s64 	%rd36617, %rd30322, %rd30323;
	shr.u64 	%rd30324, %rd36617, 32;
	add.s64 	%rd30325, %rd30321, %rd30317;
	add.s64 	%rd30326, %rd30325, %rd30324;
	cvt.u64.u32 	%rd2569, %r9;
	mul.wide.u32 	%rd30327, %r9, %r15000;
	shr.u64 	%rd30328, %rd30327, 32;
	and.b64  	%rd30329, %rd30253, 4294967295;
	and.b64  	%rd30330, %rd30327, 4294967295;
	add.s64 	%rd30331, %rd30330, %rd30329;
	shr.u64 	%rd30332, %rd30331, 32;
	and.b64  	%rd30333, %rd30331, 4294967295;
	and.b64  	%rd30334, %rd30326, 4294967295;
	add.s64 	%rd36616, %rd30333, %rd30334;
	shr.u64 	%rd30335, %rd36616, 32;
	add.s64 	%rd30336, %rd30332, %rd30328;
	add.s64 	%rd30337, %rd30336, %rd30335;
	mul.wide.u32 	%rd30338, %r10, %r15000;
	shr.u64 	%rd30339, %rd30338, 32;
	and.b64  	%rd30340, %rd30265, 4294967295;
	and.b64  	%rd30341, %rd30338, 4294967295;
	add.s64 	%rd30342, %rd30341, %rd30340;
	shr.u64 	%rd30343, %rd30342, 32;
	and.b64  	%rd30344, %rd30342, 4294967295;
	and.b64  	%rd30345, %rd30337, 4294967295;
	add.s64 	%rd36615, %rd30344, %rd30345;
	shr.u64 	%rd30346, %rd36615, 32;
	add.s64 	%rd30347, %rd30343, %rd30339;
	add.s64 	%rd30348, %rd30347, %rd30346;
	mul.wide.u32 	%rd30349, %r11, %r15000;
	{ .reg .b32 tmp; mov.b64 {tmp, %r15001}, %rd30349; }
	and.b64  	%rd30350, %rd30275, 4294967295;
	and.b64  	%rd30351, %rd30349, 4294967295;
	add.s64 	%rd30352, %rd30351, %rd30350;
	{ .reg .b32 tmp; mov.b64 {tmp, %r15002}, %rd30352; }
	and.b64  	%rd30353, %rd30352, 4294967295;
	and.b64  	%rd30354, %rd30348, 4294967295;
	add.s64 	%rd36614, %rd30353, %rd30354;
	{ .reg .b32 tmp; mov.b64 {tmp, %r15003}, %rd36614; }
	add.s32 	%r15004, %r15002, %r15001;
	add.s32 	%r15005, %r15004, %r15003;
	add.s32 	%r18249, %r14999, %r15005;
	add.s32 	%r18241, %r18241, 1;
	add.s64 	%rd36613, %rd36613, 4;
	setp.ne.s32 	%p3099, %r18241, 8;
	@%p3099 bra 	$L__BB0_2889;
	cvt.u32.u64 	%r18242, %rd36620;
	cvt.u32.u64 	%r18243, %rd36619;
	cvt.u32.u64 	%r18244, %rd36618;
	cvt.u32.u64 	%r18245, %rd36617;
	cvt.u32.u64 	%r18246, %rd36616;
	cvt.u32.u64 	%r18247, %rd36615;
	cvt.u32.u64 	%r18248, %rd36614;
	setp.lt.u32 	%p3100, %r18249, %r11;
	@%p3100 bra 	$L__BB0_2905;
	setp.gt.u32 	%p3101, %r18249, %r11;
	@%p3101 bra 	$L__BB0_2904;
	setp.gt.u32 	%p3102, %r10, %r18248;
	@%p3102 bra 	$L__BB0_2905;
	setp.lt.u32 	%p3103, %r10, %r18248;
	@%p3103 bra 	$L__BB0_2904;
	setp.gt.u32 	%p3104, %r9, %r18247;
	@%p3104 bra 	$L__BB0_2905;
	setp.lt.u32 	%p3105, %r9, %r18247;
	@%p3105 bra 	$L__BB0_2904;
	setp.gt.u32 	%p3106, %r8, %r18246;
	@%p3106 bra 	$L__BB0_2905;
	setp.lt.u32 	%p3107, %r8, %r18246;
	@%p3107 bra 	$L__BB0_2904;
	setp.gt.u32 	%p3108, %r7, %r18245;
	@%p3108 bra 	$L__BB0_2905;
	setp.lt.u32 	%p3109, %r7, %r18245;
	@%p3109 bra 	$L__BB0_2904;
	setp.gt.u32 	%p3110, %r6, %r18244;
	@%p3110 bra 	$L__BB0_2905;
	setp.lt.u32 	%p3111, %r6, %r18244;
	@%p3111 bra 	$L__BB0_2904;
	setp.gt.u32 	%p3112, %r5, %r18243;
	@%p3112 bra 	$L__BB0_2905;
	setp.ge.u32 	%p3113, %r5, %r18243;
	setp.gt.u32 	%p3114, %r4, %r18242;
	and.pred  	%p3115, %p3113, %p3114;
	@%p3115 bra 	$L__BB0_2905;
$L__BB0_2904:
	and.b64  	%rd30355, %rd36620, 4294967295;
	cvt.u64.u32 	%rd30356, %r4;
	sub.s64 	%rd30357, %rd30355, %rd30356;
	cvt.u32.u64 	%r18242, %rd30357;
	shr.u64 	%rd30358, %rd30357, 32;
	and.b64  	%rd30359, %rd30358, 1;
	and.b64  	%rd30360, %rd36619, 4294967295;
	cvt.u64.u32 	%rd30361, %r5;
	add.s64 	%rd30362, %rd30359, %rd30361;
	sub.s64 	%rd30363, %rd30360, %rd30362;
	cvt.u32.u64 	%r18243, %rd30363;
	shr.u64 	%rd30364, %rd30363, 32;
	and.b64  	%rd30365, %rd30364, 1;
	and.b64  	%rd30366, %rd36618, 4294967295;
	cvt.u64.u32 	%rd30367, %r6;
	add.s64 	%rd30368, %rd30365, %rd30367;
	sub.s64 	%rd30369, %rd30366, %rd30368;
	cvt.u32.u64 	%r18244, %rd30369;
	shr.u64 	%rd30370, %rd30369, 32;
	and.b64  	%rd30371, %rd30370, 1;
	and.b64  	%rd30372, %rd36617, 4294967295;
	add.s64 	%rd30373, %rd30371, %rd2565;
	sub.s64 	%rd30374, %rd30372, %rd30373;
	cvt.u32.u64 	%r18245, %rd30374;
	shr.u64 	%rd30375, %rd30374, 32;
	and.b64  	%rd30376, %rd30375, 1;
	and.b64  	%rd30377, %rd36616, 4294967295;
	add.s64 	%rd30378, %rd30376, %rd2567;
	sub.s64 	%rd30379, %rd30377, %rd30378;
	cvt.u32.u64 	%r18246, %rd30379;
	shr.u64 	%rd30380, %rd30379, 32;
	and.b64  	%rd30381, %rd30380, 1;
	and.b64  	%rd30382, %rd36615, 4294967295;
	add.s64 	%rd30383, %rd30381, %rd2569;
	sub.s64 	%rd30384, %rd30382, %rd30383;
	cvt.u32.u64 	%r18247, %rd30384;
	shr.u64 	%rd30385, %rd30384, 32;
	and.b64  	%rd30386, %rd30385, 1;
	and.b64  	%rd30387, %rd36614, 4294967295;
	cvt.u64.u32 	%rd30388, %r10;
	add.s64 	%rd30389, %rd30386, %rd30388;
	sub.s64 	%rd30390, %rd30387, %rd30389;
	cvt.u32.u64 	%r18248, %rd30390;
	{ .reg .b32 tmp; mov.b64 {tmp, %r15006}, %rd30390; }
	and.b32  	%r15007, %r15006, 1;
	add.s32 	%r15008, %r15007, %r11;
	sub.s32 	%r18249, %r18249, %r15008;
$L__BB0_2905:
	st.local.u32 	[%rd26], %r18242;
	st.local.u32 	[%rd26+4], %r18243;
	st.local.u32 	[%rd26+8], %r18244;
	st.local.u32 	[%rd26+12], %r18245;
	st.local.u32 	[%rd26+16], %r18246;
	st.local.u32 	[%rd26+20], %r18247;
	st.local.u32 	[%rd26+24], %r18248;
	st.local.u32 	[%rd26+28], %r18249;
	mov.b64 	%rd36622, 0;
	mov.b32 	%r18259, 0;
	cvt.u64.u32 	%rd2582, %r4;
	cvt.u64.u32 	%rd2583, %r5;
	cvt.u64.u32 	%rd2585, %r6;
	mov.u64 	%rd36623, %rd36622;
	mov.u64 	%rd36624, %rd36622;
	mov.u64 	%rd36625, %rd36622;
	mov.u64 	%rd36626, %rd36622;
	mov.u64 	%rd36627, %rd36622;
	mov.u64 	%rd36628, %rd36622;
	mov.u32 	%r18251, %r18259;
$L__BB0_2906:
	ld.local.u32 	%r15010, [%rd36621];
	mul.wide.u32 	%rd30392, %r18020, %r15010;
	shr.u64 	%rd30393, %rd30392, 32;
	and.b64  	%rd30394, %rd36628, 4294967295;
	and.b64  	%rd30395, %rd30392, 4294967295;
	add.s64 	%rd30396, %rd30395, %rd30394;
	shr.u64 	%rd30397, %rd30396, 32;
	cvt.u32.u64 	%r15011, %rd30396;
	add.s64 	%rd30398, %rd30397, %rd30393;
	mul.wide.u32 	%rd30399, %r18019, %r15010;
	shr.u64 	%rd30400, %rd30399, 32;
	and.b64  	%rd30401, %rd36627, 4294967295;
	and.b64  	%rd30402, %rd30399, 4294967295;
	add.s64 	%rd30403, %rd30402, %rd30401;
	shr.u64 	%rd30404, %rd30403, 32;
	and.b64  	%rd30405, %rd30403, 4294967295;
	and.b64  	%rd30406, %rd30398, 4294967295;
	add.s64 	%rd30407, %rd30405, %rd30406;
	shr.u64 	%rd30408, %rd30407, 32;
	add.s64 	%rd30409, %rd30404, %rd30400;
	add.s64 	%rd30410, %rd30409, %rd30408;
	mul.wide.u32 	%rd30411, %r18018, %r15010;
	shr.u64 	%rd30412, %rd30411, 32;
	and.b64  	%rd30413, %rd36626, 4294967295;
	and.b64  	%rd30414, %rd30411, 4294967295;
	add.s64 	%rd30415, %rd30414, %rd30413;
	shr.u64 	%rd30416, %rd30415, 32;
	and.b64  	%rd30417, %rd30415, 4294967295;
	and.b64  	%rd30418, %rd30410, 4294967295;
	add.s64 	%rd30419, %rd30417, %rd30418;
	shr.u64 	%rd30420, %rd30419, 32;
	add.s64 	%rd30421, %rd30416, %rd30412;
	add.s64 	%rd30422, %rd30421, %rd30420;
	mul.wide.u32 	%rd30423, %r18017, %r15010;
	shr.u64 	%rd30424, %rd30423, 32;
	and.b64  	%rd30425, %rd36625, 4294967295;
	and.b64  	%rd30426, %rd30423, 4294967295;
	add.s64 	%rd30427, %rd30426, %rd30425;
	shr.u64 	%rd30428, %rd30427, 32;
	and.b64  	%rd30429, %rd30427, 4294967295;
	and.b64  	%rd30430, %rd30422, 4294967295;
	add.s64 	%rd30431, %rd30429, %rd30430;
	shr.u64 	%rd30432, %rd30431, 32;
	add.s64 	%rd30433, %rd30428, %rd30424;
	add.s64 	%rd30434, %rd30433, %rd30432;
	mul.wide.u32 	%rd30435, %r18016, %r15010;
	shr.u64 	%rd30436, %rd30435, 32;
	and.b64  	%rd30437, %rd36624, 4294967295;
	and.b64  	%rd30438, %rd30435, 4294967295;
	add.s64 	%rd30439, %rd30438, %rd30437;
	shr.u64 	%rd30440, %rd30439, 32;
	and.b64  	%rd30441, %rd30439, 4294967295;
	and.b64  	%rd30442, %rd30434, 4294967295;
	add.s64 	%rd30443, %rd30441, %rd30442;
	shr.u64 	%rd30444, %rd30443, 32;
	add.s64 	%rd30445, %rd30440, %rd30436;
	add.s64 	%rd30446, %rd30445, %rd30444;
	mul.wide.u32 	%rd30447, %r18015, %r15010;
	shr.u64 	%rd30448, %rd30447, 32;
	and.b64  	%rd30449, %rd36623, 4294967295;
	and.b64  	%rd30450, %rd30447, 4294967295;
	add.s64 	%rd30451, %rd30450, %rd30449;
	shr.u64 	%rd30452, %rd30451, 32;
	and.b64  	%rd30453, %rd30451, 4294967295;
	and.b64  	%rd30454, %rd30446, 4294967295;
	add.s64 	%rd30455, %rd30453, %rd30454;
	shr.u64 	%rd30456, %rd30455, 32;
	add.s64 	%rd30457, %rd30452, %rd30448;
	add.s64 	%rd30458, %rd30457, %rd30456;
	mul.wide.u32 	%rd30459, %r18014, %r15010;
	shr.u64 	%rd30460, %rd30459, 32;
	and.b64  	%rd30461, %rd36622, 4294967295;
	and.b64  	%rd30462, %rd30459, 4294967295;
	add.s64 	%rd30463, %rd30462, %rd30461;
	shr.u64 	%rd30464, %rd30463, 32;
	and.b64  	%rd30465, %rd30463, 4294967295;
	and.b64  	%rd30466, %rd30458, 4294967295;
	add.s64 	%rd30467, %rd30465, %rd30466;
	shr.u64 	%rd30468, %rd30467, 32;
	add.s64 	%rd30469, %rd30464, %rd30460;
	add.s64 	%rd30470, %rd30469, %rd30468;
	mul.wide.u32 	%rd30471, %r18013, %r15010;
	{ .reg .b32 tmp; mov.b64 {tmp, %r15012}, %rd30471; }
	cvt.u64.u32 	%rd30472, %r18259;
	and.b64  	%rd30473, %rd30471, 4294967295;
	add.s64 	%rd30474, %rd30473, %rd30472;
	{ .reg .b32 tmp; mov.b64 {tmp, %r15013}, %rd30474; }
	and.b64  	%rd30475, %rd30474, 4294967295;
	and.b64  	%rd30476, %rd30470, 4294967295;
	add.s64 	%rd30477, %rd30475, %rd30476;
	{ .reg .b32 tmp; mov.b64 {tmp, %r15014}, %rd30477; }
	add.s32 	%r15015, %r15013, %r15012;
	add.s32 	%r15016, %r15015, %r15014;
	mul.lo.s32 	%r15017, %r28, %r15011;
	mul.wide.u32 	%rd30478, %r4, %r15017;
	shr.u64 	%rd30479, %rd30478, 32;
	and.b64  	%rd30480, %rd30396, 4294967295;
	and.b64  	%rd30481, %rd30478, 4294967295;
	add.s64 	%rd30482, %rd30481, %rd30480;
	shr.u64 	%rd30483, %rd30482, 32;
	add.s64 	%rd30484, %rd30483, %rd30479;
	mul.wide.u32 	%rd30485, %r5, %r15017;
	shr.u64 	%rd30486, %rd30485, 32;
	and.b64  	%rd30487, %rd30407, 4294967295;
	and.b64  	%rd30488, %rd30485, 4294967295;
	add.s64 	%rd30489, %rd30488, %rd30487;
	shr.u64 	%rd30490, %rd30489, 32;
	and.b64  	%rd30491, %rd30489, 4294967295;
	and.b64  	%rd30492, %rd30484, 4294967295;
	add.s64 	%rd36628, %rd30491, %rd30492;
	shr.u64 	%rd30493, %rd36628, 32;
	add.s64 	%rd30494, %rd30490, %rd30486;
	add.s64 	%rd30495, %rd30494, %rd30493;
	mul.wide.u32 	%rd30496, %r6, %r15017;
	shr.u64 	%rd30497, %rd30496, 32;
	and.b64  	%rd30498, %rd30419, 4294967295;
	and.b64  	%rd30499, %rd30496, 4294967295;
	add.s64 	%rd30500, %rd30499, %rd30498;
	shr.u64 	%rd30501, %rd30500, 32;
	and.b64  	%rd30502, %rd30500, 4294967295;
	and.b64  	%rd30503, %rd30495, 4294967295;
	add.s64 	%rd36627, %rd30502, %rd30503;
	shr.u64 	%rd30504, %rd36627, 32;
	add.s64 	%rd30505, %rd30501, %rd30497;
	add.s64 	%rd30506, %rd30505, %rd30504;
	mul.wide.u32 	%rd30507, %r7, %r15017;
	shr.u64 	%rd30508, %rd30507, 32;
	and.b64  	%rd30509, %rd30431, 4294967295;
	and.b64  	%rd30510, %rd30507, 4294967295;
	add.s64 	%rd30511, %rd30510, %rd30509;
	shr.u64 	%rd30512, %rd30511, 32;
	and.b64  	%rd30513, %rd30511, 4294967295;
	and.b64  	%rd30514, %rd30506, 4294967295;
	add.s64 	%rd36626, %rd30513, %rd30514;
	shr.u64 	%rd30515, %rd36626, 32;
	add.s64 	%rd30516, %rd30512, %rd30508;
	add.s64 	%rd30517, %rd30516, %rd30515;
	mul.wide.u32 	%rd30518, %r8, %r15017;
	shr.u64 	%rd30519, %rd30518, 32;
	and.b64  	%rd30520, %rd30443, 4294967295;
	and.b64  	%rd30521, %rd30518, 4294967295;
	add.s64 	%rd30522, %rd30521, %rd30520;
	shr.u64 	%rd30523, %rd30522, 32;
	and.b64  	%rd30524, %rd30522, 4294967295;
	and.b64  	%rd30525, %rd30517, 4294967295;
	add.s64 	%rd36625, %rd30524, %rd30525;
	shr.u64 	%rd30526, %rd36625, 32;
	add.s64 	%rd30527, %rd30523, %rd30519;
	add.s64 	%rd30528, %rd30527, %rd30526;
	cvt.u64.u32 	%rd2591, %r9;
	mul.wide.u32 	%rd30529, %r9, %r15017;
	shr.u64 	%rd30530, %rd30529, 32;
	and.b64  	%rd30531, %rd30455, 4294967295;
	and.b64  	%rd30532, %rd30529, 4294967295;
	add.s64 	%rd30533, %rd30532, %rd30531;
	shr.u64 	%rd30534, %rd30533, 32;
	and.b64  	%rd30535, %rd30533, 4294967295;
	and.b64  	%rd30536, %rd30528, 4294967295;
	add.s64 	%rd36624, %rd30535, %rd30536;
	shr.u64 	%rd30537, %rd36624, 32;
	add.s64 	%rd30538, %rd30534, %rd30530;
	add.s64 	%rd30539, %rd30538, %rd30537;
	cvt.u64.u32 	%rd2593, %r10;
	mul.wide.u32 	%rd30540, %r10, %r15017;
	shr.u64 	%rd30541, %rd30540, 32;
	and.b64  	%rd30542, %rd30467, 4294967295;
	and.b64  	%rd30543, %rd30540, 4294967295;
	add.s64 	%rd30544, %rd30543, %rd30542;
	shr.u64 	%rd30545, %rd30544, 32;
	and.b64  	%rd30546, %rd30544, 4294967295;
	and.b64  	%rd30547, %rd30539, 4294967295;
	add.s64 	%rd36623, %rd30546, %rd30547;
	shr.u64 	%rd30548, %rd36623, 32;
	add.s64 	%rd30549, %rd30545, %rd30541;
	add.s64 	%rd30550, %rd30549, %rd30548;
	mul.wide.u32 	%rd30551, %r11, %r15017;
	{ .reg .b32 tmp; mov.b64 {tmp, %r15018}, %rd30551; }
	and.b64  	%rd30552, %rd30477, 4294967295;
	and.b64  	%rd30553, %rd30551, 4294967295;
	add.s64 	%rd30554, %rd30553, %rd30552;
	{ .reg .b32 tmp; mov.b64 {tmp, %r15019}, %rd30554; }
	and.b64  	%rd30555, %rd30554, 4294967295;
	and.b64  	%rd30556, %rd30550, 4294967295;
	add.s64 	%rd36622, %rd30555, %rd30556;
	{ .reg .b32 tmp; mov.b64 {tmp, %r15020}, %rd36622; }
	add.s32 	%r15021, %r15019, %r15018;
	add.s32 	%r15022, %r15021, %r15020;
	add.s32 	%r18259, %r15016, %r15022;
	add.s32 	%r18251, %r18251, 1;
	add.s64 	%rd36621, %rd36621, 4;
	setp.ne.s32 	%p3116, %r18251, 8;
	@%p3116 bra 	$L__BB0_2906;
	cvt.u32.u64 	%r18252, %rd36628;
	cvt.u32.u64 	%r18253, %rd36627;
	cvt.u32.u64 	%r18254, %rd36626;
	cvt.u32.u64 	%r18255, %rd36625;
	cvt.u32.u64 	%r18256, %rd36624;
	cvt.u32.u64 	%r18257, %rd36623;
	cvt.u32.u64 	%r18258, %rd36622;
	setp.lt.u32 	%p3117, %r18259, %r11;
	@%p3117 bra 	$L__BB0_2922;
	setp.gt.u32 	%p3118, %r18259, %r11;
	@%p3118 bra 	$L__BB0_2921;
	setp.gt.u32 	%p3119, %r10, %r18258;
	@%p3119 bra 	$L__BB0_2922;
	setp.lt.u32 	%p3120, %r10, %r18258;
	@%p3120 bra 	$L__BB0_2921;
	setp.gt.u32 	%p3121, %r9, %r18257;
	@%p3121 bra 	$L__BB0_2922;
	setp.lt.u32 	%p3122, %r9, %r18257;
	@%p3122 bra 	$L__BB0_2921;
	setp.gt.u32 	%p3123, %r8, %r18256;
	@%p3123 bra 	$L__BB0_2922;
	setp.lt.u32 	%p3124, %r8, %r18256;
	@%p3124 bra 	$L__BB0_2921;
	setp.gt.u32 	%p3125, %r7, %r18255;
	@%p3125 bra 	$L__BB0_2922;
	setp.lt.u32 	%p3126, %r7, %r18255;
	@%p3126 bra 	$L__BB0_2921;
	setp.gt.u32 	%p3127, %r6, %r18254;
	@%p3127 bra 	$L__BB0_2922;
	setp.lt.u32 	%p3128, %r6, %r18254;
	@%p3128 bra 	$L__BB0_2921;
	setp.gt.u32 	%p3129, %r5, %r18253;
	@%p3129 bra 	$L__BB0_2922;
	setp.ge.u32 	%p3130, %r5, %r18253;
	setp.gt.u32 	%p3131, %r4, %r18252;
	and.pred  	%p3132, %p3130, %p3131;
	@%p3132 bra 	$L__BB0_2922;
$L__BB0_2921:
	and.b64  	%rd30557, %rd36628, 4294967295;
	sub.s64 	%rd30558, %rd30557, %rd2582;
	cvt.u32.u64 	%r18252, %rd30558;
	shr.u64 	%rd30559, %rd30558, 32;
	and.b64  	%rd30560, %rd30559, 1;
	and.b64  	%rd30561, %rd36627, 4294967295;
	add.s64 	%rd30562, %rd30560, %rd2583;
	sub.s64 	%rd30563, %rd30561, %rd30562;
	cvt.u32.u64 	%r18253, %rd30563;
	shr.u64 	%rd30564, %rd30563, 32;
	and.b64  	%rd30565, %rd30564, 1;
	and.b64  	%rd30566, %rd36626, 4294967295;
	add.s64 	%rd30567, %rd30565, %rd2585;
	sub.s64 	%rd30568, %rd30566, %rd30567;
	cvt.u32.u64 	%r18254, %rd30568;
	shr.u64 	%rd30569, %rd30568, 32;
	and.b64  	%rd30570, %rd30569, 1;
	and.b64  	%rd30571, %rd36625, 4294967295;
	add.s64 	%rd30572, %rd30570, %rd2565;
	sub.s64 	%rd30573, %rd30571, %rd30572;
	cvt.u32.u64 	%r18255, %rd30573;
	shr.u64 	%rd30574, %rd30573, 32;
	and.b64  	%rd30575, %rd30574, 1;
	and.b64  	%rd30576, %rd36624, 4294967295;
	add.s64 	%rd30577, %rd30575, %rd2567;
	sub.s64 	%rd30578, %rd30576, %rd30577;
	cvt.u32.u64 	%r18256, %rd30578;
	shr.u64 	%rd30579, %rd30578, 32;
	and.b64  	%rd30580, %rd30579, 1;
	and.b64  	%rd30581, %rd36623, 4294967295;
	add.s64 	%rd30582, %rd30580, %rd2591;
	sub.s64 	%rd30583, %rd30581, %rd30582;
	cvt.u32.u64 	%r18257, %rd30583;
	shr.u64 	%rd30584, %rd30583, 32;
	and.b64  	%rd30585, %rd30584, 1;
	and.b64  	%rd30586, %rd36622, 4294967295;
	add.s64 	%rd30587, %rd30585, %rd2593;
	sub.s64 	%rd30588, %rd30586, %rd30587;
	cvt.u32.u64 	%r18258, %rd30588;
	{ .reg .b32 tmp; mov.b64 {tmp, %r15023}, %rd30588; }
	and.b32  	%r15024, %r15023, 1;
	add.s32 	%r15025, %r15024, %r11;
	sub.s32 	%r18259, %r18259, %r15025;
$L__BB0_2922:
	st.local.u32 	[%rd36629], %r18252;
	st.local.u32 	[%rd36629+4], %r18253;
	st.local.u32 	[%rd36629+8], %r18254;
	st.local.u32 	[%rd36629+12], %r18255;
	st.local.u32 	[%rd36629+16], %r18256;
	st.local.u32 	[%rd36629+20], %r18257;
	st.local.u32 	[%rd36629+24], %r18258;
	st.local.u32 	[%rd36629+28], %r18259;
	mov.b64 	%rd36630, 0;
	mov.b32 	%r18270, 0;
	cvt.u64.u32 	%rd2607, %r6;
	mov.u64 	%rd36631, %rd36630;
	mov.u64 	%rd36632, %rd36630;
	mov.u64 	%rd36633, %rd36630;
	mov.u64 	%rd36634, %rd36630;
	mov.u64 	%rd36635, %rd36630;
	mov.u64 	%rd36636, %rd36630;
	mov.u32 	%r18261, %r18270;
$L__BB0_2923:
	ld.local.u32 	%rd30590, [%rd36629];
	and.b64  	%rd30591, %rd36636, 4294967295;
	add.s64 	%rd30592, %rd30591, %rd30590;
	shr.u64 	%rd30593, %rd30592, 32;
	cvt.u32.u64 	%r15027, %rd30592;
	and.b64  	%rd30594, %rd36635, 4294967295;
	add.s64 	%rd30595, %rd30594, %rd30593;
	shr.u64 	%rd30596, %rd30595, 32;
	and.b64  	%rd30597, %rd36634, 4294967295;
	add.s64 	%rd30598, %rd30597, %rd30596;
	shr.u64 	%rd30599, %rd30598, 32;
	and.b64  	%rd30600, %rd36633, 4294967295;
	add.s64 	%rd30601, %rd30600, %rd30599;
	shr.u64 	%rd30602, %rd30601, 32;
	and.b64  	%rd30603, %rd36632, 4294967295;
	add.s64 	%rd30604, %rd30603, %rd30602;
	shr.u64 	%rd30605, %rd30604, 32;
	and.b64  	%rd30606, %rd36631, 4294967295;
	add.s64 	%rd30607, %rd30606, %rd30605;
	shr.u64 	%rd30608, %rd30607, 32;
	and.b64  	%rd30609, %rd36630, 4294967295;
	add.s64 	%rd30610, %rd30609, %rd30608;
	shr.u64 	%rd30611, %rd30610, 32;
	cvt.u64.u32 	%rd30612, %r18270;
	add.s64 	%rd30613, %rd30611, %rd30612;
	{ .reg .b32 tmp; mov.b64 {tmp, %r15028}, %rd30613; }
	mul.lo.s32 	%r15029, %r28, %r15027;
	cvt.u64.u32 	%rd30614, %r15029;
	mul.wide.u32 	%rd30615, %r4, %r15029;
	shr.u64 	%rd30616, %rd30615, 32;
	and.b64  	%rd30617, %rd30592, 4294967295;
	and.b64  	%rd30618, %rd30615, 4294967295;
	add.s64 	%rd30619, %rd30618, %rd30617;
	shr.u64 	%rd30620, %rd30619, 32;
	add.s64 	%rd30621, %rd30620, %rd30616;
	mul.lo.s64 	%rd30622, %rd2583, %rd30614;
	shr.u64 	%rd30623, %rd30622, 32;
	and.b64  	%rd30624, %rd30595, 4294967295;
	and.b64  	%rd30625, %rd30622, 4294967295;
	add.s64 	%rd30626, %rd30625, %rd30624;
	shr.u64 	%rd30627, %rd30626, 32;
	and.b64  	%rd30628, %rd30626, 4294967295;
	and.b64  	%rd30629, %rd30621, 4294967295;
	add.s64 	%rd36636, %rd30628, %rd30629;
	shr.u64 	%rd30630, %rd36636, 32;
	add.s64 	%rd30631, %rd30627, %rd30623;
	add.s64 	%rd30632, %rd30631, %rd30630;
	mul.wide.u32 	%rd30633, %r6, %r15029;
	shr.u64 	%rd30634, %rd30633, 32;
	and.b64  	%rd30635, %rd30598, 4294967295;
	and.b64  	%rd30636, %rd30633, 4294967295;
	add.s64 	%rd30637, %rd30636, %rd30635;
	shr.u64 	%rd30638, %rd30637, 32;
	and.b64  	%rd30639, %rd30637, 4294967295;
	and.b64  	%rd30640, %rd30632, 4294967295;
	add.s64 	%rd36635, %rd30639, %rd30640;
	shr.u64 	%rd30641, %rd36635, 32;
	add.s64 	%rd30642, %rd30638, %rd30634;
	add.s64 	%rd30643, %rd30642, %rd30641;
	mul.lo.s64 	%rd30644, %rd2565, %rd30614;
	shr.u64 	%rd30645, %rd30644, 32;
	and.b64  	%rd30646, %rd30601, 4294967295;
	and.b64  	%rd30647, %rd30644, 4294967295;
	add.s64 	%rd30648, %rd30647, %rd30646;
	shr.u64 	%rd30649, %rd30648, 32;
	and.b64  	%rd30650, %rd30648, 4294967295;
	and.b64  	%rd30651, %rd30643, 4294967295;
	add.s64 	%rd36634, %rd30650, %rd30651;
	shr.u64 	%rd30652, %rd36634, 32;
	add.s64 	%rd30653, %rd30649, %rd30645;
	add.s64 	%rd30654, %rd30653, %rd30652;
	mul.lo.s64 	%rd30655, %rd2567, %rd30614;
	shr.u64 	%rd30656, %rd30655, 32;
	and.b64  	%rd30657, %rd30604, 4294967295;
	and.b64  	%rd30658, %rd30655, 4294967295;
	add.s64 	%rd30659, %rd30658, %rd30657;
	shr.u64 	%rd30660, %rd30659, 32;
	and.b64  	%rd30661, %rd30659, 4294967295;
	and.b64  	%rd30662, %rd30654, 4294967295;
	add.s64 	%rd36633, %rd30661, %rd30662;
	shr.u64 	%rd30663, %rd36633, 32;
	add.s64 	%rd30664, %rd30660, %rd30656;
	add.s64 	%rd30665, %rd30664, %rd30663;
	mul.lo.s64 	%rd30666, %rd2591, %rd30614;
	shr.u64 	%rd30667, %rd30666, 32;
	and.b64  	%rd30668, %rd30607, 4294967295;
	and.b64  	%rd30669, %rd30666, 4294967295;
	add.s64 	%rd30670, %rd30669, %rd30668;
	shr.u64 	%rd30671, %rd30670, 32;
	and.b64  	%rd30672, %rd30670, 4294967295;
	and.b64  	%rd30673, %rd30665, 4294967295;
	add.s64 	%rd36632, %rd30672, %rd30673;
	shr.u64 	%rd30674, %rd36632, 32;
	add.s64 	%rd30675, %rd30671, %rd30667;
	add.s64 	%rd30676, %rd30675, %rd30674;
	mul.lo.s64 	%rd30677, %rd2593, %rd30614;
	shr.u64 	%rd30678, %rd30677, 32;
	and.b64  	%rd30679, %rd30610, 4294967295;
	and.b64  	%rd30680, %rd30677, 4294967295;
	add.s64 	%rd30681, %rd30680, %rd30679;
	shr.u64 	%rd30682, %rd30681, 32;
	and.b64  	%rd30683, %rd30681, 4294967295;
	and.b64  	%rd30684, %rd30676, 4294967295;
	add.s64 	%rd36631, %rd30683, %rd30684;
	shr.u64 	%rd30685, %rd36631, 32;
	add.s64 	%rd30686, %rd30682, %rd30678;
	add.s64 	%rd30687, %rd30686, %rd30685;
	mul.wide.u32 	%rd30688, %r11, %r15029;
	{ .reg .b32 tmp; mov.b64 {tmp, %r15030}, %rd30688; }
	and.b64  	%rd30689, %rd30613, 4294967295;
	and.b64  	%rd30690, %rd30688, 4294967295;
	add.s64 	%rd30691, %rd30690, %rd30689;
	{ .reg .b32 tmp; mov.b64 {tmp, %r15031}, %rd30691; }
	and.b64  	%rd30692, %rd30691, 4294967295;
	and.b64  	%rd30693, %rd30687, 4294967295;
	add.s64 	%rd36630, %rd30692, %rd30693;
	{ .reg .b32 tmp; mov.b64 {tmp, %r15032}, %rd36630; }
	add.s32 	%r15033, %r15031, %r15030;
	add.s32 	%r15034, %r15033, %r15032;
	add.s32 	%r18270, %r15034, %r15028;
	add.s32 	%r18261, %r18261, 1;
	add.s64 	%rd36629, %rd36629, 4;
	setp.ne.s32 	%p3133, %r18261, 8;
	@%p3133 bra 	$L__BB0_2923;
	cvt.u32.u64 	%r18342, %rd36636;
	cvt.u32.u64 	%r18284, %rd36635;
	cvt.u32.u64 	%r18283, %rd36634;
	cvt.u32.u64 	%r18282, %rd36633;
	cvt.u32.u64 	%r18281, %rd36632;
	cvt.u32.u64 	%r18280, %rd36631;
	cvt.u32.u64 	%r18279, %rd36630;
	setp.lt.u32 	%p3134, %r18270, %r11;
	@%p3134 bra 	$L__BB0_2939;
	setp.gt.u32 	%p3135, %r18270, %r11;
	@%p3135 bra 	$L__BB0_2938;
	setp.gt.u32 	%p3136, %r10, %r18279;
	@%p3136 bra 	$L__BB0_2939;
	setp.lt.u32 	%p3137, %r10, %r18279;
	@%p3137 bra 	$L__BB0_2938;
	setp.gt.u32 	%p3138, %r9, %r18280;
	@%p3138 bra 	$L__BB0_2939;
	setp.lt.u32 	%p3139, %r9, %r18280;
	@%p3139 bra 	$L__BB0_2938;
	setp.gt.u32 	%p3140, %r8, %r18281;
	@%p3140 bra 	$L__BB0_2939;
	setp.lt.u32 	%p3141, %r8, %r18281;
	@%p3141 bra 	$L__BB0_2938;
	setp.gt.u32 	%p3142, %r7, %r18282;
	@%p3142 bra 	$L__BB0_2939;
	setp.lt.u32 	%p3143, %r7, %r18282;
	@%p3143 bra 	$L__BB0_2938;
	setp.gt.u32 	%p3144, %r6, %r18283;
	@%p3144 bra 	$L__BB0_2939;
	setp.lt.u32 	%p3145, %r6, %r18283;
	@%p3145 bra 	$L__BB0_2938;
	setp.gt.u32 	%p3146, %r5, %r18284;
	@%p3146 bra 	$L__BB0_2939;
	setp.ge.u32 	%p3147, %r5, %r18284;
	setp.gt.u32 	%p3148, %r4, %r18342;
	and.pred  	%p3149, %p3147, %p3148;
	@%p3149 bra 	$L__BB0_2939;
$L__BB0_2938:
	and.b64  	%rd30694, %rd36636, 4294967295;
	sub.s64 	%rd30695, %rd30694, %rd2582;
	cvt.u32.u64 	%r18342, %rd30695;
	shr.u64 	%rd30696, %rd30695, 32;
	and.b64  	%rd30697, %rd30696, 1;
	and.b64  	%rd30698, %rd36635, 4294967295;
	add.s64 	%rd30699, %rd30697, %rd2583;
	sub.s64 	%rd30700, %rd30698, %rd30699;
	cvt.u32.u64 	%r18284, %rd30700;
	shr.u64 	%rd30701, %rd30700, 32;
	and.b64  	%rd30702, %rd30701, 1;
	and.b64  	%rd30703, %rd36634, 4294967295;
	add.s64 	%rd30704, %rd30702, %rd2607;
	sub.s64 	%rd30705, %rd30703, %rd30704;
	cvt.u32.u64 	%r18283, %rd30705;
	shr.u64 	%rd30706, %rd30705, 32;
	and.b64  	%rd30707, %rd30706, 1;
	and.b64  	%rd30708, %rd36633, 4294967295;
	add.s64 	%rd30709, %rd30707, %rd2565;
	sub.s64 	%rd30710, %rd30708, %rd30709;
	cvt.u32.u64 	%r18282, %rd30710;
	shr.u64 	%rd30711, %rd30710, 32;
	and.b64  	%rd30712, %rd30711, 1;
	and.b64  	%rd30713, %rd36632, 4294967295;
	add.s64 	%rd30714, %rd30712, %rd2567;
	sub.s64 	%rd30715, %rd30713, %rd30714;
	cvt.u32.u64 	%r18281, %rd30715;
	shr.u64 	%rd30716, %rd30715, 32;
	and.b64  	%rd30717, %rd30716, 1;
	and.b64  	%rd30718, %rd36631, 4294967295;
	add.s64 	%rd30719, %rd30717, %rd2591;
	sub.s64 	%rd30720, %rd30718, %rd30719;
	cvt.u32.u64 	%r18280, %rd30720;
	shr.u64 	%rd30721, %rd30720, 32;
	and.b64  	%rd30722, %rd30721, 1;
	and.b64  	%rd30723, %rd36630, 4294967295;
	add.s64 	%rd30724, %rd30722, %rd2593;
	sub.s64 	%rd30725, %rd30723, %rd30724;
	cvt.u32.u64 	%r18279, %rd30725;
	{ .reg .b32 tmp; mov.b64 {tmp, %r15035}, %rd30725; }
	and.b32  	%r15036, %r15035, 1;
	add.s32 	%r15037, %r15036, %r11;
	sub.s32 	%r18270, %r18270, %r15037;
$L__BB0_2939:
	or.b32  	%r15039, %r18284, %r18342;
	or.b32  	%r15040, %r18283, %r15039;
	or.b32  	%r15041, %r18282, %r15040;
	or.b32  	%r15042, %r18281, %r15041;
	or.b32  	%r15043, %r18280, %r15042;
	or.b32  	%r15044, %r18279, %r15043;
	or.b32  	%r15045, %r18270, %r15044;
	setp.eq.s32 	%p3151, %r15045, 0;
	mov.b32 	%r18425, 0;
	mov.b16 	%rs60, 0;
	mov.pred 	%p3150, -1;
	mov.pred 	%p3756, %p3150;
	mov.u16 	%rs78, %rs60;
	mov.u32 	%r18426, %r18425;
	mov.u32 	%r18427, %r18425;
	mov.u32 	%r18428, %r18425;
	mov.u32 	%r18429, %r18425;
	mov.u32 	%r18430, %r18425;
	mov.u32 	%r18431, %r18425;
	mov.u32 	%r18432, %r18425;
	@%p3151 bra 	$L__BB0_3036;
	setp.lt.u32 	%p3152, %r18270, %r11;
	@%p3152 bra 	$L__BB0_2969;
	setp.gt.u32 	%p3153, %r18270, %r11;
	@%p3153 bra 	$L__BB0_2954;
	setp.lt.u32 	%p3154, %r18279, %r10;
	@%p3154 bra 	$L__BB0_2969;
	setp.gt.u32 	%p3155, %r18279, %r10;
	@%p3155 bra 	$L__BB0_2954;
	setp.lt.u32 	%p3156, %r18280, %r9;
	@%p3156 bra 	$L__BB0_2969;
	setp.gt.u32 	%p3157, %r18280, %r9;
	@%p3157 bra 	$L__BB0_2954;
	setp.lt.u32 	%p3158, %r18281, %r8;
	@%p3158 bra 	$L__BB0_2969;
	setp.gt.u32 	%p3159, %r18281, %r8;
	@%p3159 bra 	$L__BB0_2954;
	setp.lt.u32 	%p3160, %r18282, %r7;
	@%p3160 bra 	$L__BB0_2969;
	setp.gt.u32 	%p3161, %r18282, %r7;
	@%p3161 bra 	$L__BB0_2954;
	setp.lt.u32 	%p3162, %r18283, %r6;
	@%p3162 bra 	$L__BB0_2969;
	setp.gt.u32 	%p3163, %r18283, %r6;
	@%p3163 bra 	$L__BB0_2954;
	setp.lt.u32 	%p3164, %r18284, %r5;
	@%p3164 bra 	$L__BB0_2969;
	setp.le.u32 	%p3165, %r18284, %r5;
	setp.lt.u32 	%p3166, %r18342, %r4;
	and.pred  	%p3167, %p3165, %p3166;
	@%p3167 bra 	$L__BB0_2969;
$L__BB0_2954:
	cvt.u64.u32 	%rd30726, %r18342;
	sub.s64 	%rd2615, %rd30726, %rd2582;
	cvt.u32.u64 	%r18342, %rd2615;
	shr.u64 	%rd30727, %rd2615, 32;
	and.b64  	%rd30728, %rd30727, 1;
	cvt.u64.u32 	%rd30729, %r18284;
	add.s64 	%rd30730, %rd30728, %rd2583;
	sub.s64 	%rd2616, %rd30729, %rd30730;
	cvt.u32.u64 	%r18284, %rd2616;
	shr.u64 	%rd30731, %rd2616, 32;
	and.b64  	%rd30732, %rd30731, 1;
	cvt.u64.u32 	%rd30733, %r18283;
	add.s64 	%rd30734, %rd30732, %rd2607;
	sub.s64 	%rd2617, %rd30733, %rd30734;
	cvt.u32.u64 	%r18283, %rd2617;
	shr.u64 	%rd30735, %rd2617, 32;
	and.b64  	%rd30736, %rd30735, 1;
	cvt.u64.u32 	%rd30737, %r18282;
	add.s64 	%rd30738, %rd30736, %rd2565;
	sub.s64 	%rd2618, %rd30737, %rd30738;
	cvt.u32.u64 	%r18282, %rd2618;
	shr.u64 	%rd30739, %rd2618, 32;
	and.b64  	%rd30740, %rd30739, 1;
	cvt.u64.u32 	%rd30741, %r18281;
	add.s64 	%rd30742, %rd30740, %rd2567;
	sub.s64 	%rd2619, %rd30741, %rd30742;
	cvt.u32.u64 	%r18281, %rd2619;
	shr.u64 	%rd30743, %rd2619, 32;
	and.b64  	%rd30744, %rd30743, 1;
	cvt.u64.u32 	%rd30745, %r18280;
	add.s64 	%rd30746, %rd30744, %rd2591;
	sub.s64 	%rd2620, %rd30745, %rd30746;
	cvt.u32.u64 	%r18280, %rd2620;
	shr.u64 	%rd30747, %rd2620, 32;
	and.b64  	%rd30748, %rd30747, 1;
	cvt.u64.u32 	%rd30749, %r18279;
	add.s64 	%rd30750, %rd30748, %rd2593;
	sub.s64 	%rd2621, %rd30749, %rd30750;
	cvt.u32.u64 	%r18279, %rd2621;
	{ .reg .b32 tmp; mov.b64 {tmp, %r15046}, %rd2621; }
	and.b32  	%r15047, %r15046, 1;
	add.s32 	%r15048, %r15047, %r11;
	sub.s32 	%r18270, %r18270, %r15048;
	setp.lt.u32 	%p3168, %r18270, %r11;
	@%p3168 bra 	$L__BB0_2969;
	setp.gt.u32 	%p3169, %r18270, %r11;
	@%p3169 bra 	$L__BB0_2968;
	setp.gt.u32 	%p3170, %r10, %r18279;
	@%p3170 bra 	$L__BB0_2969;
	setp.lt.u32 	%p3171, %r10, %r18279;
	@%p3171 bra 	$L__BB0_2968;
	setp.gt.u32 	%p3172, %r9, %r18280;
	@%p3172 bra 	$L__BB0_2969;
	setp.lt.u32 	%p3173, %r9, %r18280;
	@%p3173 bra 	$L__BB0_2968;
	setp.gt.u32 	%p3174, %r8, %r18281;
	@%p3174 bra 	$L__BB0_2969;
	setp.lt.u32 	%p3175, %r8, %r18281;
	@%p3175 bra 	$L__BB0_2968;
	setp.gt.u32 	%p3176, %r7, %r18282;
	@%p3176 bra 	$L__BB0_2969;
	setp.lt.u32 	%p3177, %r7, %r18282;
	@%p3177 bra 	$L__BB0_2968;
	setp.gt.u32 	%p3178, %r6, %r18283;
	@%p3178 bra 	$L__BB0_2969;
	setp.lt.u32 	%p3179, %r6, %r18283;
	@%p3179 bra 	$L__BB0_2968;
	setp.gt.u32 	%p3180, %r5, %r18284;
	@%p3180 bra 	$L__BB0_2969;
	setp.ge.u32 	%p3181, %r5, %r18284;
	setp.gt.u32 	%p3182, %r4, %r18342;
	and.pred  	%p3183, %p3181, %p3182;
	@%p3183 bra 	$L__BB0_2969;
$L__BB0_2968:
	and.b64  	%rd30751, %rd2615, 4294967295;
	sub.s64 	%rd30752, %rd30751, %rd2582;
	cvt.u32.u64 	%r18342, %rd30752;
	shr.u64 	%rd30753, %rd30752, 32;
	and.b64  	%rd30754, %rd30753, 1;
	and.b64  	%rd30755, %rd2616, 4294967295;
	add.s64 	%rd30756, %rd30754, %rd2583;
	sub.s64 	%rd30757, %rd30755, %rd30756;
	cvt.u32.u64 	%r18284, %rd30757;
	shr.u64 	%rd30758, %rd30757, 32;
	and.b64  	%rd30759, %rd30758, 1;
	and.b64  	%rd30760, %rd2617, 4294967295;
	add.s64 	%rd30761, %rd30759, %rd2607;
	sub.s64 	%rd30762, %rd30760, %rd30761;
	cvt.u32.u64 	%r18283, %rd30762;
	shr.u64 	%rd30763, %rd30762, 32;
	and.b64  	%rd30764, %rd30763, 1;
	and.b64  	%rd30765, %rd2618, 4294967295;
	add.s64 	%rd30766, %rd30764, %rd2565;
	sub.s64 	%rd30767, %rd30765, %rd30766;
	cvt.u32.u64 	%r18282, %rd30767;
	shr.u64 	%rd30768, %rd30767, 32;
	and.b64  	%rd30769, %rd30768, 1;
	and.b64  	%rd30770, %rd2619, 4294967295;
	add.s64 	%rd30771, %rd30769, %rd2567;
	sub.s64 	%rd30772, %rd30770, %rd30771;
	cvt.u32.u64 	%r18281, %rd30772;
	shr.u64 	%rd30773, %rd30772, 32;
	and.b64  	%rd30774, %rd30773, 1;
	and.b64  	%rd30775, %rd2620, 4294967295;
	add.s64 	%rd30776, %rd30774, %rd2591;
	sub.s64 	%rd30777, %rd30775, %rd30776;
	cvt.u32.u64 	%r18280, %rd30777;
	shr.u64 	%rd30778, %rd30777, 32;
	and.b64  	%rd30779, %rd30778, 1;
	and.b64  	%rd30780, %rd2621, 4294967295;
	add.s64 	%rd30781, %rd30779, %rd2593;
	sub.s64 	%rd30782, %rd30780, %rd30781;
	cvt.u32.u64 	%r18279, %rd30782;
	{ .reg .b32 tmp; mov.b64 {tmp, %r15049}, %rd30782; }
	and.b32  	%r15050, %r15049, 1;
	add.s32 	%r15051, %r15050, %r11;
	sub.s32 	%r18270, %r18270, %r15051;
$L__BB0_2969:
	or.b32  	%r15053, %r18284, %r18342;
	or.b32  	%r15054, %r18283, %r15053;
	or.b32  	%r15055, %r18282, %r15054;
	or.b32  	%r15056, %r18281, %r15055;
	or.b32  	%r15057, %r18280, %r15056;
	or.b32  	%r15058, %r18279, %r15057;
	or.b32  	%r15059, %r18270, %r15058;
	setp.eq.s32 	%p3185, %r15059, 0;
	mov.pred 	%p3756, %p3150;
	mov.u16 	%rs78, %rs60;
	mov.u32 	%r18426, %r18425;
	mov.u32 	%r18427, %r18425;
	mov.u32 	%r18428, %r18425;
	mov.u32 	%r18429, %r18425;
	mov.u32 	%r18430, %r18425;
	mov.u32 	%r18431, %r18425;
	mov.u32 	%r18432, %r18425;
	@%p3185 bra 	$L__BB0_3036;
	mov.b32 	%r18326, 1;
	mov.b32 	%r18319, 0;
	cvt.u64.u32 	%rd30786, %r5;
	cvt.u64.u32 	%rd30800, %r8;
	mov.u32 	%r18375, %r11;
	mov.u32 	%r18376, %r10;
	mov.u32 	%r18377, %r9;
	mov.u32 	%r18378, %r8;
	mov.u32 	%r18379, %r7;
	mov.u32 	%r18380, %r6;
	mov.u32 	%r18381, %r5;
	mov.u32 	%r18382, %r4;
	mov.u32 	%r18320, %r18319;
	mov.u32 	%r18321, %r18319;
	mov.u32 	%r18322, %r18319;
	mov.u32 	%r18323, %r18319;
	mov.u32 	%r18324, %r18319;
	mov.u32 	%r18325, %r18319;
	mov.u32 	%r18359, %r18319;
	mov.u32 	%r18360, %r18319;
	mov.u32 	%r18361, %r18319;
	mov.u32 	%r18362, %r18319;
	mov.u32 	%r18363, %r18319;
	mov.u32 	%r18364, %r18319;
	mov.u32 	%r18365, %r18319;
	mov.u32 	%r18366, %r18319;
	mov.u32 	%r18310, %r18319;
$L__BB0_2971:
	or.b32  	%r15062, %r18270, %r18279;
	or.b32  	%r15063, %r15062, %r18280;
	or.b32  	%r15064, %r15063, %r18281;
	or.b32  	%r15065, %r15064, %r18282;
	or.b32  	%r15066, %r15065, %r18283;
	or.b32  	%r15067, %r15066, %r18284;
	setp.eq.s32 	%p3187, %r15067, 0;
	setp.eq.s32 	%p3188, %r18342, 1;
	and.pred  	%p3189, %p3187, %p3188;
	mov.b16 	%rs78, 1;
	mov.pred 	%p3756, 0;
	mov.u32 	%r18425, %r18326;
	mov.u32 	%r18426, %r18325;
	mov.u32 	%r18427, %r18324;
	mov.u32 	%r18428, %r18323;
	mov.u32 	%r18429, %r18322;
	mov.u32 	%r18430, %r18321;
	mov.u32 	%r18431, %r18320;
	mov.u32 	%r18432, %r18319;
	@%p3189 bra 	$L__BB0_3036;
	or.b32  	%r15068, %r18375, %r18376;
	or.b32  	%r15069, %r15068, %r18377;
	or.b32  	%r15070, %r15069, %r18378;
	or.b32  	%r15071, %r15070, %r18379;
	or.b32  	%r15072, %r15071, %r18380;
	or.b32  	%r15073, %r15072, %r18381;
	setp.eq.s32 	%p3191, %r15073, 0;
	setp.eq.s32 	%p3192, %r18382, 1;
	and.pred  	%p3193, %p3191, %p3192;
	mov.u32 	%r18425, %r18366;
	mov.u32 	%r18426, %r18365;
	mov.u32 	%r18427, %r18364;
	mov.u32 	%r18428, %r18363;
	mov.u32 	%r18429, %r18362;
	mov.u32 	%r18430, %r18361;
	mov.u32 	%r18431, %r18360;
	mov.u32 	%r18432, %r18359;
	@%p3193 bra 	$L__BB0_3036;
	or.b32  	%r15075, %r18284, %r18342;
	or.b32  	%r15076, %r18283, %r15075;
	or.b32  	%r15077, %r18282, %r15076;
	or.b32  	%r15078, %r18281, %r15077;
	or.b32  	%r15079, %r18280, %r15078;
	or.b32  	%r15080, %r18279, %r15079;
	or.b32  	%r15081, %r18270, %r15080;
	setp.eq.s32 	%p3195, %r15081, 0;
	mov.b32 	%r18425, 0;
	mov.pred 	%p3756, %p3150;
	mov.u16 	%rs78, %rs60;
	mov.u32 	%r18426, %r18425;
	mov.u32 	%r18427, %r18425;
	mov.u32 	%r18428, %r18425;
	mov.u32 	%r18429, %r18425;
	mov.u32 	%r18430, %r18425;
	mov.u32 	%r18431, %r18425;
	mov.u32 	%r18432, %r18425;
	@%p3195 bra 	$L__BB0_3036;
	or.b32  	%r15083, %r18381, %r18382;
	or.b32  	%r15084, %r18380, %r15083;
	or.b32  	%r15085, %r18379, %r15084;
	or.b32  	%r15086, %r18378, %r15085;
	or.b32  	%r15087, %r18377, %r15086;
	or.b32  	%r15088, %r18376, %r15087;
	or.b32  	%r15089, %r18375, %r15088;
	setp.eq.s32 	%p3197, %r15089, 0;
	mov.pred 	%p3756, %p3150;
	mov.u16 	%rs78, %rs60;
	@%p3197 bra 	$L__BB0_3036;
	and.b32  	%r15090, %r18342, 1;
	setp.eq.b32 	%p3198, %r15090, 1;
	@%p3198 bra 	$L__BB0_2981;
	mov.u32 	%r18311, %r18270;
	mov.u32 	%r18312, %r18279;
	mov.u32 	%r18313, %r18280;
	mov.u32 	%r18314, %r18281;
	mov.u32 	%r18315, %r18282;
	mov.u32 	%r18316, %r18283;
	mov.u32 	%r18317, %r18284;
$L__BB0_2977:
	shr.u32 	%r18270, %r18311, 1;
	shf.l.wrap.b32 	%r18279, %r18312, %r18311, 31;
	shf.l.wrap.b32 	%r18280, %r18313, %r18312, 31;
	shf.l.wrap.b32 	%r18281, %r18314, %r18313, 31;
	shf.l.wrap.b32 	%r18282, %r18315, %r18314, 31;
	shf.l.wrap.b32 	%r18283, %r18316, %r18315, 31;
	shf.l.wrap.b32 	%r18284, %r18317, %r18316, 31;
	shf.l.wrap.b32 	%r18342, %r18342, %r18317, 31;
	and.b32  	%r15091, %r18326, 1;
	setp.eq.b32 	%p3199, %r15091, 1;
	not.pred 	%p3200, %p3199;
	@%p3200 bra 	$L__BB0_2979;
	add.s32 	%r15092, %r18326, %r4;
	setp.lt.u32 	%p3201, %r15092, %r18326;
	selp.u64 	%rd30783, 1, 0, %p3201;
	cvt.u64.u32 	%rd30784, %r18325;
	add.s64 	%rd30785, %rd30783, %rd30784;
	add.s64 	%rd30787, %rd30785, %rd30786;
	cvt.u32.u64 	%r15093, %rd30787;
	shr.u64 	%rd30788, %rd30787, 32;
	cvt.u64.u32 	%rd30789, %r18324;
	add.s64 	%rd30790, %rd30788, %rd30789;
	add.s64 	%rd30792, %rd30790, %rd2607;
	cvt.u32.u64 	%r15094, %rd30792;
	shr.u64 	%rd30793, %rd30792, 32;
	cvt.u64.u32 	%rd30794, %r18323;
	add.s64 	%rd30795, %rd30793, %rd30794;
	add.s64 	%rd30796, %rd30795, %rd2565;
	cvt.u32.u64 	%r15095, %rd30796;
	shr.u64 	%rd30797, %rd30796, 32;
	cvt.u64.u32 	%rd30798, %r18322;
	add.s64 	%rd30799, %rd30797, %rd30798;
	add.s64 	%rd30801, %rd30799, %rd30800;
	cvt.u32.u64 	%r15096, %rd30801;
	shr.u64 	%rd30802, %rd30801, 32;
	cvt.u64.u32 	%rd30803, %r18321;
	add.s64 	%rd30804, %rd30802, %rd30803;
	add.s64 	%rd30806, %rd30804, %rd2591;
	cvt.u32.u64 	%r15097, %rd30806;
	shr.u64 	%rd30807, %rd30806, 32;
	cvt.u64.u32 	%rd30808, %r18320;
	add.s64 	%rd30809, %rd30807, %rd30808;
	add.s64 	%rd30811, %rd30809, %rd2593;
	cvt.u32.u64 	%r15098, %rd30811;
	{ .reg .b32 tmp; mov.b64 {tmp, %r15099}, %rd30811; }
	add.s32 	%r15100, %r18319, %r15099;
	add.s32 	%r18319, %r15100, %r11;
	shf.l.wrap.b32 	%r18320, %r15098, %r18319, 31;
	shf.l.wrap.b32 	%r18321, %r15097, %r15098, 31;
	shf.l.wrap.b32 	%r18322, %r15096, %r15097, 31;
	shf.l.wrap.b32 	%r18323, %r15095, %r15096, 31;
	shf.l.wrap.b32 	%r18324, %r15094, %r15095, 31;
	shf.l.wrap.b32 	%r18325, %r15093, %r15094, 31;
	shf.l.wrap.b32 	%r18326, %r15092, %r15093, 31;
	bra.uni 	$L__BB0_2980;
$L__BB0_2979:
	shf.l.wrap.b32 	%r8925, %r18320, %r18319, 31;
	shf.l.wrap.b32 	%r8926, %r18321, %r18320, 31;
	shf.l.wrap.b32 	%r8927, %r18322, %r18321, 31;
	shf.l.wrap.b32 	%r8928, %r18323, %r18322, 31;
	shf.l.wrap.b32 	%r8929, %r18324, %r18323, 31;
	shf.l.wrap.b32 	%r8930, %r18325, %r18324, 31;
	shf.l.wrap.b32 	%r18326, %r18326, %r18325, 31;
	mov.u32 	%r18325, %r8930;
	mov.u32 	%r18324, %r8929;
	mov.u32 	%r18323, %r8928;
	mov.u32 	%r18322, %r8927;
	mov.u32 	%r18321, %r8926;
	mov.u32 	%r18320, %r8925;
$L__BB0_2980:
	shr.u32 	%r18319, %r18319, 1;
	and.b32  	%r15101, %r18342, 1;
	setp.eq.b32 	%p3202, %r15101, 1;
	not.pred 	%p3203, %p3202;
	mov.u32 	%r18311, %r18270;
	mov.u32 	%r18312, %r18279;
	mov.u32 	%r18313, %r18280;
	mov.u32 	%r18314, %r18281;
	mov.u32 	%r18315, %r18282;
	mov.u32 	%r18316, %r18283;
	mov.u32 	%r18317, %r18284;
	@%p3203 bra 	$L__BB0_2977;
$L__BB0_2981:
	and.b32  	%r15102, %r18382, 1;
	setp.eq.b32 	%p3204, %r15102, 1;
	@%p3204 bra 	$L__BB0_2987;
	mov.u32 	%r18351, %r18375;
	mov.u32 	%r18352, %r18376;
	mov.u32 	%r18353, %r18377;
	mov.u32 	%r18354, %r18378;
	mov.u32 	%r18355, %r18379;
	mov.u32 	%r18356, %r18380;
	mov.u32 	%r18357, %r18381;
$L__BB0_2983:
	shr.u32 	%r18375, %r18351, 1;
	shf.l.wrap.b32 	%r18376, %r18352, %r18351, 31;
	shf.l.wrap.b32 	%r18377, %r18353, %r18352, 31;
	shf.l.wrap.b32 	%r18378, %r18354, %r18353, 31;
	shf.l.wrap.b32 	%r18379, %r18355, %r18354, 31;
	shf.l.wrap.b32 	%r18380, %r18356, %r18355, 31;
	shf.l.wrap.b32 	%r18381, %r18357, %r18356, 31;
	shf.l.wrap.b32 	%r18382, %r18382, %r18357, 31;
	and.b32  	%r15103, %r18366, 1;
	setp.eq.b32 	%p3205, %r15103, 1;
	not.pred 	%p3206, %p3205;
	@%p3206 bra 	$L__BB0_2985;
	add.s32 	%r15104, %r18366, %r4;
	setp.lt.u32 	%p3207, %r15104, %r18366;
	selp.u64 	%rd30812, 1, 0, %p3207;
	cvt.u64.u32 	%rd30813, %r18365;
	add.s64 	%rd30814, %rd30812, %rd30813;
	cvt.u64.u32 	%rd30815, %r5;
	add.s64 	%rd30816, %rd30814, %rd30815;
	cvt.u32.u64 	%r15105, %rd30816;
	shr.u64 	%rd30817, %rd30816, 32;
	cvt.u64.u32 	%rd30818, %r18364;
	add.s64 	%rd30819, %rd30817, %rd30818;
	cvt.u64.u32 	%rd30820, %r6;
	add.s64 	%rd30821, %rd30819, %rd30820;
	cvt.u32.u64 	%r15106, %rd30821;
	shr.u64 	%rd30822, %rd30821, 32;
	cvt.u64.u32 	%rd30823, %r18363;
	add.s64 	%rd30824, %rd30822, %rd30823;
	add.s64 	%rd30825, %rd30824, %rd2565;
	cvt.u32.u64 	%r15107, %rd30825;
	shr.u64 	%rd30826, %rd30825, 32;
	cvt.u64.u32 	%rd30827, %r18362;
	add.s64 	%rd30828, %rd30826, %rd30827;
	cvt.u64.u32 	%rd30829, %r8;
	add.s64 	%rd30830, %rd30828, %rd30829;
	cvt.u32.u64 	%r15108, %rd30830;
	shr.u64 	%rd30831, %rd30830, 32;
	cvt.u64.u32 	%rd30832, %r18361;
	add.s64 	%rd30833, %rd30831, %rd30832;
	cvt.u64.u32 	%rd30834, %r9;
	add.s64 	%rd30835, %rd30833, %rd30834;
	cvt.u32.u64 	%r15109, %rd30835;
	shr.u64 	%rd30836, %rd30835, 32;
	cvt.u64.u32 	%rd30837, %r18360;
	add.s64 	%rd30838, %rd30836, %rd30837;
	cvt.u64.u32 	%rd30839, %r10;
	add.s64 	%rd30840, %rd30838, %rd30839;
	cvt.u32.u64 	%r15110, %rd30840;
	{ .reg .b32 tmp; mov.b64 {tmp, %r15111}, %rd30840; }
	add.s32 	%r15112, %r18359, %r15111;
	add.s32 	%r18359, %r15112, %r11;
	shf.l.wrap.b32 	%r18360, %r15110, %r18359, 31;
	shf.l.wrap.b32 	%r18361, %r15109, %r15110, 31;
	shf.l.wrap.b32 	%r18362, %r15108, %r15109, 31;
	shf.l.wrap.b32 	%r18363, %r15107, %r15108, 31;
	shf.l.wrap.b32 	%r18364, %r15106, %r15107, 31;
	shf.l.wrap.b32 	%r18365, %r15105, %r15106, 31;
	shf.l.wrap.b32 	%r18366, %r15104, %r15105, 31;
	bra.uni 	$L__BB0_2986;
$L__BB0_2985:
	shf.l.wrap.b32 	%r8989, %r18360, %r18359, 31;
	shf.l.wrap.b32 	%r8990, %r18361, %r18360, 31;
	shf.l.wrap.b32 	%r8991, %r18362, %r18361, 31;
	shf.l.wrap.b32 	%r8992, %r18363, %r18362, 31;
	shf.l.wrap.b32 	%r8993, %r18364, %r18363, 31;
	shf.l.wrap.b32 	%r8994, %r18365, %r18364, 31;
	shf.l.wrap.b32 	%r18366, %r18366, %r18365, 31;
	mov.u32 	%r18365, %r8994;
	mov.u32 	%r18364, %r8993;
	mov.u32 	%r18363, %r8992;
	mov.u32 	%r18362, %r8991;
	mov.u32 	%r18361, %r8990;
	mov.u32 	%r18360, %r8989;
$L__BB0_2986:
	shr.u32 	%r18359, %r18359, 1;
	and.b32  	%r15113, %r18382, 1;
	setp.eq.b32 	%p3208, %r15113, 1;
	not.pred 	%p3209, %p3208;
	mov.u32 	%r18351, %r18375;
	mov.u32 	%r18352, %r18376;
	mov.u32 	%r18353, %r18377;
	mov.u32 	%r18354, %r18378;
	mov.u32 	%r18355, %r18379;
	mov.u32 	%r18356, %r18380;
	mov.u32 	%r18357, %r18381;
	@%p3209 bra 	$L__BB0_2983;
$L__BB0_2987:
	setp.lt.u32 	%p3210, %r18270, %r18375;
	@%p3210 bra 	$L__BB0_3018;
	setp.gt.u32 	%p3211, %r18270, %r18375;
	@%p3211 bra 	$L__BB0_3001;
	setp.lt.u32 	%p3212, %r18279, %r18376;
	@%p3212 bra 	$L__BB0_3018;
	setp.gt.u32 	%p3213, %r18279, %r18376;
	@%p3213 bra 	$L__BB0_3001;
	setp.lt.u32 	%p3214, %r18280, %r18377;
	@%p3214 bra 	$L__BB0_3018;
	setp.gt.u32 	%p3215, %r18280, %r18377;
	@%p3215 bra 	$L__BB0_3001;
	setp.lt.u32 	%p3216, %r18281, %r18378;
	@%p3216 bra 	$L__BB0_3018;
	setp.gt.u32 	%p3217, %r18281, %r18378;
	@%p3217 bra 	$L__BB0_3001;
	setp.lt.u32 	%p3218, %r18282, %r18379;
	@%p3218 bra 	$L__BB0_3018;
	setp.gt.u32 	%p3219, %r18282, %r18379;
	@%p3219 bra 	$L__BB0_3001;
	setp.lt.u32 	%p3220, %r18283, %r18380;
	@%p3220 bra 	$L__BB0_3018;
	setp.gt.u32 	%p3221, %r18283, %r18380;
	@%p3221 bra 	$L__BB0_3001;
	setp.lt.u32 	%p3222, %r18284, %r18381;
	@%p3222 bra 	$L__BB0_3018;
	setp.le.u32 	%p3223, %r18284, %r18381;
	setp.lt.u32 	%p3224, %r18342, %r18382;
	and.pred  	%p3225, %p3223, %p3224;
	@%p3225 bra 	$L__BB0_3018;
$L__BB0_3001:
	setp.lt.u32 	%p3226, %r18319, %r18359;
	@%p3226 bra 	$L__BB0_3016;
	setp.gt.u32 	%p3227, %r18319, %r18359;
	@%p3227 bra 	$L__BB0_3015;
	setp.lt.u32 	%p3228, %r18320, %r18360;
	@%p3228 bra 	$L__BB0_3016;
	setp.gt.u32 	%p3229, %r18320, %r18360;
	@%p3229 bra 	$L__BB0_3015;
	setp.lt.u32 	%p3230, %r18321, %r18361;
	@%p3230 bra 	$L__BB0_3016;
	setp.gt.u32 	%p3231, %r18321, %r18361;
	@%p3231 bra 	$L__BB0_3015;
	setp.lt.u32 	%p3232, %r18322, %r18362;
	@%p3232 bra 	$L__BB0_3016;
	setp.gt.u32 	%p3233, %r18322, %r18362;
	@%p3233 bra 	$L__BB0_3015;
	setp.lt.u32 	%p3234, %r18323, %r18363;
	@%p3234 bra 	$L__BB0_3016;
	setp.gt.u32 	%p3235, %r18323, %r18363;
	@%p3235 bra 	$L__BB0_3015;
	setp.lt.u32 	%p3236, %r18324, %r18364;
	@%p3236 bra 	$L__BB0_3016;
	setp.gt.u32 	%p3237, %r18324, %r18364;
	@%p3237 bra 	$L__BB0_3015;
	setp.lt.u32 	%p3238, %r18325, %r18365;
	@%p3238 bra 	$L__BB0_3016;
	setp.le.u32 	%p3239, %r18325, %r18365;
	setp.lt.u32 	%p3240, %r18326, %r18366;
	and.pred  	%p3241, %p3239, %p3240;
	@%p3241 bra 	$L__BB0_3016;
$L__BB0_3015:
	cvt.u64.u32 	%rd30841, %r18326;
	cvt.u64.u32 	%rd30842, %r18366;
	sub.s64 	%rd36637, %rd30841, %rd30842;
	shr.u64 	%rd30843, %rd36637, 32;
	and.b64  	%rd30844, %rd30843, 1;
	cvt.u64.u32 	%rd30845, %r18325;
	cvt.u64.u32 	%rd30846, %r18365;
	add.s64 	%rd30847, %rd30844, %rd30846;
	sub.s64 	%rd36638, %rd30845, %rd30847;
	shr.u64 	%rd30848, %rd36638, 32;
	and.b64  	%rd30849, %rd30848, 1;
	cvt.u64.u32 	%rd30850, %r18324;
	cvt.u64.u32 	%rd30851, %r18364;
	add.s64 	%rd30852, %rd30849, %rd30851;
	sub.s64 	%rd36639, %rd30850, %rd30852;
	shr.u64 	%rd30853, %rd36639, 32;
	and.b64  	%rd30854, %rd30853, 1;
	cvt.u64.u32 	%rd30855, %r18323;
	cvt.u64.u32 	%rd30856, %r18363;
	add.s64 	%rd30857, %rd30854, %rd30856;
	sub.s64 	%rd36640, %rd30855, %rd30857;
	shr.u64 	%rd30858, %rd36640, 32;
	and.b64  	%rd30859, %rd30858, 1;
	cvt.u64.u32 	%rd30860, %r18322;
	cvt.u64.u32 	%rd30861, %r18362;
	add.s64 	%rd30862, %rd30859, %rd30861;
	sub.s64 	%rd36641, %rd30860, %rd30862;
	shr.u64 	%rd30863, %rd36641, 32;
	and.b64  	%rd30864, %rd30863, 1;
	cvt.u64.u32 	%rd30865, %r18321;
	cvt.u64.u32 	%rd30866, %r18361;
	add.s64 	%rd30867, %rd30864, %rd30866;
	sub.s64 	%rd36642, %rd30865, %rd30867;
	shr.u64 	%rd30868, %rd36642, 32;
	and.b64  	%rd30869, %rd30868, 1;
	cvt.u64.u32 	%rd30870, %r18320;
	cvt.u64.u32 	%rd30871, %r18360;
	add.s64 	%rd30872, %rd30869, %rd30871;
	sub.s64 	%rd36643, %rd30870, %rd30872;
	{ .reg .b32 tmp; mov.b64 {tmp, %r15114}, %rd36643; }
	and.b32  	%r15115, %r15114, 1;
	add.s32 	%r15116, %r15115, %r18359;
	sub.s32 	%r18319, %r18319, %r15116;
	bra.uni 	$L__BB0_3017;
$L__BB0_3016:
	cvt.u64.u32 	%rd30873, %r18366;
	cvt.u64.u32 	%rd30874, %r18326;
	sub.s64 	%rd30875, %rd30873, %rd30874;
	shr.u64 	%rd30876, %rd30875, 32;
	and.b64  	%rd30877, %rd30876, 1;
	cvt.u64.u32 	%rd30878, %r18365;
	cvt.u64.u32 	%rd30879, %r18325;
	add.s64 	%rd30880, %rd30877, %rd30879;
	sub.s64 	%rd30881, %rd30878, %rd30880;
	shr.u64 	%rd30882, %rd30881, 32;
	and.b64  	%rd30883, %rd30882, 1;
	cvt.u64.u32 	%rd30884, %r18364;
	cvt.u64.u32 	%rd30885, %r18324;
	add.s64 	%rd30886, %rd30883, %rd30885;
	sub.s64 	%rd30887, %rd30884, %rd30886;
	shr.u64 	%rd30888, %rd30887, 32;
	and.b64  	%rd30889, %rd30888, 1;
	cvt.u64.u32 	%rd30890, %r18363;
	cvt.u64.u32 	%rd30891, %r18323;
	add.s64 	%rd30892, %rd30889, %rd30891;
	sub.s64 	%rd30893, %rd30890, %rd30892;
	shr.u64 	%rd30894, %rd30893, 32;
	and.b64  	%rd30895, %rd30894, 1;
	cvt.u64.u32 	%rd30896, %r18362;
	cvt.u64.u32 	%rd30897, %r18322;
	add.s64 	%rd30898, %rd30895, %rd30897;
	sub.s64 	%rd30899, %rd30896, %rd30898;
	shr.u64 	%rd30900, %rd30899, 32;
	and.b64  	%rd30901, %rd30900, 1;
	cvt.u64.u32 	%rd30902, %r18361;
	cvt.u64.u32 	%rd30903, %r18321;
	add.s64 	%rd30904, %rd30901, %rd30903;
	sub.s64 	%rd30905, %rd30902, %rd30904;
	shr.u64 	%rd30906, %rd30905, 32;
	and.b64  	%rd30907, %rd30906, 1;
	cvt.u64.u32 	%rd30908, %r18360;
	cvt.u64.u32 	%rd30909, %r18320;
	add.s64 	%rd30910, %rd30907, %rd30909;
	sub.s64 	%rd30911, %rd30908, %rd30910;
	{ .reg .b32 tmp; mov.b64 {tmp, %r15117}, %rd30911; }
	and.b32  	%r15118, %r15117, 1;
	add.s32 	%r15119, %r15118, %r18319;
	sub.s32 	%r15120, %r15119, %r18359;
	and.b64  	%rd30912, %rd30875, 4294967295;
	cvt.u64.u32 	%rd30913, %r4;
	sub.s64 	%rd36637, %rd30913, %rd30912;
	shr.u64 	%rd30914, %rd36637, 32;
	and.b64  	%rd30915, %rd30914, 1;
	and.b64  	%rd30916, %rd30881, 4294967295;
	add.s64 	%rd30917, %rd30915, %rd30916;
	cvt.u64.u32 	%rd30918, %r5;
	sub.s64 	%rd36638, %rd30918, %rd30917;
	shr.u64 	%rd30919, %rd36638, 32;
	and.b64  	%rd30920, %rd30919, 1;
	and.b64  	%rd30921, %rd30887, 4294967295;
	add.s64 	%rd30922, %rd30920, %rd30921;
	cvt.u64.u32 	%rd30923, %r6;
	sub.s64 	%rd36639, %rd30923, %rd30922;
	shr.u64 	%rd30924, %rd36639, 32;
	and.b64  	%rd30925, %rd30924, 1;
	and.b64  	%rd30926, %rd30893, 4294967295;
	add.s64 	%rd30927, %rd30925, %rd30926;
	cvt.u64.u32 	%rd30928, %r7;
	sub.s64 	%rd36640, %rd30928, %rd30927;
	shr.u64 	%rd30929, %rd36640, 32;
	and.b64  	%rd30930, %rd30929, 1;
	and.b64  	%rd30931, %rd30899, 4294967295;
	add.s64 	%rd30932, %rd30930, %rd30931;
	cvt.u64.u32 	%rd30933, %r8;
	sub.s64 	%rd36641, %rd30933, %rd30932;
	shr.u64 	%rd30934, %rd36641, 32;
	and.b64  	%rd30935, %rd30934, 1;
	and.b64  	%rd30936, %rd30905, 4294967295;
	add.s64 	%rd30937, %rd30935, %rd30936;
	cvt.u64.u32 	%rd30938, %r9;
	sub.s64 	%rd36642, %rd30938, %rd30937;
	shr.u64 	%rd30939, %rd36642, 32;
	and.b64  	%rd30940, %rd30939, 1;
	and.b64  	%rd30941, %rd30911, 4294967295;
	add.s64 	%rd30942, %rd30940, %rd30941;
	cvt.u64.u32 	%rd30943, %r10;
	sub.s64 	%rd36643, %rd30943, %rd30942;
	{ .reg .b32 tmp; mov.b64 {tmp, %r15121}, %rd36643; }
	add.s32 	%r15122, %r15120, %r15121;
	add.s32 	%r18319, %r15122, %r11;
$L__BB0_3017:
	cvt.u64.u32 	%rd30944, %r18382;
	cvt.u64.u32 	%rd30945, %r18342;
	sub.s64 	%rd30946, %rd30945, %rd30944;
	cvt.u64.u32 	%rd30947, %r18381;
	shr.u64 	%rd30948, %rd30946, 32;
	and.b64  	%rd30949, %rd30948, 1;
	add.s64 	%rd30950, %rd30949, %rd30947;
	cvt.u64.u32 	%rd30951, %r18284;
	sub.s64 	%rd30952, %rd30951, %rd30950;
	cvt.u64.u32 	%rd30953, %r18380;
	shr.u64 	%rd30954, %rd30952, 32;
	and.b64  	%rd30955, %rd30954, 1;
	add.s64 	%rd30956, %rd30955, %rd30953;
	cvt.u64.u32 	%rd30957, %r18283;
	sub.s64 	%rd30958, %rd30957, %rd30956;
	cvt.u64.u32 	%rd30959, %r18379;
	shr.u64 	%rd30960, %rd30958, 32;
	and.b64  	%rd30961, %rd30960, 1;
	add.s64 	%rd30962, %rd30961, %rd30959;
	cvt.u64.u32 	%rd30963, %r18282;
	sub.s64 	%rd30964, %rd30963, %rd30962;
	cvt.u64.u32 	%rd30965, %r18378;
	shr.u64 	%rd30966, %rd30964, 32;
	and.b64  	%rd30967, %rd30966, 1;
	add.s64 	%rd30968, %rd30967, %rd30965;
	cvt.u64.u32 	%rd30969, %r18281;
	sub.s64 	%rd30970, %rd30969, %rd30968;
	cvt.u64.u32 	%rd30971, %r18377;
	shr.u64 	%rd30972, %rd30970, 32;
	and.b64  	%rd30973, %rd30972, 1;
	add.s64 	%rd30974, %rd30973, %rd30971;
	cvt.u64.u32 	%rd30975, %r18280;
	sub.s64 	%rd30976, %rd30975, %rd30974;
	cvt.u64.u32 	%rd30977, %r18376;
	shr.u64 	%rd30978, %rd30976, 32;
	and.b64  	%rd30979, %rd30978, 1;
	add.s64 	%rd30980, %rd30979, %rd30977;
	cvt.u64.u32 	%rd30981, %r18279;
	sub.s64 	%rd30982, %rd30981, %rd30980;
	cvt.u32.u64 	%r18320, %rd36643;
	cvt.u32.u64 	%r18321, %rd36642;
	cvt.u32.u64 	%r18322, %rd36641;
	cvt.u32.u64 	%r18323, %rd36640;
	cvt.u32.u64 	%r18324, %rd36639;
	cvt.u32.u64 	%r18325, %rd36638;
	cvt.u32.u64 	%r18326, %rd36637;
	{ .reg .b32 tmp; mov.b64 {tmp, %r15123}, %rd30982; }
	and.b32  	%r15124, %r15123, 1;
	add.s32 	%r15125, %r15124, %r18375;
	sub.s32 	%r18270, %r18270, %r15125;
	cvt.u32.u64 	%r18279, %rd30982;
	cvt.u32.u64 	%r18280, %rd30976;
	cvt.u32.u64 	%r18281, %rd30970;
	cvt.u32.u64 	%r18282, %rd30964;
	cvt.u32.u64 	%r18283, %rd30958;
	cvt.u32.u64 	%r18284, %rd30952;
	cvt.u32.u64 	%r18342, %rd30946;
	bra.uni 	$L__BB0_3035;
$L__BB0_3018:
	setp.lt.u32 	%p3242, %r18359, %r18319;
	@%p3242 bra 	$L__BB0_3033;
	setp.gt.u32 	%p3243, %r18359, %r18319;
	@%p3243 bra 	$L__BB0_3032;
	setp.lt.u32 	%p3244, %r18360, %r18320;
	@%p3244 bra 	$L__BB0_3033;
	setp.gt.u32 	%p3245, %r18360, %r18320;
	@%p3245 bra 	$L__BB0_3032;
	setp.lt.u32 	%p3246, %r18361, %r18321;
	@%p3246 bra 	$L__BB0_3033;
	setp.gt.u32 	%p3247, %r18361, %r18321;
	@%p3247 bra 	$L__BB0_3032;
	setp.lt.u32 	%p3248, %r18362, %r18322;
	@%p3248 bra 	$L__BB0_3033;
	setp.gt.u32 	%p3249, %r18362, %r18322;
	@%p3249 bra 	$L__BB0_3032;
	setp.lt.u32 	%p3250, %r18363, %r18323;
	@%p3250 bra 	$L__BB0_3033;
	setp.gt.u32 	%p3251, %r18363, %r18323;
	@%p3251 bra 	$L__BB0_3032;
	setp.lt.u32 	%p3252, %r18364, %r18324;
	@%p3252 bra 	$L__BB0_3033;
	setp.gt.u32 	%p3253, %r18364, %r18324;
	@%p3253 bra 	$L__BB0_3032;
	setp.lt.u32 	%p3254, %r18365, %r18325;
	@%p3254 bra 	$L__BB0_3033;
	setp.le.u32 	%p3255, %r18365, %r18325;
	setp.lt.u32 	%p3256, %r18366, %r18326;
	and.pred  	%p3257, %p3255, %p3256;
	@%p3257 bra 	$L__BB0_3033;
$L__BB0_3032:
	cvt.u64.u32 	%rd30983, %r18366;
	cvt.u64.u32 	%rd30984, %r18326;
	sub.s64 	%rd36644, %rd30983, %rd30984;
	shr.u64 	%rd30985, %rd36644, 32;
	and.b64  	%rd30986, %rd30985, 1;
	cvt.u64.u32 	%rd30987, %r18365;
	cvt.u64.u32 	%rd30988, %r18325;
	add.s64 	%rd30989, %rd30986, %rd30988;
	sub.s64 	%rd36645, %rd30987, %rd30989;
	shr.u64 	%rd30990, %rd36645, 32;
	and.b64  	%rd30991, %rd30990, 1;
	cvt.u64.u32 	%rd30992, %r18364;
	cvt.u64.u32 	%rd30993, %r18324;
	add.s64 	%rd30994, %rd30991, %rd30993;
	sub.s64 	%rd36646, %rd30992, %rd30994;
	shr.u64 	%rd30995, %rd36646, 32;
	and.b64  	%rd30996, %rd30995, 1;
	cvt.u64.u32 	%rd30997, %r18363;
	cvt.u64.u32 	%rd30998, %r18323;
	add.s64 	%rd30999, %rd30996, %rd30998;
	sub.s64 	%rd36647, %rd30997, %rd30999;
	shr.u64 	%rd31000, %rd36647, 32;
	and.b64  	%rd31001, %rd31000, 1;
	cvt.u64.u32 	%rd31002, %r18362;
	cvt.u64.u32 	%rd31003, %r18322;
	add.s64 	%rd31004, %rd31001, %rd31003;
	sub.s64 	%rd36648, %rd31002, %rd31004;
	shr.u64 	%rd31005, %rd36648, 32;
	and.b64  	%rd31006, %rd31005, 1;
	cvt.u64.u32 	%rd31007, %r18361;
	cvt.u64.u32 	%rd31008, %r18321;
	add.s64 	%rd31009, %rd31006, %rd31008;
	sub.s64 	%rd36649, %rd31007, %rd31009;
	shr.u64 	%rd31010, %rd36649, 32;
	and.b64  	%rd31011, %rd31010, 1;
	cvt.u64.u32 	%rd31012, %r18360;
	cvt.u64.u32 	%rd31013, %r18320;
	add.s64 	%rd31014, %rd31011, %rd31013;
	sub.s64 	%rd36650, %rd31012, %rd31014;
	{ .reg .b32 tmp; mov.b64 {tmp, %r15126}, %rd36650; }
	and.b32  	%r15127, %r15126, 1;
	add.s32 	%r15128, %r15127, %r18319;
	sub.s32 	%r18359, %r18359, %r15128;
	bra.uni 	$L__BB0_3034;
$L__BB0_3033:
	cvt.u64.u32 	%rd31015, %r18326;
	cvt.u64.u32 	%rd31016, %r18366;
	sub.s64 	%rd31017, %rd31015, %rd31016;
	shr.u64 	%rd31018, %rd31017, 32;
	and.b64  	%rd31019, %rd31018, 1;
	cvt.u64.u32 	%rd31020, %r18325;
	cvt.u64.u32 	%rd31021, %r18365;
	add.s64 	%rd31022, %rd31019, %rd31021;
	sub.s64 	%rd31023, %rd31020, %rd31022;
	shr.u64 	%rd31024, %rd31023, 32;
	and.b64  	%rd31025, %rd31024, 1;
	cvt.u64.u32 	%rd31026, %r18324;
	cvt.u64.u32 	%rd31027, %r18364;
	add.s64 	%rd31028, %rd31025, %rd31027;
	sub.s64 	%rd31029, %rd31026, %rd31028;
	shr.u64 	%rd31030, %rd31029, 32;
	and.b64  	%rd31031, %rd31030, 1;
	cvt.u64.u32 	%rd31032, %r18323;
	cvt.u64.u32 	%rd31033, %r18363;
	add.s64 	%rd31034, %rd31031, %rd31033;
	sub.s64 	%rd31035, %rd31032, %rd31034;
	shr.u64 	%rd31036, %rd31035, 32;
	and.b64  	%rd31037, %rd31036, 1;
	cvt.u64.u32 	%rd31038, %r18322;
	cvt.u64.u32 	%rd31039, %r18362;
	add.s64 	%rd31040, %rd31037, %rd31039;
	sub.s64 	%rd31041, %rd31038, %rd31040;
	shr.u64 	%rd31042, %rd31041, 32;
	and.b64  	%rd31043, %rd31042, 1;
	cvt.u64.u32 	%rd31044, %r18321;
	cvt.u64.u32 	%rd31045, %r18361;
	add.s64 	%rd31046, %rd31043, %rd31045;
	sub.s64 	%rd31047, %rd31044, %rd31046;
	shr.u64 	%rd31048, %rd31047, 32;
	and.b64  	%rd31049, %rd31048, 1;
	cvt.u64.u32 	%rd31050, %r18320;
	cvt.u64.u32 	%rd31051, %r18360;
	add.s64 	%rd31052, %rd31049, %rd31051;
	sub.s64 	%rd31053, %rd31050, %rd31052;
	{ .reg .b32 tmp; mov.b64 {tmp, %r15129}, %rd31053; }
	and.b32  	%r15130, %r15129, 1;
	add.s32 	%r15131, %r15130, %r18359;
	sub.s32 	%r15132, %r15131, %r18319;
	and.b64  	%rd31054, %rd31017, 4294967295;
	cvt.u64.u32 	%rd31055, %r4;
	sub.s64 	%rd36644, %rd31055, %rd31054;
	shr.u64 	%rd31056, %rd36644, 32;
	and.b64  	%rd31057, %rd31056, 1;
	and.b64  	%rd31058, %rd31023, 4294967295;
	add.s64 	%rd31059, %rd31057, %rd31058;
	cvt.u64.u32 	%rd31060, %r5;
	sub.s64 	%rd36645, %rd31060, %rd31059;
	shr.u64 	%rd31061, %rd36645, 32;
	and.b64  	%rd31062, %rd31061, 1;
	and.b64  	%rd31063, %rd31029, 4294967295;
	add.s64 	%rd31064, %rd31062, %rd31063;
	cvt.u64.u32 	%rd31065, %r6;
	sub.s64 	%rd36646, %rd31065, %rd31064;
	shr.u64 	%rd31066, %rd36646, 32;
	and.b64  	%rd31067, %rd31066, 1;
	and.b64  	%rd31068, %rd31035, 4294967295;
	add.s64 	%rd31069, %rd31067, %rd31068;
	cvt.u64.u32 	%rd31070, %r7;
	sub.s64 	%rd36647, %rd31070, %rd31069;
	shr.u64 	%rd31071, %rd36647, 32;
	and.b64  	%rd31072, %rd31071, 1;
	and.b64  	%rd31073, %rd31041, 4294967295;
	add.s64 	%rd31074, %rd31072, %rd31073;
	cvt.u64.u32 	%rd31075, %r8;
	sub.s64 	%rd36648, %rd31075, %rd31074;
	shr.u64 	%rd31076, %rd36648, 32;
	and.b64  	%rd31077, %rd31076, 1;
	and.b64  	%rd31078, %rd31047, 4294967295;
	add.s64 	%rd31079, %rd31077, %rd31078;
	cvt.u64.u32 	%rd31080, %r9;
	sub.s64 	%rd36649, %rd31080, %rd31079;
	shr.u64 	%rd31081, %rd36649, 32;
	and.b64  	%rd31082, %rd31081, 1;
	and.b64  	%rd31083, %rd31053, 4294967295;
	add.s64 	%rd31084, %rd31082, %rd31083;
	cvt.u64.u32 	%rd31085, %r10;
	sub.s64 	%rd36650, %rd31085, %rd31084;
	{ .reg .b32 tmp; mov.b64 {tmp, %r15133}, %rd36650; }
	add.s32 	%r15134, %r15132, %r15133;
	add.s32 	%r18359, %r15134, %r11;
$L__BB0_3034:
	cvt.u64.u32 	%rd31086, %r18342;
	cvt.u64.u32 	%rd31087, %r18382;
	sub.s64 	%rd31088, %rd31087, %rd31086;
	cvt.u64.u32 	%rd31089, %r18284;
	shr.u64 	%rd31090, %rd31088, 32;
	and.b64  	%rd31091, %rd31090, 1;
	add.s64 	%rd31092, %rd31091, %rd31089;
	cvt.u64.u32 	%rd31093, %r18381;
	sub.s64 	%rd31094, %rd31093, %rd31092;
	cvt.u64.u32 	%rd31095, %r18283;
	shr.u64 	%rd31096, %rd31094, 32;
	and.b64  	%rd31097, %rd31096, 1;
	add.s64 	%rd31098, %rd31097, %rd31095;
	cvt.u64.u32 	%rd31099, %r18380;
	sub.s64 	%rd31100, %rd31099, %rd31098;
	cvt.u64.u32 	%rd31101, %r18282;
	shr.u64 	%rd31102, %rd31100, 32;
	and.b64  	%rd31103, %rd31102, 1;
	add.s64 	%rd31104, %rd31103, %rd31101;
	cvt.u64.u32 	%rd31105, %r18379;
	sub.s64 	%rd31106, %rd31105, %rd31104;
	cvt.u64.u32 	%rd31107, %r18281;
	shr.u64 	%rd31108, %rd31106, 32;
	and.b64  	%rd31109, %rd31108, 1;
	add.s64 	%rd31110, %rd31109, %rd31107;
	cvt.u64.u32 	%rd31111, %r18378;
	sub.s64 	%rd31112, %rd31111, %rd31110;
	cvt.u64.u32 	%rd31113, %r18280;
	shr.u64 	%rd31114, %rd31112, 32;
	and.b64  	%rd31115, %rd31114, 1;
	add.s64 	%rd31116, %rd31115, %rd31113;
	cvt.u64.u32 	%rd31117, %r18377;
	sub.s64 	%rd31118, %rd31117, %rd31116;
	cvt.u64.u32 	%rd31119, %r18279;
	shr.u64 	%rd31120, %rd31118, 32;
	and.b64  	%rd31121, %rd31120, 1;
	add.s64 	%rd31122, %rd31121, %rd31119;
	cvt.u64.u32 	%rd31123, %r18376;
	sub.s64 	%rd31124, %rd31123, %rd31122;
	cvt.u32.u64 	%r18360, %rd36650;
	cvt.u32.u64 	%r18361, %rd36649;
	cvt.u32.u64 	%r18362, %rd36648;
	cvt.u32.u64 	%r18363, %rd36647;
	cvt.u32.u64 	%r18364, %rd36646;
	cvt.u32.u64 	%r18365, %rd36645;
	cvt.u32.u64 	%r18366, %rd36644;
	{ .reg .b32 tmp; mov.b64 {tmp, %r15135}, %rd31124; }
	and.b32  	%r15136, %r15135, 1;
	add.s32 	%r15137, %r15136, %r18270;
	sub.s32 	%r18375, %r18375, %r15137;
	cvt.u32.u64 	%r18376, %rd31124;
	cvt.u32.u64 	%r18377, %rd31118;
	cvt.u32.u64 	%r18378, %rd31112;
	cvt.u32.u64 	%r18379, %rd31106;
	cvt.u32.u64 	%r18380, %rd31100;
	cvt.u32.u64 	%r18381, %rd31094;
	cvt.u32.u64 	%r18382, %rd31088;
$L__BB0_3035:
	add.s32 	%r18310, %r18310, 1;
	setp.ne.s32 	%p3259, %r18310, 20000;
	mov.pred 	%p3756, %p3150;
	mov.u16 	%rs78, %rs60;
	mov.u32 	%r18426, %r18425;
	mov.u32 	%r18427, %r18425;
	mov.u32 	%r18428, %r18425;
	mov.u32 	%r18429, %r18425;
	mov.u32 	%r18430, %r18425;
	mov.u32 	%r18431, %r18425;
	mov.u32 	%r18432, %r18425;
	@%p3259 bra 	$L__BB0_2971;
$L__BB0_3036:
	st.local.u8 	[%rd28], %rs78;
	st.local.u32 	[%rd28+4], %r18425;
	st.local.u32 	[%rd28+8], %r18426;
	st.local.u32 	[%rd28+12], %r18427;
	st.local.u32 	[%rd28+16], %r18428;
	st.local.u32 	[%rd28+20], %r18429;
	st.local.u32 	[%rd28+24], %r18430;
	st.local.u32 	[%rd28+28], %r18431;
	st.local.u32 	[%rd28+32], %r18432;
	@%p3756 bra 	$L__BB0_3097;
	mov.b64 	%rd36665, 0;
	mov.b32 	%r18435, 0;
	cvt.u64.u32 	%rd2673, %r4;
	cvt.u64.u32 	%rd2674, %r5;
	cvt.u64.u32 	%rd2676, %r6;
	cvt.u64.u32 	%rd2678, %r7;
	mov.u64 	%rd36664, %rd36665;
	mov.u64 	%rd36663, %rd36665;
	mov.u64 	%rd36662, %rd36665;
	mov.u64 	%rd36661, %rd36665;
	mov.u64 	%rd36660, %rd36665;
	mov.u64 	%rd36659, %rd36665;
	mov.u32 	%r18434, %r18435;
$L__BB0_3038:
	ld.local.u32 	%r15140, [%rd36651];
	mul.wide.u32 	%rd31126, %r12, %r15140;
	shr.u64 	%rd31127, %rd31126, 32;
	and.b64  	%rd31128, %rd36659, 4294967295;
	and.b64  	%rd31129, %rd31126, 4294967295;
	add.s64 	%rd31130, %rd31129, %rd31128;
	shr.u64 	%rd31131, %rd31130, 32;
	cvt.u32.u64 	%r15141, %rd31130;
	add.s64 	%rd31132, %rd31131, %rd31127;
	mul.wide.u32 	%rd31133, %r13, %r15140;
	shr.u64 	%rd31134, %rd31133, 32;
	and.b64  	%rd31135, %rd36660, 4294967295;
	and.b64  	%rd31136, %rd31133, 4294967295;
	add.s64 	%rd31137, %rd31136, %rd31135;
	shr.u64 	%rd31138, %rd31137, 32;
	and.b64  	%rd31139, %rd31137, 4294967295;
	and.b64  	%rd31140, %rd31132, 4294967295;
	add.s64 	%rd31141, %rd31139, %rd31140;
	shr.u64 	%rd31142, %rd31141, 32;
	add.s64 	%rd31143, %rd31138, %rd31134;
	add.s64 	%rd31144, %rd31143, %rd31142;
	mul.wide.u32 	%rd31145, %r14, %r15140;
	shr.u64 	%rd31146, %rd31145, 32;
	and.b64  	%rd31147, %rd36661, 4294967295;
	and.b64  	%rd31148, %rd31145, 4294967295;
	add.s64 	%rd31149, %rd31148, %rd31147;
	shr.u64 	%rd31150, %rd31149, 32;
	and.b64  	%rd31151, %rd31149, 4294967295;
	and.b64  	%rd31152, %rd31144, 4294967295;
	add.s64 	%rd31153, %rd31151, %rd31152;
	shr.u64 	%rd31154, %rd31153, 32;
	add.s64 	%rd31155, %rd31150, %rd31146;
	add.s64 	%rd31156, %rd31155, %rd31154;
	mul.wide.u32 	%rd31157, %r15, %r15140;
	shr.u64 	%rd31158, %rd31157, 32;
	and.b64  	%rd31159, %rd36662, 4294967295;
	and.b64  	%rd31160, %rd31157, 4294967295;
	add.s64 	%rd31161, %rd31160, %rd31159;
	shr.u64 	%rd31162, %rd31161, 32;
	and.b64  	%rd31163, %rd31161, 4294967295;
	and.b64  	%rd31164, %rd31156, 4294967295;
	add.s64 	%rd31165, %rd31163, %rd31164;
	shr.u64 	%rd31166, %rd31165, 32;
	add.s64 	%rd31167, %rd31162, %rd31158;
	add.s64 	%rd31168, %rd31167, %rd31166;
	mul.wide.u32 	%rd31169, %r16, %r15140;
	shr.u64 	%rd31170, %rd31169, 32;
	and.b64  	%rd31171, %rd36663, 4294967295;
	and.b64  	%rd31172, %rd31169, 4294967295;
	add.s64 	%rd31173, %rd31172, %rd31171;
	shr.u64 	%rd31174, %rd31173, 32;
	and.b64  	%rd31175, %rd31173, 4294967295;
	and.b64  	%rd31176, %rd31168, 4294967295;
	add.s64 	%rd31177, %rd31175, %rd31176;
	shr.u64 	%rd31178, %rd31177, 32;
	add.s64 	%rd31179, %rd31174, %rd31170;
	add.s64 	%rd31180, %rd31179, %rd31178;
	mul.wide.u32 	%rd31181, %r17, %r15140;
	shr.u64 	%rd31182, %rd31181, 32;
	and.b64  	%rd31183, %rd36664, 4294967295;
	and.b64  	%rd31184, %rd31181, 4294967295;
	add.s64 	%rd31185, %rd31184, %rd31183;
	shr.u64 	%rd31186, %rd31185, 32;
	and.b64  	%rd31187, %rd31185, 4294967295;
	and.b64  	%rd31188, %rd31180, 4294967295;
	add.s64 	%rd31189, %rd31187, %rd31188;
	shr.u64 	%rd31190, %rd31189, 32;
	add.s64 	%rd31191, %rd31186, %rd31182;
	add.s64 	%rd31192, %rd31191, %rd31190;
	mul.wide.u32 	%rd31193, %r18, %r15140;
	shr.u64 	%rd31194, %rd31193, 32;
	and.b64  	%rd31195, %rd36665, 4294967295;
	and.b64  	%rd31196, %rd31193, 4294967295;
	add.s64 	%rd31197, %rd31196, %rd31195;
	shr.u64 	%rd31198, %rd31197, 32;
	and.b64  	%rd31199, %rd31197, 4294967295;
	and.b64  	%rd31200, %rd31192, 4294967295;
	add.s64 	%rd31201, %rd31199, %rd31200;
	shr.u64 	%rd31202, %rd31201, 32;
	add.s64 	%rd31203, %rd31198, %rd31194;
	add.s64 	%rd31204, %rd31203, %rd31202;
	mul.wide.u32 	%rd31205, %r19, %r15140;
	{ .reg .b32 tmp; mov.b64 {tmp, %r15142}, %rd31205; }
	cvt.u64.u32 	%rd31206, %r18435;
	and.b64  	%rd31207, %rd31205, 4294967295;
	add.s64 	%rd31208, %rd31207, %rd31206;
	{ .reg .b32 tmp; mov.b64 {tmp, %r15143}, %rd31208; }
	and.b64  	%rd31209, %rd31208, 4294967295;
	and.b64  	%rd31210, %rd31204, 4294967295;
	add.s64 	%rd31211, %rd31209, %rd31210;
	{ .reg .b32 tmp; mov.b64 {tmp, %r15144}, %rd31211; }
	add.s32 	%r15145, %r15143, %r15142;
	add.s32 	%r15146, %r15145, %r15144;
	mul.lo.s32 	%r15147, %r28, %r15141;
	mul.wide.u32 	%rd31212, %r4, %r15147;
	shr.u64 	%rd31213, %rd31212, 32;
	and.b64  	%rd31214, %rd31130, 4294967295;
	and.b64  	%rd31215, %rd31212, 4294967295;
	add.s64 	%rd31216, %rd31215, %rd31214;
	shr.u64 	%rd31217, %rd31216, 32;
	add.s64 	%rd31218, %rd31217, %rd31213;
	mul.wide.u32 	%rd31219, %r5, %r15147;
	shr.u64 	%rd31220, %rd31219, 32;
	and.b64  	%rd31221, %rd31141, 4294967295;
	and.b64  	%rd31222, %rd31219, 4294967295;
	add.s64 	%rd31223, %rd31222, %rd31221;
	shr.u64 	%rd31224, %rd31223, 32;
	and.b64  	%rd31225, %rd31223, 4294967295;
	and.b64  	%rd31226, %rd31218, 4294967295;
	add.s64 	%rd36659, %rd31225, %rd31226;
	shr.u64 	%rd31227, %rd36659, 32;
	add.s64 	%rd31228, %rd31224, %rd31220;
	add.s64 	%rd31229, %rd31228, %rd31227;
	mul.wide.u32 	%rd31230, %r6, %r15147;
	shr.u64 	%rd31231, %rd31230, 32;
	and.b64  	%rd31232, %rd31153, 4294967295;
	and.b64  	%rd31233, %rd31230, 4294967295;
	add.s64 	%rd31234, %rd31233, %rd31232;
	shr.u64 	%rd31235, %rd31234, 32;
	and.b64  	%rd31236, %rd31234, 4294967295;
	and.b64  	%rd31237, %rd31229, 4294967295;
	add.s64 	%rd36660, %rd31236, %rd31237;
	shr.u64 	%rd31238, %rd36660, 32;
	add.s64 	%rd31239, %rd31235, %rd31231;
	add.s64 	%rd31240, %rd31239, %rd31238;
	mul.wide.u32 	%rd31241, %r7, %r15147;
	shr.u64 	%rd31242, %rd31241, 32;
	and.b64  	%rd31243, %rd31165, 4294967295;
	and.b64  	%rd31244, %rd31241, 4294967295;
	add.s64 	%rd31245, %rd31244, %rd31243;
	shr.u64 	%rd31246, %rd31245, 32;
	and.b64  	%rd31247, %rd31245, 4294967295;
	and.b64  	%rd31248, %rd31240, 4294967295;
	add.s64 	%rd36661, %rd31247, %rd31248;
	shr.u64 	%rd31249, %rd36661, 32;
	add.s64 	%rd31250, %rd31246, %rd31242;
	add.s64 	%rd31251, %rd31250, %rd31249;
	cvt.u64.u32 	%rd2680, %r8;
	mul.wide.u32 	%rd31252, %r8, %r15147;
	shr.u64 	%rd31253, %rd31252, 32;
	and.b64  	%rd31254, %rd31177, 4294967295;
	and.b64  	%rd31255, %rd31252, 4294967295;
	add.s64 	%rd31256, %rd31255, %rd31254;
	shr.u64 	%rd31257, %rd31256, 32;
	and.b64  	%rd31258, %rd31256, 4294967295;
	and.b64  	%rd31259, %rd31251, 4294967295;
	add.s64 	%rd36662, %rd31258, %rd31259;
	shr.u64 	%rd31260, %rd36662, 32;
	add.s64 	%rd31261, %rd31257, %rd31253;
	add.s64 	%rd31262, %rd31261, %rd31260;
	cvt.u64.u32 	%rd2682, %r9;
	mul.wide.u32 	%rd31263, %r9, %r15147;
	shr.u64 	%rd31264, %rd31263, 32;
	and.b64  	%rd31265, %rd31189, 4294967295;
	and.b64  	%rd31266, %rd31263, 4294967295;
	add.s64 	%rd31267, %rd31266, %rd31265;
	shr.u64 	%rd31268, %rd31267, 32;
	and.b64  	%rd31269, %rd31267, 4294967295;
	and.b64  	%rd31270, %rd31262, 4294967295;
	add.s64 	%rd36663, %rd31269, %rd31270;
	shr.u64 	%rd31271, %rd36663, 32;
	add.s64 	%rd31272, %rd31268, %rd31264;
	add.s64 	%rd31273, %rd31272, %rd31271;
	cvt.u64.u32 	%rd2684, %r10;
	mul.wide.u32 	%rd31274, %r10, %r15147;
	shr.u64 	%rd31275, %rd31274, 32;
	and.b64  	%rd31276, %rd31201, 4294967295;
	and.b64  	%rd31277, %rd31274, 4294967295;
	add.s64 	%rd31278, %rd31277, %rd31276;
	shr.u64 	%rd31279, %rd31278, 32;
	and.b64  	%rd31280, %rd31278, 4294967295;
	and.b64  	%rd31281, %rd31273, 4294967295;
	add.s64 	%rd36664, %rd31280, %rd31281;
	shr.u64 	%rd31282, %rd36664, 32;
	add.s64 	%rd31283, %rd31279, %rd31275;
	add.s64 	%rd31284, %rd31283, %rd31282;
	mul.wide.u32 	%rd31285, %r11, %r15147;
	{ .reg .b32 tmp; mov.b64 {tmp, %r15148}, %rd31285; }
	and.b64  	%rd31286, %rd31211, 4294967295;
	and.b64  	%rd31287, %rd31285, 4294967295;
	add.s64 	%rd31288, %rd31287, %rd31286;
	{ .reg .b32 tmp; mov.b64 {tmp, %r15149}, %rd31288; }
	and.b64  	%rd31289, %rd31288, 4294967295;
	and.b64  	%rd31290, %rd31284, 4294967295;
	add.s64 	%rd36665, %rd31289, %rd31290;
	{ .reg .b32 tmp; mov.b64 {tmp, %r15150}, %rd36665; }
	add.s32 	%r15151, %r15149, %r15148;
	add.s32 	%r15152, %r15151, %r15150;
	add.s32 	%r18435, %r15146, %r15152;
	add.s32 	%r18434, %r18434, 1;
	add.s64 	%rd36651, %rd36651, 4;
	setp.ne.s32 	%p3260, %r18434, 8;
	@%p3260 bra 	$L__BB0_3038;
	cvt.u32.u64 	%r9102, %rd36660;
	cvt.u32.u64 	%r9103, %rd36661;
	cvt.u32.u64 	%r9104, %rd36662;
	cvt.u32.u64 	%r9105, %rd36663;
	cvt.u32.u64 	%r9106, %rd36664;
	cvt.u32.u64 	%r9107, %rd36665;
	setp.lt.u32 	%p3261, %r18435, %r11;
	@%p3261 bra 	$L__BB0_3054;
	setp.gt.u32 	%p3262, %r18435, %r11;
	@%p3262 bra 	$L__BB0_3053;
	setp.gt.u32 	%p3263, %r10, %r9107;
	@%p3263 bra 	$L__BB0_3054;
	setp.lt.u32 	%p3264, %r10, %r9107;
	@%p3264 bra 	$L__BB0_3053;
	setp.gt.u32 	%p3265, %r9, %r9106;
	@%p3265 bra 	$L__BB0_3054;
	setp.lt.u32 	%p3266, %r9, %r9106;
	@%p3266 bra 	$L__BB0_3053;
	setp.gt.u32 	%p3267, %r8, %r9105;
	@%p3267 bra 	$L__BB0_3054;
	setp.lt.u32 	%p3268, %r8, %r9105;
	@%p3268 bra 	$L__BB0_3053;
	setp.gt.u32 	%p3269, %r7, %r9104;
	@%p3269 bra 	$L__BB0_3054;
	setp.lt.u32 	%p3270, %r7, %r9104;
	@%p3270 bra 	$L__BB0_3053;
	setp.gt.u32 	%p3271, %r6, %r9103;
	@%p3271 bra 	$L__BB0_3054;
	setp.lt.u32 	%p3272, %r6, %r9103;
	@%p3272 bra 	$L__BB0_3053;
	setp.gt.u32 	%p3273, %r5, %r9102;
	@%p3273 bra 	$L__BB0_3054;
	setp.ge.u32 	%p3274, %r5, %r9102;
	cvt.u32.u64 	%r15153, %rd36659;
	setp.gt.u32 	%p3275, %r4, %r15153;
	and.pred  	%p3276, %p3274, %p3275;
	@%p3276 bra 	$L__BB0_3054;
$L__BB0_3053:
	and.b64  	%rd31292, %rd36659, 4294967295;
	sub.s64 	%rd36659, %rd31292, %rd2673;
	shr.u64 	%rd31293, %rd36659, 32;
	and.b64  	%rd31294, %rd31293, 1;
	and.b64  	%rd31295, %rd36660, 4294967295;
	add.s64 	%rd31296, %rd31294, %rd2674;
	sub.s64 	%rd36660, %rd31295, %rd31296;
	shr.u64 	%rd31297, %rd36660, 32;
	and.b64  	%rd31298, %rd31297, 1;
	and.b64  	%rd31299, %rd36661, 4294967295;
	add.s64 	%rd31300, %rd31298, %rd2676;
	sub.s64 	%rd36661, %rd31299, %rd31300;
	shr.u64 	%rd31301, %rd36661, 32;
	and.b64  	%rd31302, %rd31301, 1;
	and.b64  	%rd31303, %rd36662, 4294967295;
	add.s64 	%rd31304, %rd31302, %rd2678;
	sub.s64 	%rd36662, %rd31303, %rd31304;
	shr.u64 	%rd31305, %rd36662, 32;
	and.b64  	%rd31306, %rd31305, 1;
	and.b64  	%rd31307, %rd36663, 4294967295;
	add.s64 	%rd31308, %rd31306, %rd2680;
	sub.s64 	%rd36663, %rd31307, %rd31308;
	shr.u64 	%rd31309, %rd36663, 32;
	and.b64  	%rd31310, %rd31309, 1;
	and.b64  	%rd31311, %rd36664, 4294967295;
	add.s64 	%rd31312, %rd31310, %rd2682;
	sub.s64 	%rd36664, %rd31311, %rd31312;
	shr.u64 	%rd31313, %rd36664, 32;
	and.b64  	%rd31314, %rd31313, 1;
	and.b64  	%rd31315, %rd36665, 4294967295;
	add.s64 	%rd31316, %rd31314, %rd2684;
	sub.s64 	%rd36665, %rd31315, %rd31316;
	{ .reg .b32 tmp; mov.b64 {tmp, %r15154}, %rd36665; }
	and.b32  	%r15155, %r15154, 1;
	add.s32 	%r15156, %r15155, %r11;
	sub.s32 	%r18435, %r18435, %r15156;
$L__BB0_3054:
	and.b64  	%rd2702, %rd36659, 4294967295;
	and.b64  	%rd2703, %rd36660, 4294967295;
	and.b64  	%rd2704, %rd36661, 4294967295;
	and.b64  	%rd2705, %rd36662, 4294967295;
	and.b64  	%rd2706, %rd36663, 4294967295;
	and.b64  	%rd2707, %rd36664, 4294967295;
	and.b64  	%rd2708, %rd36665, 4294967295;
	mov.b64 	%rd36666, 0;
	mov.b32 	%r18445, 0;
	mov.u64 	%rd36667, %rd36666;
	mov.u64 	%rd36668, %rd36666;
	mov.u64 	%rd36669, %rd36666;
	mov.u64 	%rd36670, %rd36666;
	mov.u64 	%rd36671, %rd36666;
	mov.u64 	%rd36672, %rd36666;
	mov.u32 	%r18437, %r18445;
$L__BB0_3055:
	mul.wide.u32 	%rd31318, %r18437, 4;
	add.s64 	%rd31319, %rd26, %rd31318;
	ld.local.u32 	%r15158, [%rd31319];
	cvt.u64.u32 	%rd31320, %r15158;
	mul.lo.s64 	%rd31321, %rd2702, %rd31320;
	shr.u64 	%rd31322, %rd31321, 32;
	and.b64  	%rd31323, %rd36672, 4294967295;
	and.b64  	%rd31324, %rd31321, 4294967295;
	add.s64 	%rd31325, %rd31324, %rd31323;
	shr.u64 	%rd31326, %rd31325, 32;
	cvt.u32.u64 	%r15159, %rd31325;
	add.s64 	%rd31327, %rd31326, %rd31322;
	mul.lo.s64 	%rd31328, %rd2703, %rd31320;
	shr.u64 	%rd31329, %rd31328, 32;
	and.b64  	%rd31330, %rd36671, 4294967295;
	and.b64  	%rd31331, %rd31328, 4294967295;
	add.s64 	%rd31332, %rd31331, %rd31330;
	shr.u64 	%rd31333, %rd31332, 32;
	and.b64  	%rd31334, %rd31332, 4294967295;
	and.b64  	%rd31335, %rd31327, 4294967295;
	add.s64 	%rd31336, %rd31334, %rd31335;
	shr.u64 	%rd31337, %rd31336, 32;
	add.s64 	%rd31338, %rd31333, %rd31329;
	add.s64 	%rd31339, %rd31338, %rd31337;
	mul.lo.s64 	%rd31340, %rd2704, %rd31320;
	shr.u64 	%rd31341, %rd31340, 32;
	and.b64  	%rd31342, %rd36670, 4294967295;
	and.b64  	%rd31343, %rd31340, 4294967295;
	add.s64 	%rd31344, %rd31343, %rd31342;
	shr.u64 	%rd31345, %rd31344, 32;
	and.b64  	%rd31346, %rd31344, 4294967295;
	and.b64  	%rd31347, %rd31339, 4294967295;
	add.s64 	%rd31348, %rd31346, %rd31347;
	shr.u64 	%rd31349, %rd31348, 32;
	add.s64 	%rd31350, %rd31345, %rd31341;
	add.s64 	%rd31351, %rd31350, %rd31349;
	mul.lo.s64 	%rd31352, %rd2705, %rd31320;
	shr.u64 	%rd31353, %rd31352, 32;
	and.b64  	%rd31354, %rd36669, 4294967295;
	and.b64  	%rd31355, %rd31352, 4294967295;
	add.s64 	%rd31356, %rd31355, %rd31354;
	shr.u64 	%rd31357, %rd31356, 32;
	and.b64  	%rd31358, %rd31356, 4294967295;
	and.b64  	%rd31359, %rd31351, 4294967295;
	add.s64 	%rd31360, %rd31358, %rd31359;
	shr.u64 	%rd31361, %rd31360, 32;
	add.s64 	%rd31362, %rd31357, %rd31353;
	add.s64 	%rd31363, %rd31362, %rd31361;
	mul.lo.s64 	%rd31364, %rd2706, %rd31320;
	shr.u64 	%rd31365, %rd31364, 32;
	and.b64  	%rd31366, %rd36668, 4294967295;
	and.b64  	%rd31367, %rd31364, 4294967295;
	add.s64 	%rd31368, %rd31367, %rd31366;
	shr.u64 	%rd31369, %rd31368, 32;
	and.b64  	%rd31370, %rd31368, 4294967295;
	and.b64  	%rd31371, %rd31363, 4294967295;
	add.s64 	%rd31372, %rd31370, %rd31371;
	shr.u64 	%rd31373, %rd31372, 32;
	add.s64 	%rd31374, %rd31369, %rd31365;
	add.s64 	%rd31375, %rd31374, %rd31373;
	mul.lo.s64 	%rd31376, %rd2707, %rd31320;
	shr.u64 	%rd31377, %rd31376, 32;
	and.b64  	%rd31378, %rd36667, 4294967295;
	and.b64  	%rd31379, %rd31376, 4294967295;
	add.s64 	%rd31380, %rd31379, %rd31378;
	shr.u64 	%rd31381, %rd31380, 32;
	and.b64  	%rd31382, %rd31380, 4294967295;
	and.b64  	%rd31383, %rd31375, 4294967295;
	add.s64 	%rd31384, %rd31382, %rd31383;
	shr.u64 	%rd31385, %rd31384, 32;
	add.s64 	%rd31386, %rd31381, %rd31377;
	add.s64 	%rd31387, %rd31386, %rd31385;
	mul.lo.s64 	%rd31388, %rd2708, %rd31320;
	shr.u64 	%rd31389, %rd31388, 32;
	and.b64  	%rd31390, %rd36666, 4294967295;
	and.b64  	%rd31391, %rd31388, 4294967295;
	add.s64 	%rd31392, %rd31391, %rd31390;
	shr.u64 	%rd31393, %rd31392, 32;
	and.b64  	%rd31394, %rd31392, 4294967295;
	and.b64  	%rd31395, %rd31387, 4294967295;
	add.s64 	%rd31396, %rd31394, %rd31395;
	shr.u64 	%rd31397, %rd31396, 32;
	add.s64 	%rd31398, %rd31393, %rd31389;
	add.s64 	%rd31399, %rd31398, %rd31397;
	mul.wide.u32 	%rd31400, %r18435, %r15158;
	{ .reg .b32 tmp; mov.b64 {tmp, %r15160}, %rd31400; }
	cvt.u64.u32 	%rd31401, %r18445;
	and.b64  	%rd31402, %rd31400, 4294967295;
	add.s64 	%rd31403, %rd31402, %rd31401;
	{ .reg .b32 tmp; mov.b64 {tmp, %r15161}, %rd31403; }
	and.b64  	%rd31404, %rd31403, 4294967295;
	and.b64  	%rd31405, %rd31399, 4294967295;
	add.s64 	%rd31406, %rd31404, %rd31405;
	{ .reg .b32 tmp; mov.b64 {tmp, %r15162}, %rd31406; }
	add.s32 	%r15163, %r15161, %r15160;
	add.s32 	%r15164, %r15163, %r15162;
	mul.lo.s32 	%r15165, %r28, %r15159;
	cvt.u64.u32 	%rd31407, %r15165;
	mul.lo.s64 	%rd31408, %rd2673, %rd31407;
	shr.u64 	%rd31409, %rd31408, 32;
	and.b64  	%rd31410, %rd31325, 4294967295;
	and.b64  	%rd31411, %rd31408, 4294967295;
	add.s64 	%rd31412, %rd31411, %rd31410;
	shr.u64 	%rd31413, %rd31412, 32;
	add.s64 	%rd31414, %rd31413, %rd31409;
	mul.lo.s64 	%rd31415, %rd2674, %rd31407;
	shr.u64 	%rd31416, %rd31415, 32;
	and.b64  	%rd31417, %rd31336, 4294967295;
	and.b64  	%rd31418, %rd31415, 4294967295;
	add.s64 	%rd31419, %rd31418, %rd31417;
	shr.u64 	%rd31420, %rd31419, 32;
	and.b64  	%rd31421, %rd31419, 4294967295;
	and.b64  	%rd31422, %rd31414, 4294967295;
	add.s64 	%rd36672, %rd31421, %rd31422;
	shr.u64 	%rd31423, %rd36672, 32;
	add.s64 	%rd31424, %rd31420, %rd31416;
	add.s64 	%rd31425, %rd31424, %rd31423;
	mul.lo.s64 	%rd31426, %rd2676, %rd31407;
	shr.u64 	%rd31427, %rd31426, 32;
	and.b64  	%rd31428, %rd31348, 4294967295;
	and.b64  	%rd31429, %rd31426, 4294967295;
	add.s64 	%rd31430, %rd31429, %rd31428;
	shr.u64 	%rd31431, %rd31430, 32;
	and.b64  	%rd31432, %rd31430, 4294967295;
	and.b64  	%rd31433, %rd31425, 4294967295;
	add.s64 	%rd36671, %rd31432, %rd31433;
	shr.u64 	%rd31434, %rd36671, 32;
	add.s64 	%rd31435, %rd31431, %rd31427;
	add.s64 	%rd31436, %rd31435, %rd31434;
	mul.lo.s64 	%rd31437, %rd2678, %rd31407;
	shr.u64 	%rd31438, %rd31437, 32;
	and.b64  	%rd31439, %rd31360, 4294967295;
	and.b64  	%rd31440, %rd31437, 4294967295;
	add.s64 	%rd31441, %rd31440, %rd31439;
	shr.u64 	%rd31442, %rd31441, 32;
	and.b64  	%rd31443, %rd31441, 4294967295;
	and.b64  	%rd31444, %rd31436, 4294967295;
	add.s64 	%rd36670, %rd31443, %rd31444;
	shr.u64 	%rd31445, %rd36670, 32;
	add.s64 	%rd31446, %rd31442, %rd31438;
	add.s64 	%rd31447, %rd31446, %rd31445;
	mul.lo.s64 	%rd31448, %rd2680, %rd31407;
	shr.u64 	%rd31449, %rd31448, 32;
	and.b64  	%rd31450, %rd31372, 4294967295;
	and.b64  	%rd31451, %rd31448, 4294967295;
	add.s64 	%rd31452, %rd31451, %rd31450;
	shr.u64 	%rd31453, %rd31452, 32;
	and.b64  	%rd31454, %rd31452, 4294967295;
	and.b64  	%rd31455, %rd31447, 4294967295;
	add.s64 	%rd36669, %rd31454, %rd31455;
	shr.u64 	%rd31456, %rd36669, 32;
	add.s64 	%rd31457, %rd31453, %rd31449;
	add.s64 	%rd31458, %rd31457, %rd31456;
	mul.lo.s64 	%rd31459, %rd2682, %rd31407;
	shr.u64 	%rd31460, %rd31459, 32;
	and.b64  	%rd31461, %rd31384, 4294967295;
	and.b64  	%rd31462, %rd31459, 4294967295;
	add.s64 	%rd31463, %rd31462, %rd31461;
	shr.u64 	%rd31464, %rd31463, 32;
	and.b64  	%rd31465, %rd31463, 4294967295;
	and.b64  	%rd31466, %rd31458, 4294967295;
	add.s64 	%rd36668, %rd31465, %rd31466;
	shr.u64 	%rd31467, %rd36668, 32;
	add.s64 	%rd31468, %rd31464, %rd31460;
	add.s64 	%rd31469, %rd31468, %rd31467;
	mul.lo.s64 	%rd31470, %rd2684, %rd31407;
	shr.u64 	%rd31471, %rd31470, 32;
	and.b64  	%rd31472, %rd31396, 4294967295;
	and.b64  	%rd31473, %rd31470, 4294967295;
	add.s64 	%rd31474, %rd31473, %rd31472;
	shr.u64 	%rd31475, %rd31474, 32;
	and.b64  	%rd31476, %rd31474, 4294967295;
	and.b64  	%rd31477, %rd31469, 4294967295;
	add.s64 	%rd36667, %rd31476, %rd31477;
	shr.u64 	%rd31478, %rd36667, 32;
	add.s64 	%rd31479, %rd31475, %rd31471;
	add.s64 	%rd31480, %rd31479, %rd31478;
	mul.wide.u32 	%rd31481, %r11, %r15165;
	{ .reg .b32 tmp; mov.b64 {tmp, %r15166}, %rd31481; }
	and.b64  	%rd31482, %rd31406, 4294967295;
	and.b64  	%rd31483, %rd31481, 4294967295;
	add.s64 	%rd31484, %rd31483, %rd31482;
	{ .reg .b32 tmp; mov.b64 {tmp, %r15167}, %rd31484; }
	and.b64  	%rd31485, %rd31484, 4294967295;
	and.b64  	%rd31486, %rd31480, 4294967295;
	add.s64 	%rd36666, %rd31485, %rd31486;
	{ .reg .b32 tmp; mov.b64 {tmp, %r15168}, %rd36666; }
	add.s32 	%r15169, %r15167, %r15166;
	add.s32 	%r15170, %r15169, %r15168;
	add.s32 	%r18445, %r15164, %r15170;
	add.s32 	%r18437, %r18437, 1;
	setp.ne.s32 	%p3277, %r18437, 8;
	@%p3277 bra 	$L__BB0_3055;
	cvt.u32.u64 	%r18438, %rd36672;
	cvt.u32.u64 	%r18439, %rd36671;
	cvt.u32.u64 	%r18440, %rd36670;
	cvt.u32.u64 	%r18441, %rd36669;
	cvt.u32.u64 	%r18442, %rd36668;
	cvt.u32.u64 	%r18443, %rd36667;
	cvt.u32.u64 	%r18444, %rd36666;
	setp.lt.u32 	%p3278, %r18445, %r11;
	@%p3278 bra 	$L__BB0_3071;
	setp.gt.u32 	%p3279, %r18445, %r11;
	@%p3279 bra 	$L__BB0_3070;
	setp.gt.u32 	%p3280, %r10, %r18444;
	@%p3280 bra 	$L__BB0_3071;
	setp.lt.u32 	%p3281, %r10, %r18444;
	@%p3281 bra 	$L__BB0_3070;
	setp.gt.u32 	%p3282, %r9, %r18443;
	@%p3282 bra 	$L__BB0_3071;
	setp.lt.u32 	%p3283, %r9, %r18443;
	@%p3283 bra 	$L__BB0_3070;
	setp.gt.u32 	%p3284, %r8, %r18442;
	@%p3284 bra 	$L__BB0_3071;
	setp.lt.u32 	%p3285, %r8, %r18442;
	@%p3285 bra 	$L__BB0_3070;
	setp.gt.u32 	%p3286, %r7, %r18441;
	@%p3286 bra 	$L__BB0_3071;
	setp.lt.u32 	%p3287, %r7, %r18441;
	@%p3287 bra 	$L__BB0_3070;
	setp.gt.u32 	%p3288, %r6, %r18440;
	@%p3288 bra 	$L__BB0_3071;
	setp.lt.u32 	%p3289, %r6, %r18440;
	@%p3289 bra 	$L__BB0_3070;
	setp.gt.u32 	%p3290, %r5, %r18439;
	@%p3290 bra 	$L__BB0_3071;
	setp.ge.u32 	%p3291, %r5, %r18439;
	setp.gt.u32 	%p3292, %r4, %r18438;
	and.pred  	%p3293, %p3291, %p3292;
	@%p3293 bra 	$L__BB0_3071;
$L__BB0_3070:
	and.b64  	%rd31487, %rd36672, 4294967295;
	sub.s64 	%rd31488, %rd31487, %rd2673;
	cvt.u32.u64 	%r18438, %rd31488;
	shr.u64 	%rd31489, %rd31488, 32;
	and.b64  	%rd31490, %rd31489, 1;
	and.b64  	%rd31491, %rd36671, 4294967295;
	add.s64 	%rd31492, %rd31490, %rd2674;
	sub.s64 	%rd31493, %rd31491, %rd31492;
	cvt.u32.u64 	%r18439, %rd31493;
	shr.u64 	%rd31494, %rd31493, 32;
	and.b64  	%rd31495, %rd31494, 1;
	and.b64  	%rd31496, %rd36670, 4294967295;
	add.s64 	%rd31497, %rd31495, %rd2676;
	sub.s64 	%rd31498, %rd31496, %rd31497;
	cvt.u32.u64 	%r18440, %rd31498;
	shr.u64 	%rd31499, %rd31498, 32;
	and.b64  	%rd31500, %rd31499, 1;
	and.b64  	%rd31501, %rd36669, 4294967295;
	add.s64 	%rd31502, %rd31500, %rd2678;
	sub.s64 	%rd31503, %rd31501, %rd31502;
	cvt.u32.u64 	%r18441, %rd31503;
	shr.u64 	%rd31504, %rd31503, 32;
	and.b64  	%rd31505, %rd31504, 1;
	and.b64  	%rd31506, %rd36668, 4294967295;
	add.s64 	%rd31507, %rd31505, %rd2680;
	sub.s64 	%rd31508, %rd31506, %rd31507;
	cvt.u32.u64 	%r18442, %rd31508;
	shr.u64 	%rd31509, %rd31508, 32;
	and.b64  	%rd31510, %rd31509, 1;
	and.b64  	%rd31511, %rd36667, 4294967295;
	add.s64 	%rd31512, %rd31510, %rd2682;
	sub.s64 	%rd31513, %rd31511, %rd31512;
	cvt.u32.u64 	%r18443, %rd31513;
	shr.u64 	%rd31514, %rd31513, 32;
	and.b64  	%rd31515, %rd31514, 1;
	and.b64  	%rd31516, %rd36666, 4294967295;
	add.s64 	%rd31517, %rd31515, %rd2684;
	sub.s64 	%rd31518, %rd31516, %rd31517;
	cvt.u32.u64 	%r18444, %rd31518;
	{ .reg .b32 tmp; mov.b64 {tmp, %r15171}, %rd31518; }
	and.b32  	%r15172, %r15171, 1;
	add.s32 	%r15173, %r15172, %r11;
	sub.s32 	%r18445, %r18445, %r15173;
$L__BB0_3071:
	st.local.u32 	[%rd29], %r18438;
	st.local.u32 	[%rd29+4], %r18439;
	st.local.u32 	[%rd29+8], %r18440;
	st.local.u32 	[%rd29+12], %r18441;
	st.local.u32 	[%rd29+16], %r18442;
	st.local.u32 	[%rd29+20], %r18443;
	st.local.u32 	[%rd29+24], %r18444;
	st.local.u32 	[%rd29+28], %r18445;
	bra.uni 	$L__BB0_3098;
$L__BB0_3072:
	or.b32  	%r14536, %r17989, %r17990;
	or.b32  	%r14537, %r17988, %r14536;
	or.b32  	%r14538, %r17987, %r14537;
	or.b32  	%r14539, %r17986, %r14538;
	or.b32  	%r14540, %r17985, %r14539;
	or.b32  	%r14541, %r17984, %r14540;
	or.b32  	%r14542, %r18478, %r14541;
	setp.eq.s32 	%p2762, %r14542, 0;
	@%p2762 bra 	$L__BB0_3097;
	or.b32  	%r14543, %r18005, %r18477;
	or.b32  	%r14544, %r18004, %r14543;
	or.b32  	%r14545, %r18003, %r14544;
	or.b32  	%r14546, %r18002, %r14545;
	or.b32  	%r14547, %r18001, %r14546;
	or.b32  	%r14548, %r18000, %r14547;
	or.b32  	%r14549, %r17999, %r14548;
	setp.eq.s32 	%p2763, %r14549, 0;
	@%p2763 bra 	$L__BB0_3097;
	and.b32  	%r14550, %r17990, 1;
	setp.eq.b32 	%p2764, %r14550, 1;
	@%p2764 bra 	$L__BB0_3077;
	mov.u32 	%r18446, %r18478;
	mov.u32 	%r18447, %r17984;
	mov.u32 	%r18448, %r17985;
	mov.u32 	%r18449, %r17986;
	mov.u32 	%r18450, %r17987;
	mov.u32 	%r18451, %r17988;
	mov.u32 	%r18452, %r17989;
$L__BB0_3076:
	shr.u32 	%r18478, %r18446, 1;
	shf.l.wrap.b32 	%r17984, %r18447, %r18446, 31;
	shf.l.wrap.b32 	%r17985, %r18448, %r18447, 31;
	shf.l.wrap.b32 	%r17986, %r18449, %r18448, 31;
	shf.l.wrap.b32 	%r17987, %r18450, %r18449, 31;
	shf.l.wrap.b32 	%r17988, %r18451, %r18450, 31;
	shf.l.wrap.b32 	%r17989, %r18452, %r18451, 31;
	shf.l.wrap.b32 	%r17990, %r17990, %r18452, 31;
	and.b32  	%r14551, %r17990, 1;
	setp.eq.b32 	%p2765, %r14551, 1;
	not.pred 	%p2766, %p2765;
	mov.u32 	%r18446, %r18478;
	mov.u32 	%r18447, %r17984;
	mov.u32 	%r18448, %r17985;
	mov.u32 	%r18449, %r17986;
	mov.u32 	%r18450, %r17987;
	mov.u32 	%r18451, %r17988;
	mov.u32 	%r18452, %r17989;
	@%p2766 bra 	$L__BB0_3076;
$L__BB0_3077:
	and.b32  	%r14552, %r18477, 1;
	setp.eq.b32 	%p2767, %r14552, 1;
	@%p2767 bra 	$L__BB0_3080;
	mov.u32 	%r18462, %r17999;
	mov.u32 	%r18463, %r18000;
	mov.u32 	%r18464, %r18001;
	mov.u32 	%r18465, %r18002;
	mov.u32 	%r18466, %r18003;
	mov.u32 	%r18467, %r18004;
	mov.u32 	%r18468, %r18005;
$L__BB0_3079:
	shr.u32 	%r17999, %r18462, 1;
	shf.l.wrap.b32 	%r18000, %r18463, %r18462, 31;
	shf.l.wrap.b32 	%r18001, %r18464, %r18463, 31;
	shf.l.wrap.b32 	%r18002, %r18465, %r18464, 31;
	shf.l.wrap.b32 	%r18003, %r18466, %r18465, 31;
	shf.l.wrap.b32 	%r18004, %r18467, %r18466, 31;
	shf.l.wrap.b32 	%r18005, %r18468, %r18467, 31;
	shf.l.wrap.b32 	%r18477, %r18477, %r18468, 31;
	and.b32  	%r14553, %r18477, 1;
	setp.eq.b32 	%p2768, %r14553, 1;
	not.pred 	%p2769, %p2768;
	mov.u32 	%r18462, %r17999;
	mov.u32 	%r18463, %r18000;
	mov.u32 	%r18464, %r18001;
	mov.u32 	%r18465, %r18002;
	mov.u32 	%r18466, %r18003;
	mov.u32 	%r18467, %r18004;
	mov.u32 	%r18468, %r18005;
	@%p2769 bra 	$L__BB0_3079;
$L__BB0_3080:
	setp.lt.u32 	%p2770, %r18478, %r17999;
	@%p2770 bra 	$L__BB0_3095;
	setp.gt.u32 	%p2771, %r18478, %r17999;
	@%p2771 bra 	$L__BB0_3094;
	setp.lt.u32 	%p2772, %r17984, %r18000;
	@%p2772 bra 	$L__BB0_3095;
	setp.gt.u32 	%p2773, %r17984, %r18000;
	@%p2773 bra 	$L__BB0_3094;
	setp.lt.u32 	%p2774, %r17985, %r18001;
	@%p2774 bra 	$L__BB0_3095;
	setp.gt.u32 	%p2775, %r17985, %r18001;
	@%p2775 bra 	$L__BB0_3094;
	setp.lt.u32 	%p2776, %r17986, %r18002;
	@%p2776 bra 	$L__BB0_3095;
	setp.gt.u32 	%p2777, %r17986, %r18002;
	@%p2777 bra 	$L__BB0_3094;
	setp.lt.u32 	%p2778, %r17987, %r18003;
	@%p2778 bra 	$L__BB0_3095;
	setp.gt.u32 	%p2779, %r17987, %r18003;
	@%p2779 bra 	$L__BB0_3094;
	setp.lt.u32 	%p2780, %r17988, %r18004;
	@%p2780 bra 	$L__BB0_3095;
	setp.gt.u32 	%p2781, %r17988, %r18004;
	@%p2781 bra 	$L__BB0_3094;
	setp.lt.u32 	%p2782, %r17989, %r18005;
	@%p2782 bra 	$L__BB0_3095;
	setp.le.u32 	%p2783, %r17989, %r18005;
	setp.lt.u32 	%p2784, %r17990, %r18477;
	and.pred  	%p2785, %p2783, %p2784;
	@%p2785 bra 	$L__BB0_3095;
$L__BB0_3094:
	cvt.u64.u32 	%rd27296, %r17990;
	cvt.u64.u32 	%rd27297, %r18477;
	sub.s64 	%rd27298, %rd27296, %rd27297;
	cvt.u32.u64 	%r17990, %rd27298;
	shr.u64 	%rd27299, %rd27298, 32;
	and.b64  	%rd27300, %rd27299, 1;
	cvt.u64.u32 	%rd27301, %r17989;
	cvt.u64.u32 	%rd27302, %r18005;
	add.s64 	%rd27303, %rd27300, %rd27302;
	sub.s64 	%rd27304, %rd27301, %rd27303;
	cvt.u32.u64 	%r17989, %rd27304;
	shr.u64 	%rd27305, %rd27304, 32;
	and.b64  	%rd27306, %rd27305, 1;
	cvt.u64.u32 	%rd27307, %r17988;
	cvt.u64.u32 	%rd27308, %r18004;
	add.s64 	%rd27309, %rd27306, %rd27308;
	sub.s64 	%rd27310, %rd27307, %rd27309;
	cvt.u32.u64 	%r17988, %rd27310;
	shr.u64 	%rd27311, %rd27310, 32;
	and.b64  	%rd27312, %rd27311, 1;
	cvt.u64.u32 	%rd27313, %r17987;
	cvt.u64.u32 	%rd27314, %r18003;
	add.s64 	%rd27315, %rd27312, %rd27314;
	sub.s64 	%rd27316, %rd27313, %rd27315;
	cvt.u32.u64 	%r17987, %rd27316;
	shr.u64 	%rd27317, %rd27316, 32;
	and.b64  	%rd27318, %rd27317, 1;
	cvt.u64.u32 	%rd27319, %r17986;
	cvt.u64.u32 	%rd27320, %r18002;
	add.s64 	%rd27321, %rd27318, %rd27320;
	sub.s64 	%rd27322, %rd27319, %rd27321;
	cvt.u32.u64 	%r17986, %rd27322;
	shr.u64 	%rd27323, %rd27322, 32;
	and.b64  	%rd27324, %rd27323, 1;
	cvt.u64.u32 	%rd27325, %r17985;
	cvt.u64.u32 	%rd27326, %r18001;
	add.s64 	%rd27327, %rd27324, %rd27326;
	sub.s64 	%rd27328, %rd27325, %rd27327;
	cvt.u32.u64 	%r17985, %rd27328;
	shr.u64 	%rd27329, %rd27328, 32;
	and.b64  	%rd27330, %rd27329, 1;
	cvt.u64.u32 	%rd27331, %r17984;
	cvt.u64.u32 	%rd27332, %r18000;
	add.s64 	%rd27333, %rd27330, %rd27332;
	sub.s64 	%rd27334, %rd27331, %rd27333;
	cvt.u32.u64 	%r17984, %rd27334;
	{ .reg .b32 tmp; mov.b64 {tmp, %r14554}, %rd27334; }
	and.b32  	%r14555, %r14554, 1;
	add.s32 	%r14556, %r14555, %r17999;
	sub.s32 	%r18478, %r18478, %r14556;
	bra.uni 	$L__BB0_3096;
$L__BB0_3095:
	cvt.u64.u32 	%rd27335, %r18477;
	cvt.u64.u32 	%rd27336, %r17990;
	sub.s64 	%rd27337, %rd27335, %rd27336;
	cvt.u32.u64 	%r18477, %rd27337;
	shr.u64 	%rd27338, %rd27337, 32;
	and.b64  	%rd27339, %rd27338, 1;
	cvt.u64.u32 	%rd27340, %r18005;
	cvt.u64.u32 	%rd27341, %r17989;
	add.s64 	%rd27342, %rd27339, %rd27341;
	sub.s64 	%rd27343, %rd27340, %rd27342;
	cvt.u32.u64 	%r18005, %rd27343;
	shr.u64 	%rd27344, %rd27343, 32;
	and.b64  	%rd27345, %rd27344, 1;
	cvt.u64.u32 	%rd27346, %r18004;
	cvt.u64.u32 	%rd27347, %r17988;
	add.s64 	%rd27348, %rd27345, %rd27347;
	sub.s64 	%rd27349, %rd27346, %rd27348;
	cvt.u32.u64 	%r18004, %rd27349;
	shr.u64 	%rd27350, %rd27349, 32;
	and.b64  	%rd27351, %rd27350, 1;
	cvt.u64.u32 	%rd27352, %r18003;
	cvt.u64.u32 	%rd27353, %r17987;
	add.s64 	%rd27354, %rd27351, %rd27353;
	sub.s64 	%rd27355, %rd27352, %rd27354;
	cvt.u32.u64 	%r18003, %rd27355;
	shr.u64 	%rd27356, %rd27355, 32;
	and.b64  	%rd27357, %rd27356, 1;
	cvt.u64.u32 	%rd27358, %r18002;
	cvt.u64.u32 	%rd27359, %r17986;
	add.s64 	%rd27360, %rd27357, %rd27359;
	sub.s64 	%rd27361, %rd27358, %rd27360;
	cvt.u32.u64 	%r18002, %rd27361;
	shr.u64 	%rd27362, %rd27361, 32;
	and.b64  	%rd27363, %rd27362, 1;
	cvt.u64.u32 	%rd27364, %r18001;
	cvt.u64.u32 	%rd27365, %r17985;
	add.s64 	%rd27366, %rd27363, %rd27365;
	sub.s64 	%rd27367, %rd27364, %rd27366;
	cvt.u32.u64 	%r18001, %rd27367;
	shr.u64 	%rd27368, %rd27367, 32;
	and.b64  	%rd27369, %rd27368, 1;
	cvt.u64.u32 	%rd27370, %r18000;
	cvt.u64.u32 	%rd27371, %r17984;
	add.s64 	%rd27372, %rd27369, %rd27371;
	sub.s64 	%rd27373, %rd27370, %rd27372;
	cvt.u32.u64 	%r18000, %rd27373;
	{ .reg .b32 tmp; mov.b64 {tmp, %r14557}, %rd27373; }
	and.b32  	%r14558, %r14557, 1;
	add.s32 	%r14559, %r14558, %r18478;
	sub.s32 	%r17999, %r17999, %r14559;
$L__BB0_3096:
	add.s32 	%r18007, %r18007, 1;
	setp.ne.s32 	%p2786, %r18007, 20000;
	@%p2786 bra 	$L__BB0_2585;
$L__BB0_3097:
	mov.pred 	%p3757, -1;
	mov.u32 	%r18219, %r17535;
	mov.u32 	%r18218, %r17534;
	mov.u32 	%r18217, %r17533;
	mov.u32 	%r18216, %r17532;
	mov.u32 	%r18215, %r17531;
	mov.u32 	%r18214, %r17530;
	mov.u32 	%r18213, %r17529;
	mov.u32 	%r18212, %r17528;
$L__BB0_3098:
	not.pred 	%p3296, %p3757;
	@%p3296 bra 	$L__BB0_3100;
	ld.param.u64 	%rd35549, [ecm_stage1_kernel_param_0];
	cvta.to.global.u64 	%rd35527, %rd35549;
	mul.wide.u32 	%rd35528, %r29, 4;
	add.s64 	%rd35529, %rd35527, %rd35528;
	mov.b32 	%r15852, 0;
	st.global.u32 	[%rd35529], %r15852;
	add.s32 	%r15853, %r29, 1;
	mul.wide.u32 	%rd35530, %r15853, 4;
	add.s64 	%rd35531, %rd35527, %rd35530;
	st.global.u32 	[%rd35531], %r15852;
	add.s32 	%r15854, %r29, 2;
	mul.wide.u32 	%rd35532, %r15854, 4;
	add.s64 	%rd35533, %rd35527, %rd35532;
	st.global.u32 	[%rd35533], %r15852;
	add.s32 	%r15855, %r29, 3;
	mul.wide.u32 	%rd35534, %r15855, 4;
	add.s64 	%rd35535, %rd35527, %rd35534;
	st.global.u32 	[%rd35535], %r15852;
	add.s32 	%r15856, %r29, 4;
	mul.wide.u32 	%rd35536, %r15856, 4;
	add.s64 	%rd35537, %rd35527, %rd35536;
	st.global.u32 	[%rd35537], %r15852;
	add.s32 	%r15857, %r29, 5;
	mul.wide.u32 	%rd35538, %r15857, 4;
	add.s64 	%rd35539, %rd35527, %rd35538;
	st.global.u32 	[%rd35539], %r15852;
	add.s32 	%r15858, %r29, 6;
	mul.wide.u32 	%rd35540, %r15858, 4;
	add.s64 	%rd35541, %rd35527, %rd35540;
	st.global.u32 	[%rd35541], %r15852;
	add.s32 	%r15859, %r29, 7;
	mul.wide.u32 	%rd35542, %r15859, 4;
	add.s64 	%rd35543, %rd35527, %rd35542;
	st.global.u32 	[%rd35543], %r15852;
	add.s32 	%r15860, %r29, 8;
	mul.wide.u32 	%rd35544, %r15860, 4;
	add.s64 	%rd35545, %rd35527, %rd35544;
	mov.b32 	%r15861, 3;
	st.global.u32 	[%rd35545], %r15861;
	bra.uni 	$L__BB0_3535;
$L__BB0_3100:
	st.local.u32 	[%rd30], %r18219;
	st.local.u32 	[%rd30+4], %r18218;
	st.local.u32 	[%rd30+8], %r18217;
	st.local.u32 	[%rd30+12], %r18216;
	st.local.u32 	[%rd30+16], %r18215;
	st.local.u32 	[%rd30+20], %r18214;
	st.local.u32 	[%rd30+24], %r18213;
	st.local.u32 	[%rd30+28], %r18212;
	add.s64 	%rd36812, %rd30, 32;
	st.local.u32 	[%rd30+32], %r20;
	st.local.u32 	[%rd30+36], %r21;
	st.local.u32 	[%rd30+40], %r22;
	st.local.u32 	[%rd30+44], %r23;
	st.local.u32 	[%rd30+48], %r24;
	st.local.u32 	[%rd30+52], %r25;
	st.local.u32 	[%rd30+56], %r26;
	st.local.u32 	[%rd30+60], %r27;
	setp.eq.s32 	%p3297, %r2, 0;
	@%p3297 bra 	$L__BB0_3452;
	mov.b32 	%r18526, 0;
	mov.u32 	%r18739, %r27;
	mov.u32 	%r18740, %r26;
	mov.u32 	%r18741, %r25;
	mov.u32 	%r18742, %r24;
	mov.u32 	%r18743, %r23;
	mov.u32 	%r18744, %r22;
	mov.u32 	%r18745, %r21;
	mov.u32 	%r18746, %r20;
$L__BB0_3102:
	ld.param.u64 	%rd35547, [ecm_stage1_kernel_param_0];
	add.s32 	%r15175, %r18526, 40;
	cvta.to.global.u64 	%rd31519, %rd35547;
	mul.wide.u32 	%rd31520, %r15175, 4;
	add.s64 	%rd31521, %rd31519, %rd31520;
	ld.global.u32 	%r9267, [%rd31521];
	setp.lt.u32 	%p3298, %r9267, 2;
	@%p3298 bra 	$L__BB0_3450;
	mov.b16 	%rs79, 0;
	mov.b32 	%r18559, 31;
	mov.b32 	%r18641, 0;
	mov.u32 	%r18640, %r18641;
	mov.u32 	%r18639, %r18641;
	mov.u32 	%r18638, %r18641;
	mov.u32 	%r18637, %r18641;
	mov.u32 	%r18636, %r18641;
	mov.u32 	%r18635, %r18641;
	mov.u32 	%r18634, %r18641;
	mov.u32 	%r18621, %r27;
	mov.u32 	%r18620, %r26;
	mov.u32 	%r18619, %r25;
	mov.u32 	%r18618, %r24;
	mov.u32 	%r18617, %r23;
	mov.u32 	%r18616, %r22;
	mov.u32 	%r18615, %r21;
	mov.u32 	%r18614, %r20;
	mov.u32 	%r18697, %r18739;
	mov.u32 	%r18696, %r18740;
	mov.u32 	%r18695, %r18741;
	mov.u32 	%r18694, %r18742;
	mov.u32 	%r18693, %r18743;
	mov.u32 	%r18692, %r18744;
	mov.u32 	%r18691, %r18745;
	mov.u32 	%r18690, %r18746;
	mov.u32 	%r18687, %r18212;
	mov.u32 	%r18686, %r18213;
	mov.u32 	%r18685, %r18214;
	mov.u32 	%r18684, %r18215;
	mov.u32 	%r18683, %r18216;
	mov.u32 	%r18682, %r18217;
	mov.u32 	%r18681, %r18218;
	mov.u32 	%r18680, %r18219;
	mov.u32 	%r18730, %r18641;
$L__BB0_3104:
	shr.u32 	%r15178, %r9267, %r18559;
	and.b16  	%rs69, %rs79, 255;
	setp.eq.s16 	%p3299, %rs69, 0;
	and.b32  	%r15180, %r15178, 1;
	setp.eq.b32 	%p3300, %r15180, 1;
	not.pred 	%p3301, %p3300;
	and.pred  	%p3302, %p3299, %p3301;
	mov.b16 	%rs79, 0;
	@%p3302 bra 	$L__BB0_3448;
	xor.b32  	%r15183, %r15180, %r18730;
	neg.s32 	%r15184, %r15183;
	xor.b32  	%r15185, %r18680, %r18614;
	and.b32  	%r15186, %r15185, %r15184;
	xor.b32  	%r9302, %r15186, %r18614;
	xor.b32  	%r9303, %r15186, %r18680;
	xor.b32  	%r15187, %r18690, %r18634;
	and.b32  	%r15188, %r15187, %r15184;
	xor.b32  	%r9304, %r15188, %r18634;
	xor.b32  	%r9305, %r15188, %r18690;
	xor.b32  	%r15189, %r18681, %r18615;
	and.b32  	%r15190, %r15189, %r15184;
	xor.b32  	%r15191, %r15190, %r18615;
	xor.b32  	%r9306, %r15190, %r18681;
	xor.b32  	%r15192, %r18691, %r18635;
	and.b32  	%r15193, %r15192, %r15184;
	xor.b32  	%r15194, %r15193, %r18635;
	xor.b32  	%r9307, %r15193, %r18691;
	xor.b32  	%r15195, %r18682, %r18616;
	and.b32  	%r15196, %r15195, %r15184;
	xor.b32  	%r15197, %r15196, %r18616;
	xor.b32  	%r9308, %r15196, %r18682;
	xor.b32  	%r15198, %r18692, %r18636;
	and.b32  	%r15199, %r15198, %r15184;
	xor.b32  	%r15200, %r15199, %r18636;
	xor.b32  	%r9309, %r15199, %r18692;
	xor.b32  	%r15201, %r18683, %r18617;
	and.b32  	%r15202, %r15201, %r15184;
	xor.b32  	%r15203, %r15202, %r18617;
	xor.b32  	%r9310, %r15202, %r18683;
	xor.b32  	%r15204, %r18693, %r18637;
	and.b32  	%r15205, %r15204, %r15184;
	xor.b32  	%r15206, %r15205, %r18637;
	xor.b32  	%r9311, %r15205, %r18693;
	xor.b32  	%r15207, %r18684, %r18618;
	and.b32  	%r15208, %r15207, %r15184;
	xor.b32  	%r15209, %r15208, %r18618;
	xor.b32  	%r9312, %r15208, %r18684;
	xor.b32  	%r15210, %r18694, %r18638;
	and.b32  	%r15211, %r15210, %r15184;
	xor.b32  	%r15212, %r15211, %r18638;
	xor.b32  	%r9313, %r15211, %r18694;
	xor.b32  	%r15213, %r18685, %r18619;
	and.b32  	%r15214, %r15213, %r15184;
	xor.b32  	%r15215, %r15214, %r18619;
	xor.b32  	%r9314, %r15214, %r18685;
	xor.b32  	%r15216, %r18695, %r18639;
	and.b32  	%r15217, %r15216, %r15184;
	xor.b32  	%r15218, %r15217, %r18639;
	xor.b32  	%r9315, %r15217, %r18695;
	xor.b32  	%r15219, %r18686, %r18620;
	and.b32  	%r15220, %r15219, %r15184;
	xor.b32  	%r15221, %r15220, %r18620;
	xor.b32  	%r9316, %r15220, %r18686;
	xor.b32  	%r15222, %r18696, %r18640;
	and.b32  	%r15223, %r15222, %r15184;
	xor.b32  	%r15224, %r15223, %r18640;
	xor.b32  	%r9317, %r15223, %r18696;
	xor.b32  	%r15225, %r18687, %r18621;
	and.b32  	%r15226, %r15225, %r15184;
	xor.b32  	%r9318, %r15226, %r18621;
	xor.b32  	%r9319, %r15226, %r18687;
	xor.b32  	%r15227, %r18697, %r18641;
	and.b32  	%r15228, %r15227, %r15184;
	xor.b32  	%r9320, %r15228, %r18641;
	xor.b32  	%r9321, %r15228, %r18697;
	add.s32 	%r18561, %r9302, %r9304;
	setp.lt.u32 	%p3303, %r18561, %r9302;
	selp.u64 	%rd31522, 1, 0, %p3303;
	cvt.u64.u32 	%rd2724, %r15191;
	cvt.u64.u32 	%rd2725, %r15194;
	add.s64 	%rd31523, %rd31522, %rd2724;
	add.s64 	%rd2726, %rd31523, %rd2725;
	cvt.u32.u64 	%r18562, %rd2726;
	shr.u64 	%rd31524, %rd2726, 32;
	cvt.u64.u32 	%rd2727, %r15197;
	cvt.u64.u32 	%rd2728, %r15200;
	add.s64 	%rd31525, %rd31524, %rd2727;
	add.s64 	%rd31526, %rd31525, %rd2728;
	cvt.u32.u64 	%r18563, %rd31526;
	shr.u64 	%rd31527, %rd31526, 32;
	cvt.u64.u32 	%rd2729, %r15203;
	cvt.u64.u32 	%rd2730, %r15206;
	add.s64 	%rd31528, %rd31527, %rd2729;
	add.s64 	%rd31529, %rd31528, %rd2730;
	cvt.u32.u64 	%r18564, %rd31529;
	shr.u64 	%rd31530, %rd31529, 32;
	cvt.u64.u32 	%rd2731, %r15209;
	cvt.u64.u32 	%rd2732, %r15212;
	add.s64 	%rd31531, %rd31530, %rd2731;
	add.s64 	%rd31532, %rd31531, %rd2732;
	cvt.u32.u64 	%r18565, %rd31532;
	shr.u64 	%rd31533, %rd31532, 32;
	cvt.u64.u32 	%rd2733, %r15215;
	cvt.u64.u32 	%rd2734, %r15218;
	add.s64 	%rd31534, %rd31533, %rd2733;
	add.s64 	%rd31535, %rd31534, %rd2734;
	cvt.u32.u64 	%r18566, %rd31535;
	shr.u64 	%rd31536, %rd31535, 32;
	cvt.u64.u32 	%rd2735, %r15221;
	cvt.u64.u32 	%rd2736, %r15224;
	add.s64 	%rd31537, %rd31536, %rd2735;
	add.s64 	%rd31538, %rd31537, %rd2736;
	cvt.u32.u64 	%r18567, %rd31538;
	{ .reg .b32 tmp; mov.b64 {tmp, %r15229}, %rd31538; }
	add.s32 	%r15230, %r9318, %r15229;
	add.s32 	%r18568, %r15230, %r9320;
	setp.lt.u32 	%p3304, %r18568, %r11;
	@%p3304 bra 	$L__BB0_3120;
	setp.gt.u32 	%p3305, %r18568, %r11;
	@%p3305 bra 	$L__BB0_3119;
	shr.u64 	%rd31545, %rd31529, 32;
	add.s64 	%rd31546, %rd31545, %rd2731;
	add.s64 	%rd31547, %rd31546, %rd2732;
	shr.u64 	%rd31548, %rd31547, 32;
	cvt.u32.u64 	%r15231, %rd31548;
	cvt.u32.u64 	%r15232, %rd2733;
	add.s32 	%r15233, %r15231, %r15232;
	cvt.u32.u64 	%r15234, %rd2734;
	add.s32 	%r18566, %r15233, %r15234;
	setp.gt.u32 	%p3306, %r10, %r18567;
	@%p3306 bra 	$L__BB0_3120;
	setp.lt.u32 	%p3307, %r10, %r18567;
	@%p3307 bra 	$L__BB0_3119;
	shr.u64 	%rd31549, %rd2726, 32;
	add.s64 	%rd31550, %rd31549, %rd2727;
	add.s64 	%rd31551, %rd31550, %rd2728;
	cvt.u32.u64 	%r18563, %rd31551;
	shr.u64 	%rd31552, %rd31551, 32;
	add.s64 	%rd31553, %rd31552, %rd2729;
	add.s64 	%rd31554, %rd31553, %rd2730;
	cvt.u32.u64 	%r18564, %rd31554;
	shr.u64 	%rd31555, %rd31554, 32;
	add.s64 	%rd31556, %rd31555, %rd2731;
	add.s64 	%rd31557, %rd31556, %rd2732;
	shr.u64 	%rd31558, %rd31557, 32;
	cvt.u32.u64 	%r15235, %rd31558;
	add.s32 	%r15237, %r15235, %r15232;
	add.s32 	%r18566, %r15237, %r15234;
	setp.gt.u32 	%p3308, %r9, %r18566;
	@%p3308 bra 	$L__BB0_3120;
	cvt.u32.u64 	%r15240, %rd2733;
	add.s32 	%r15241, %r15235, %r15240;
	cvt.u32.u64 	%r15242, %rd2734;
	add.s32 	%r15243, %r15241, %r15242;
	setp.lt.u32 	%p3309, %r9, %r15243;
	@%p3309 bra 	$L__BB0_3119;
	shr.u64 	%rd31575, %rd31554, 32;
	add.s64 	%rd31576, %rd31575, %rd2731;
	add.s64 	%rd31577, %rd31576, %rd2732;
	shr.u64 	%rd31578, %rd31577, 32;
	cvt.u32.u64 	%r15244, %rd31578;
	add.s32 	%r15246, %r15244, %r15240;
	cvt.u32.u64 	%r15247, %rd2734;
	add.s32 	%r18566, %r15246, %r15247;
	setp.gt.u32 	%p3310, %r8, %r18565;
	@%p3310 bra 	$L__BB0_3120;
	setp.lt.u32 	%p3311, %r8, %r18565;
	@%p3311 bra 	$L__BB0_3119;
	shr.u64 	%rd31579, %rd2726, 32;
	add.s64 	%rd31580, %rd31579, %rd2727;
	add.s64 	%rd31581, %rd31580, %rd2728;
	shr.u64 	%rd31582, %rd31581, 32;
	add.s64 	%rd31583, %rd31582, %rd2729;
	add.s64 	%rd31584, %rd31583, %rd2730;
	shr.u64 	%rd31585, %rd31584, 32;
	add.s64 	%rd31586, %rd31585, %rd2731;
	add.s64 	%rd31587, %rd31586, %rd2732;
	shr.u64 	%rd31588, %rd31587, 32;
	cvt.u32.u64 	%r15248, %rd31588;
	cvt.u32.u64 	%r15249, %rd2733;
	add.s32 	%r15250, %r15248, %r15249;
	add.s32 	%r18566, %r15250, %r15247;
	cvt.u32.u64 	%r18563, %rd31581;
	cvt.u32.u64 	%r18564, %rd31584;
	setp.gt.u32 	%p3312, %r7, %r18564;
	@%p3312 bra 	$L__BB0_3120;
	cvt.u32.u64 	%r15252, %rd31582;
	cvt.u32.u64 	%r15253, %rd2729;
	add.s32 	%r15254, %r15252, %r15253;
	cvt.u32.u64 	%r15255, %rd2730;
	add.s32 	%r15256, %r15254, %r15255;
	setp.lt.u32 	%p3313, %r7, %r15256;
	@%p3313 bra 	$L__BB0_3119;
	add.s64 	%rd31597, %rd31582, %rd2729;
	add.s64 	%rd31598, %rd31597, %rd2730;
	shr.u64 	%rd31599, %rd31598, 32;
	add.s64 	%rd31600, %rd31599, %rd2731;
	add.s64 	%rd31601, %rd31600, %rd2732;
	shr.u64 	%rd31602, %rd31601, 32;
	cvt.u32.u64 	%r15257, %rd31602;
	add.s32 	%r15259, %r15257, %r15249;
	cvt.u32.u64 	%r15260, %rd2734;
	add.s32 	%r18566, %r15259, %r15260;
	cvt.u32.u64 	%r18564, %rd31598;
	cvt.u32.u64 	%r18563, %rd31581;
	setp.gt.u32 	%p3314, %r6, %r18563;
	@%p3314 bra 	$L__BB0_3120;
	shr.u64 	%rd31603, %rd2726, 32;
	cvt.u32.u64 	%r15261, %rd2727;
	cvt.u32.u64 	%r15262, %rd31603;
	add.s32 	%r15263, %r15262, %r15261;
	cvt.u32.u64 	%r15264, %rd2728;
	add.s32 	%r15265, %r15263, %r15264;
	setp.lt.u32 	%p3315, %r6, %r15265;
	@%p3315 bra 	$L__BB0_3119;
	add.s64 	%rd31605, %rd31603, %rd2727;
	add.s64 	%rd31606, %rd31605, %rd2728;
	shr.u64 	%rd31607, %rd31606, 32;
	add.s64 	%rd31608, %rd31607, %rd2729;
	add.s64 	%rd31609, %rd31608, %rd2730;
	shr.u64 	%rd31610, %rd31609, 32;
	add.s64 	%rd31611, %rd31610, %rd2731;
	add.s64 	%rd31612, %rd31611, %rd2732;
	shr.u64 	%rd31613, %rd31612, 32;
	cvt.u32.u64 	%r15266, %rd31613;
	cvt.u32.u64 	%r15267, %rd2733;
	add.s32 	%r15268, %r15266, %r15267;
	add.s32 	%r18566, %r15268, %r15260;
	cvt.u32.u64 	%r18563, %rd31606;
	cvt.u32.u64 	%r18564, %rd31609;
	cvt.u32.u64 	%r18562, %rd2726;
	setp.gt.u32 	%p3316, %r5, %r18562;
	@%p3316 bra 	$L__BB0_3120;
	shr.u64 	%rd31617, %rd31606, 32;
	add.s64 	%rd31618, %rd31617, %rd2729;
	add.s64 	%rd31619, %rd31618, %rd2730;
	shr.u64 	%rd31620, %rd31619, 32;
	add.s64 	%rd31621, %rd31620, %rd2731;
	add.s64 	%rd31622, %rd31621, %rd2732;
	shr.u64 	%rd31623, %rd31622, 32;
	cvt.u32.u64 	%r15270, %rd31623;
	add.s32 	%r15272, %r15270, %r15267;
	cvt.u32.u64 	%r15273, %rd2734;
	add.s32 	%r18566, %r15272, %r15273;
	cvt.u32.u64 	%r18564, %rd31619;
	cvt.u32.u64 	%r18562, %rd2726;
	setp.ge.u32 	%p3317, %r5, %r18562;
	setp.lt.u32 	%p3318, %r18561, %r4;
	and.pred  	%p3319, %p3317, %p3318;
	@%p3319 bra 	$L__BB0_3120;
$L__BB0_3119:
	cvt.u64.u32 	%rd31624, %r18561;
	cvt.u64.u32 	%rd31625, %r4;
	sub.s64 	%rd31626, %rd31624, %rd31625;
	cvt.u32.u64 	%r18561, %rd31626;
	shr.u64 	%rd31627, %rd31626, 32;
	and.b64  	%rd31628, %rd31627, 1;
	and.b64  	%rd31629, %rd2726, 4294967295;
	cvt.u64.u32 	%rd31630, %r5;
	add.s64 	%rd31631, %rd31628, %rd31630;
	sub.s64 	%rd31632, %rd31629, %rd31631;
	cvt.u32.u64 	%r18562, %rd31632;
	shr.u64 	%rd31633, %rd31632, 32;
	and.b64  	%rd31634, %rd31633, 1;
	shr.u64 	%rd31635, %rd2726, 32;
	add.s64 	%rd31636, %rd31635, %rd2727;
	add.s64 	%rd31637, %rd31636, %rd2728;
	and.b64  	%rd31638, %rd31637, 4294967295;
	cvt.u64.u32 	%rd31639, %r6;
	add.s64 	%rd31640, %rd31634, %rd31639;
	sub.s64 	%rd31641, %rd31638, %rd31640;
	cvt.u32.u64 	%r18563, %rd31641;
	shr.u64 	%rd31642, %rd31641, 32;
	and.b64  	%rd31643, %rd31642, 1;
	shr.u64 	%rd31644, %rd31637, 32;
	add.s64 	%rd31645, %rd31644, %rd2729;
	add.s64 	%rd31646, %rd31645, %rd2730;
	and.b64  	%rd31647, %rd31646, 4294967295;
	cvt.u64.u32 	%rd31648, %r7;
	add.s64 	%rd31649, %rd31643, %rd31648;
	sub.s64 	%rd31650, %rd31647, %rd31649;
	cvt.u32.u64 	%r18564, %rd31650;
	shr.u64 	%rd31651, %rd31650, 32;
	and.b64  	%rd31652, %rd31651, 1;
	shr.u64 	%rd31653, %rd31646, 32;
	add.s64 	%rd31654, %rd31653, %rd2731;
	add.s64 	%rd31655, %rd31654, %rd2732;
	and.b64  	%rd31656, %rd31655, 4294967295;
	cvt.u64.u32 	%rd31657, %r8;
	add.s64 	%rd31658, %rd31652, %rd31657;
	sub.s64 	%rd31659, %rd31656, %rd31658;
	cvt.u32.u64 	%r18565, %rd31659;
	shr.u64 	%rd31660, %rd31659, 32;
	and.b64  	%rd31661, %rd31660, 1;
	shr.u64 	%rd31662, %rd31655, 32;
	add.s64 	%rd31663, %rd31662, %rd2733;
	add.s64 	%rd31664, %rd31663, %rd2734;
	and.b64  	%rd31665, %rd31664, 4294967295;
	cvt.u64.u32 	%rd31666, %r9;
	add.s64 	%rd31667, %rd31661, %rd31666;
	sub.s64 	%rd31668, %rd31665, %rd31667;
	cvt.u32.u64 	%r18566, %rd31668;
	shr.u64 	%rd31669, %rd31668, 32;
	and.b64  	%rd31670, %rd31669, 1;
	shr.u64 	%rd31671, %rd31664, 32;
	add.s64 	%rd31672, %rd31671, %rd2735;
	add.s64 	%rd31673, %rd31672, %rd2736;
	and.b64  	%rd31674, %rd31673, 4294967295;
	cvt.u64.u32 	%rd31675, %r10;
	add.s64 	%rd31676, %rd31670, %rd31675;
	sub.s64 	%rd31677, %rd31674, %rd31676;
	cvt.u32.u64 	%r18567, %rd31677;
	{ .reg .b32 tmp; mov.b64 {tmp, %r15274}, %rd31677; }
	and.b32  	%r15275, %r15274, 1;
	add.s32 	%r15276, %r15275, %r11;
	{ .reg .b32 tmp; mov.b64 {tmp, %r15277}, %rd31673; }
	add.s32 	%r15278, %r9318, %r15277;
	add.s32 	%r15279, %r15278, %r9320;
	sub.s32 	%r18568, %r15279, %r15276;
$L__BB0_3120:
	st.local.u32 	[%rd7], %r18561;
	st.local.u32 	[%rd7+4], %r18562;
	st.local.u32 	[%rd7+8], %r18563;
	st.local.u32 	[%rd7+12], %r18564;
	st.local.u32 	[%rd7+16], %r18565;
	st.local.u32 	[%rd7+20], %r18566;
	st.local.u32 	[%rd7+24], %r18567;
	st.local.u32 	[%rd7+28], %r18568;
	setp.lt.u32 	%p3320, %r9318, %r9320;
	@%p3320 bra 	$L__BB0_3135;
	setp.gt.u32 	%p3321, %r9318, %r9320;
	@%p3321 bra 	$L__BB0_3134;
	cvt.u32.u64 	%r15280, %rd2736;
	cvt.u32.u64 	%r15281, %rd2735;
	setp.lt.u32 	%p3322, %r15281, %r15280;
	@%p3322 bra 	$L__BB0_3135;
	setp.gt.u32 	%p3323, %r15281, %r15280;
	@%p3323 bra 	$L__BB0_3134;
	cvt.u32.u64 	%r15284, %rd2734;
	cvt.u32.u64 	%r15285, %rd2733;
	setp.lt.u32 	%p3324, %r15285, %r15284;
	@%p3324 bra 	$L__BB0_3135;
	setp.gt.u32 	%p3325, %r15285, %r15284;
	@%p3325 bra 	$L__BB0_3134;
	cvt.u32.u64 	%r15288, %rd2732;
	cvt.u32.u64 	%r15289, %rd2731;
	setp.lt.u32 	%p3326, %r15289, %r15288;
	@%p3326 bra 	$L__BB0_3135;
	setp.gt.u32 	%p3327, %r15289, %r15288;
	@%p3327 bra 	$L__BB0_3134;
	cvt.u32.u64 	%r15292, %rd2730;
	cvt.u32.u64 	%r15293, %rd2729;
	setp.lt.u32 	%p3328, %r15293, %r15292;
	@%p3328 bra 	$L__BB0_3135;
	setp.gt.u32 	%p3329, %r15293, %r15292;
	@%p3329 bra 	$L__BB0_3134;
	cvt.u32.u64 	%r15296, %rd2728;
	cvt.u32.u64 	%r15297, %rd2727;
	setp.lt.u32 	%p3330, %r15297, %r15296;
	@%p3330 bra 	$L__BB0_3135;
	setp.gt.u32 	%p3331, %r15297, %r15296;
	@%p3331 bra 	$L__BB0_3134;
	cvt.u32.u64 	%r15300, %rd2725;
	cvt.u32.u64 	%r15301, %rd2724;
	setp.lt.u32 	%p3332, %r15301, %r15300;
	@%p3332 bra 	$L__BB0_3135;
	setp.le.u32 	%p3333, %r15301, %r15300;
	setp.lt.u32 	%p3334, %r9302, %r9304;
	and.pred  	%p3335, %p3333, %p3334;
	@%p3335 bra 	$L__BB0_3135;
$L__BB0_3134:
	cvt.u64.u32 	%rd31678, %r9302;
	cvt.u64.u32 	%rd31679, %r9304;
	sub.s64 	%rd36673, %rd31678, %rd31679;
	shr.u64 	%rd31680, %rd36673, 32;
	and.b64  	%rd31681, %rd31680, 1;
	add.s64 	%rd31682, %rd31681, %rd2725;
	sub.s64 	%rd36674, %rd2724, %rd31682;
	shr.u64 	%rd31683, %rd36674, 32;
	and.b64  	%rd31684, %rd31683, 1;
	add.s64 	%rd31685, %rd31684, %rd2728;
	sub.s64 	%rd36675, %rd2727, %rd31685;
	shr.u64 	%rd31686, %rd36675, 32;
	and.b64  	%rd31687, %rd31686, 1;
	add.s64 	%rd31688, %rd31687, %rd2730;
	sub.s64 	%rd36676, %rd2729, %rd31688;
	shr.u64 	%rd31689, %rd36676, 32;
	and.b64  	%rd31690, %rd31689, 1;
	add.s64 	%rd31691, %rd31690, %rd2732;
	sub.s64 	%rd36677, %rd2731, %rd31691;
	shr.u64 	%rd31692, %rd36677, 32;
	and.b64  	%rd31693, %rd31692, 1;
	add.s64 	%rd31694, %rd31693, %rd2734;
	sub.s64 	%rd36678, %rd2733, %rd31694;
	shr.u64 	%rd31695, %rd36678, 32;
	and.b64  	%rd31696, %rd31695, 1;
	add.s64 	%rd31697, %rd31696, %rd2736;
	sub.s64 	%rd36679, %rd2735, %rd31697;
	{ .reg .b32 tmp; mov.b64 {tmp, %r15304}, %rd36679; }
	and.b32  	%r15305, %r15304, 1;
	add.s32 	%r15306, %r15305, %r9320;
	sub.s32 	%r18569, %r9318, %r15306;
	bra.uni 	$L__BB0_3136;
$L__BB0_3135:
	cvt.u64.u32 	%rd31698, %r9304;
	cvt.u64.u32 	%rd31699, %r9302;
	sub.s64 	%rd31700, %rd31698, %rd31699;
	shr.u64 	%rd31701, %rd31700, 32;
	and.b64  	%rd31702, %rd31701, 1;
	add.s64 	%rd31703, %rd31702, %rd2724;
	sub.s64 	%rd31704, %rd2725, %rd31703;
	shr.u64 	%rd31705, %rd31704, 32;
	and.b64  	%rd31706, %rd31705, 1;
	add.s64 	%rd31707, %rd31706, %rd2727;
	sub.s64 	%rd31708, %rd2728, %rd31707;
	shr.u64 	%rd31709, %rd31708, 32;
	and.b64  	%rd31710, %rd31709, 1;
	add.s64 	%rd31711, %rd31710, %rd2729;
	sub.s64 	%rd31712, %rd2730, %rd31711;
	shr.u64 	%rd31713, %rd31712, 32;
	and.b64  	%rd31714, %rd31713, 1;
	add.s64 	%rd31715, %rd31714, %rd2731;
	sub.s64 	%rd31716, %rd2732, %rd31715;
	shr.u64 	%rd31717, %rd31716, 32;
	and.b64  	%rd31718, %rd31717, 1;
	add.s64 	%rd31719, %rd31718, %rd2733;
	sub.s64 	%rd31720, %rd2734, %rd31719;
	shr.u64 	%rd31721, %rd31720, 32;
	and.b64  	%rd31722, %rd31721, 1;
	add.s64 	%rd31723, %rd31722, %rd2735;
	sub.s64 	%rd31724, %rd2736, %rd31723;
	{ .reg .b32 tmp; mov.b64 {tmp, %r15307}, %rd31724; }
	and.b32  	%r15308, %r15307, 1;
	add.s32 	%r15309, %r15308, %r9318;
	sub.s32 	%r15310, %r15309, %r9320;
	and.b64  	%rd31725, %rd31700, 4294967295;
	cvt.u64.u32 	%rd31726, %r4;
	sub.s64 	%rd36673, %rd31726, %rd31725;
	shr.u64 	%rd31727, %rd36673, 32;
	and.b64  	%rd31728, %rd31727, 1;
	and.b64  	%rd31729, %rd31704, 4294967295;
	add.s64 	%rd31730, %rd31728, %rd31729;
	cvt.u64.u32 	%rd31731, %r5;
	sub.s64 	%rd36674, %rd31731, %rd31730;
	shr.u64 	%rd31732, %rd36674, 32;
	and.b64  	%rd31733, %rd31732, 1;
	and.b64  	%rd31734, %rd31708, 4294967295;
	add.s64 	%rd31735, %rd31733, %rd31734;
	cvt.u64.u32 	%rd31736, %r6;
	sub.s64 	%rd36675, %rd31736, %rd31735;
	shr.u64 	%rd31737, %rd36675, 32;
	and.b64  	%rd31738, %rd31737, 1;
	and.b64  	%rd31739, %rd31712, 4294967295;
	add.s64 	%rd31740, %rd31738, %rd31739;
	cvt.u64.u32 	%rd31741, %r7;
	sub.s64 	%rd36676, %rd31741, %rd31740;
	shr.u64 	%rd31742, %rd36676, 32;
	and.b64  	%rd31743, %rd31742, 1;
	and.b64  	%rd31744, %rd31716, 4294967295;
	add.s64 	%rd31745, %rd31743, %rd31744;
	cvt.u64.u32 	%rd31746, %r8;
	sub.s64 	%rd36677, %rd31746, %rd31745;
	shr.u64 	%rd31747, %rd36677, 32;
	and.b64  	%rd31748, %rd31747, 1;
	and.b64  	%rd31749, %rd31720, 4294967295;
	add.s64 	%rd31750, %rd31748, %rd31749;
	cvt.u64.u32 	%rd31751, %r9;
	sub.s64 	%rd36678, %rd31751, %rd31750;
	shr.u64 	%rd31752, %rd36678, 32;
	and.b64  	%rd31753, %rd31752, 1;
	and.b64  	%rd31754, %rd31724, 4294967295;
	add.s64 	%rd31755, %rd31753, %rd31754;
	cvt.u64.u32 	%rd31756, %r10;
	sub.s64 	%rd36679, %rd31756, %rd31755;
	{ .reg .b32 tmp; mov.b64 {tmp, %r15311}, %rd36679; }
	add.s32 	%r15312, %r15310, %r15311;
	add.s32 	%r18569, %r15312, %r11;
$L__BB0_3136:
	st.local.u32 	[%rd8], %rd36673;
	st.local.u32 	[%rd8+4], %rd36674;
	st.local.u32 	[%rd8+8], %rd36675;
	st.local.u32 	[%rd8+12], %rd36676;
	st.local.u32 	[%rd8+16], %rd36677;
	st.local.u32 	[%rd8+20], %rd36678;
	st.local.u32 	[%rd8+24], %rd36679;
	st.local.u32 	[%rd8+28], %r18569;
	add.s32 	%r18642, %r9303, %r9305;
	setp.lt.u32 	%p3336, %r18642, %r9303;
	selp.u64 	%rd31757, 1, 0, %p3336;
	cvt.u64.u32 	%rd2758, %r9306;
	cvt.u64.u32 	%rd2759, %r9307;
	add.s64 	%rd31758, %rd31757, %rd2758;
	add.s64 	%rd2760, %rd31758, %rd2759;
	shr.u64 	%rd31759, %rd2760, 32;
	cvt.u64.u32 	%rd2761, %r9308;
	cvt.u64.u32 	%rd2762, %r9309;
	add.s64 	%rd31760, %rd31759, %rd2761;
	add.s64 	%rd36681, %rd31760, %rd2762;
	shr.u64 	%rd31761, %rd36681, 32;
	cvt.u64.u32 	%rd2764, %r9310;
	cvt.u64.u32 	%rd2765, %r9311;
	add.s64 	%rd31762, %rd31761, %rd2764;
	add.s64 	%rd36682, %rd31762, %rd2765;
	shr.u64 	%rd31763, %rd36682, 32;
	cvt.u64.u32 	%rd2767, %r9312;
	cvt.u64.u32 	%rd2768, %r9313;
	add.s64 	%rd31764, %rd31763, %rd2767;
	add.s64 	%rd36683, %rd31764, %rd2768;
	shr.u64 	%rd31765, %rd36683, 32;
	cvt.u64.u32 	%rd2770, %r9314;
	cvt.u64.u32 	%rd2771, %r9315;
	add.s64 	%rd31766, %rd31765, %rd2770;
	add.s64 	%rd36684, %rd31766, %rd2771;
	shr.u64 	%rd31767, %rd36684, 32;
	cvt.u64.u32 	%rd2773, %r9316;
	cvt.u64.u32 	%rd2774, %r9317;
	add.s64 	%rd31768, %rd31767, %rd2773;
	add.s64 	%rd36685, %rd31768, %rd2774;
	{ .reg .b32 tmp; mov.b64 {tmp, %r15313}, %rd36685; }
	add.s32 	%r15314, %r9319, %r15313;
	add.s32 	%r18571, %r15314, %r9321;
	setp.lt.u32 	%p3337, %r18571, %r11;
	mov.u32 	%r18570, %r18642;
	mov.u64 	%rd36680, %rd2760;
	@%p3337 bra 	$L__BB0_3151;
	setp.gt.u32 	%p3338, %r18571, %r11;
	@%p3338 bra 	$L__BB0_3150;
	add.s64 	%rd36681, %rd31760, %rd2762;
	shr.u64 	%rd31771, %rd36681, 32;
	add.s64 	%rd31772, %rd31771, %rd2764;
	add.s64 	%rd36682, %rd31772, %rd2765;
	shr.u64 	%rd31773, %rd36682, 32;
	add.s64 	%rd31774, %rd31773, %rd2767;
	add.s64 	%rd36683, %rd31774, %rd2768;
	shr.u64 	%rd31775, %rd36683, 32;
	add.s64 	%rd31776, %rd31775, %rd2770;
	add.s64 	%rd36684, %rd31776, %rd2771;
	shr.u64 	%rd31777, %rd36684, 32;
	add.s64 	%rd31778, %rd31777, %rd2773;
	add.s64 	%rd36685, %rd31778, %rd2774;
	cvt.u32.u64 	%r15315, %rd36685;
	setp.gt.u32 	%p3339, %r10, %r15315;
	mov.u32 	%r18570, %r18642;
	mov.u64 	%rd36680, %rd2760;
	@%p3339 bra 	$L__BB0_3151;
	add.s64 	%rd36681, %rd31760, %rd2762;
	shr.u64 	%rd31782, %rd36681, 32;
	add.s64 	%rd31783, %rd31782, %rd2764;
	add.s64 	%rd36682, %rd31783, %rd2765;
	shr.u64 	%rd31785, %rd36682, 32;
	add.s64 	%rd31786, %rd31785, %rd2767;
	add.s64 	%rd36683, %rd31786, %rd2768;
	shr.u64 	%rd31788, %rd36683, 32;
	add.s64 	%rd31789, %rd31788, %rd2770;
	add.s64 	%rd31790, %rd31789, %rd2771;
	shr.u64 	%rd31791, %rd31790, 32;
	cvt.u32.u64 	%r15316, %rd31791;
	cvt.u32.u64 	%r15317, %rd2773;
	add.s32 	%r15318, %r15316, %r15317;
	cvt.u32.u64 	%r15319, %rd2774;
	add.s32 	%r15320, %r15318, %r15319;
	setp.lt.u32 	%p3340, %r10, %r15320;
	@%p3340 bra 	$L__BB0_3150;
	shr.u64 	%rd31798, %rd36683, 32;
	add.s64 	%rd31799, %rd31798, %rd2770;
	add.s64 	%rd36684, %rd31799, %rd2771;
	shr.u64 	%rd31800, %rd36684, 32;
	add.s64 	%rd31801, %rd31800, %rd2773;
	add.s64 	%rd36685, %rd31801, %rd2774;
	cvt.u32.u64 	%r15321, %rd36684;
	setp.gt.u32 	%p3341, %r9, %r15321;
	mov.u32 	%r18570, %r18642;
	mov.u64 	%rd36680, %rd2760;
	@%p3341 bra 	$L__BB0_3151;
	shr.u64 	%rd31802, %rd2760, 32;
	add.s64 	%rd31803, %rd31802, %rd2761;
	add.s64 	%rd36681, %rd31803, %rd2762;
	shr.u64 	%rd31805, %rd36681, 32;
	add.s64 	%rd31806, %rd31805, %rd2764;
	add.s64 	%rd36682, %rd31806, %rd2765;
	shr.u64 	%rd31808, %rd36682, 32;
	add.s64 	%rd31809, %rd31808, %rd2767;
	add.s64 	%rd36683, %rd31809, %rd2768;
	shr.u64 	%rd31811, %rd36683, 32;
	cvt.u32.u64 	%r15322, %rd31811;
	cvt.u32.u64 	%r15323, %rd2770;
	add.s32 	%r15324, %r15322, %r15323;
	cvt.u32.u64 	%r15325, %rd2771;
	add.s32 	%r15326, %r15324, %r15325;
	setp.lt.u32 	%p3342, %r9, %r15326;
	@%p3342 bra 	$L__BB0_3150;
	shr.u64 	%rd31818, %rd36683, 32;
	add.s64 	%rd31819, %rd31818, %rd2770;
	add.s64 	%rd36684, %rd31819, %rd2771;
	shr.u64 	%rd31820, %rd36684, 32;
	add.s64 	%rd31821, %rd31820, %rd2773;
	add.s64 	%rd36685, %rd31821, %rd2774;
	cvt.u32.u64 	%r15327, %rd36683;
	setp.gt.u32 	%p3343, %r8, %r15327;
	mov.u32 	%r18570, %r18642;
	mov.u64 	%rd36680, %rd2760;
	@%p3343 bra 	$L__BB0_3151;
	shr.u64 	%rd31822, %rd2760, 32;
	add.s64 	%rd31823, %rd31822, %rd2761;
	add.s64 	%rd36681, %rd31823, %rd2762;
	shr.u64 	%rd31825, %rd36681, 32;
	add.s64 	%rd31826, %rd31825, %rd2764;
	add.s64 	%rd36682, %rd31826, %rd2765;
	shr.u64 	%rd31828, %rd36682, 32;
	cvt.u32.u64 	%r15328, %rd31828;
	cvt.u32.u64 	%r15329, %rd2767;
	add.s32 	%r15330, %r15328, %r15329;
	cvt.u32.u64 	%r15331, %rd2768;
	add.s32 	%r15332, %r15330, %r15331;
	setp.lt.u32 	%p3344, %r8, %r15332;
	@%p3344 bra 	$L__BB0_3150;
	add.s64 	%rd31834, %rd31828, %rd2767;
	add.s64 	%rd36683, %rd31834, %rd2768;
	shr.u64 	%rd31835, %rd36683, 32;
	add.s64 	%rd31836, %rd31835, %rd2770;
	add.s64 	%rd36684, %rd31836, %rd2771;
	shr.u64 	%rd31837, %rd36684, 32;
	add.s64 	%rd31838, %rd31837, %rd2773;
	add.s64 	%rd36685, %rd31838, %rd2774;
	cvt.u32.u64 	%r15333, %rd36682;
	setp.gt.u32 	%p3345, %r7, %r15333;
	mov.u32 	%r18570, %r18642;
	mov.u64 	%rd36680, %rd2760;
	@%p3345 bra 	$L__BB0_3151;
	shr.u64 	%rd31839, %rd2760, 32;
	add.s64 	%rd31840, %rd31839, %rd2761;
	add.s64 	%rd36681, %rd31840, %rd2762;
	shr.u64 	%rd31842, %rd36681, 32;
	cvt.u32.u64 	%r15334, %rd31842;
	cvt.u32.u64 	%r15335, %rd2764;
	add.s32 	%r15336, %r15334, %r15335;
	cvt.u32.u64 	%r15337, %rd2765;
	add.s32 	%r15338, %r15336, %r15337;
	setp.lt.u32 	%p3346, %r7, %r15338;
	@%p3346 bra 	$L__BB0_3150;
	add.s64 	%rd31846, %rd31842, %rd2764;
	add.s64 	%rd36682, %rd31846, %rd2765;
	shr.u64 	%rd31847, %rd36682, 32;
	add.s64 	%rd31848, %rd31847, %rd2767;
	add.s64 	%rd36683, %rd31848, %rd2768;
	shr.u64 	%rd31849, %rd36683, 32;
	add.s64 	%rd31850, %rd31849, %rd2770;
	add.s64 	%rd36684, %rd31850, %rd2771;
	shr.u64 	%rd31851, %rd36684, 32;
	add.s64 	%rd31852, %rd31851, %rd2773;
	add.s64 	%rd36685, %rd31852, %rd2774;
	cvt.u32.u64 	%r15339, %rd36681;
	setp.gt.u32 	%p3347, %r6, %r15339;
	mov.u32 	%r18570, %r18642;
	mov.u64 	%rd36680, %rd2760;
	@%p3347 bra 	$L__BB0_3151;
	cvt.u32.u64 	%r15340, %rd2761;
	cvt.u32.u64 	%r15341, %rd31839;
	add.s32 	%r15342, %r15341, %r15340;
	cvt.u32.u64 	%r15343, %rd2762;
	add.s32 	%r15344, %r15342, %r15343;
	setp.lt.u32 	%p3348, %r6, %r15344;
	@%p3348 bra 	$L__BB0_3150;
	add.s64 	%rd31855, %rd31839, %rd2761;
	add.s64 	%rd36681, %rd31855, %rd2762;
	shr.u64 	%rd31856, %rd36681, 32;
	add.s64 	%rd31857, %rd31856, %rd2764;
	add.s64 	%rd36682, %rd31857, %rd2765;
	shr.u64 	%rd31858, %rd36682, 32;
	add.s64 	%rd31859, %rd31858, %rd2767;
	add.s64 	%rd36683, %rd31859, %rd2768;
	shr.u64 	%rd31860, %rd36683, 32;
	add.s64 	%rd31861, %rd31860, %rd2770;
	add.s64 	%rd36684, %rd31861, %rd2771;
	shr.u64 	%rd31862, %rd36684, 32;
	add.s64 	%rd31863, %rd31862, %rd2773;
	add.s64 	%rd36685, %rd31863, %rd2774;
	cvt.u32.u64 	%r15345, %rd2760;
	setp.gt.u32 	%p3349, %r5, %r15345;
	mov.u32 	%r18570, %r18642;
	mov.u64 	%rd36680, %rd2760;
	@%p3349 bra 	$L__BB0_3151;
	add.s64 	%rd36681, %rd31855, %rd2762;
	shr.u64 	%rd31866, %rd36681, 32;
	add.s64 	%rd31867, %rd31866, %rd2764;
	add.s64 	%rd36682, %rd31867, %rd2765;
	shr.u64 	%rd31868, %rd36682, 32;
	add.s64 	%rd31869, %rd31868, %rd2767;
	add.s64 	%rd36683, %rd31869, %rd2768;
	shr.u64 	%rd31870, %rd36683, 32;
	add.s64 	%rd31871, %rd31870, %rd2770;
	add.s64 	%rd36684, %rd31871, %rd2771;
	shr.u64 	%rd31872, %rd36684, 32;
	add.s64 	%rd31873, %rd31872, %rd2773;
	add.s64 	%rd36685, %rd31873, %rd2774;
	setp.ge.u32 	%p3350, %r5, %r15345;
	setp.lt.u32 	%p3351, %r18642, %r4;
	and.pred  	%p3352, %p3350, %p3351;
	mov.u32 	%r18570, %r18642;
	mov.u64 	%rd36680, %rd2760;
	@%p3352 bra 	$L__BB0_3151;
$L__BB0_3150:
	cvt.u64.u32 	%rd31874, %r18642;
	cvt.u64.u32 	%rd31875, %r4;
	sub.s64 	%rd31876, %rd31874, %rd31875;
	cvt.u32.u64 	%r18570, %rd31876;
	shr.u64 	%rd31877, %rd31876, 32;
	and.b64  	%rd31878, %rd31877, 1;
	and.b64  	%rd31879, %rd2760, 4294967295;
	cvt.u64.u32 	%rd31880, %r5;
	add.s64 	%rd31881, %rd31878, %rd31880;
	sub.s64 	%rd36680, %rd31879, %rd31881;
	shr.u64 	%rd31882, %rd36680, 32;
	and.b64  	%rd31883, %rd31882, 1;
	shr.u64 	%rd31884, %rd2760, 32;
	add.s64 	%rd31885, %rd31884, %rd2761;
	add.s64 	%rd31886, %rd31885, %rd2762;
	and.b64  	%rd31887, %rd31886, 4294967295;
	cvt.u64.u32 	%rd31888, %r6;
	add.s64 	%rd31889, %rd31883, %rd31888;
	sub.s64 	%rd36681, %rd31887, %rd31889;
	shr.u64 	%rd31890, %rd36681, 32;
	and.b64  	%rd31891, %rd31890, 1;
	shr.u64 	%rd31892, %rd31886, 32;
	add.s64 	%rd31893, %rd31892, %rd2764;
	add.s64 	%rd31894, %rd31893, %rd2765;
	and.b64  	%rd31895, %rd31894, 4294967295;
	cvt.u64.u32 	%rd31896, %r7;
	add.s64 	%rd31897, %rd31891, %rd31896;
	sub.s64 	%rd36682, %rd31895, %rd31897;
	shr.u64 	%rd31898, %rd36682, 32;
	and.b64  	%rd31899, %rd31898, 1;
	shr.u64 	%rd31900, %rd31894, 32;
	add.s64 	%rd31901, %rd31900, %rd2767;
	add.s64 	%rd31902, %rd31901, %rd2768;
	and.b64  	%rd31903, %rd31902, 4294967295;
	cvt.u64.u32 	%rd31904, %r8;
	add.s64 	%rd31905, %rd31899, %rd31904;
	sub.s64 	%rd36683, %rd31903, %rd31905;
	shr.u64 	%rd31906, %rd36683, 32;
	and.b64  	%rd31907, %rd31906, 1;
	shr.u64 	%rd31908, %rd31902, 32;
	add.s64 	%rd31909, %rd31908, %rd2770;
	add.s64 	%rd31910, %rd31909, %rd2771;
	and.b64  	%rd31911, %rd31910, 4294967295;
	cvt.u64.u32 	%rd31912, %r9;
	add.s64 	%rd31913, %rd31907, %rd31912;
	sub.s64 	%rd36684, %rd31911, %rd31913;
	shr.u64 	%rd31914, %rd36684, 32;
	and.b64  	%rd31915, %rd31914, 1;
	shr.u64 	%rd31916, %rd31910, 32;
	add.s64 	%rd31917, %rd31916, %rd2773;
	add.s64 	%rd31918, %rd31917, %rd2774;
	and.b64  	%rd31919, %rd31918, 4294967295;
	cvt.u64.u32 	%rd31920, %r10;
	add.s64 	%rd31921, %rd31915, %rd31920;
	sub.s64 	%rd36685, %rd31919, %rd31921;
	{ .reg .b32 tmp; mov.b64 {tmp, %r15347}, %rd36685; }
	and.b32  	%r15348, %r15347, 1;
	add.s32 	%r15349, %r15348, %r11;
	{ .reg .b32 tmp; mov.b64 {tmp, %r15350}, %rd31918; }
	add.s32 	%r15351, %r9319, %r15350;
	add.s32 	%r15352, %r15351, %r9321;
	sub.s32 	%r18571, %r15352, %r15349;
$L__BB0_3151:
	setp.lt.u32 	%p3353, %r9319, %r9321;
	@%p3353 bra 	$L__BB0_3166;
	setp.gt.u32 	%p3354, %r9319, %r9321;
	@%p3354 bra 	$L__BB0_3165;
	setp.lt.u32 	%p3355, %r9316, %r9317;
	@%p3355 bra 	$L__BB0_3166;
	setp.gt.u32 	%p3356, %r9316, %r9317;
	@%p3356 bra 	$L__BB0_3165;
	setp.lt.u32 	%p3357, %r9314, %r9315;
	@%p3357 bra 	$L__BB0_3166;
	setp.gt.u32 	%p3358, %r9314, %r9315;
	@%p3358 bra 	$L__BB0_3165;
	setp.lt.u32 	%p3359, %r9312, %r9313;
	@%p3359 bra 	$L__BB0_3166;
	setp.gt.u32 	%p3360, %r9312, %r9313;
	@%p3360 bra 	$L__BB0_3165;
	setp.lt.u32 	%p3361, %r9310, %r9311;
	@%p3361 bra 	$L__BB0_3166;
	setp.gt.u32 	%p3362, %r9310, %r9311;
	@%p3362 bra 	$L__BB0_3165;
	setp.lt.u32 	%p3363, %r9308, %r9309;
	@%p3363 bra 	$L__BB0_3166;
	setp.gt.u32 	%p3364, %r9308, %r9309;
	@%p3364 bra 	$L__BB0_3165;
	setp.lt.u32 	%p3365, %r9306, %r9307;
	@%p3365 bra 	$L__BB0_3166;
	setp.le.u32 	%p3366, %r9306, %r9307;
	setp.lt.u32 	%p3367, %r9303, %r9305;
	and.pred  	%p3368, %p3366, %p3367;
	@%p3368 bra 	$L__BB0_3166;
$L__BB0_3165:
	cvt.u64.u32 	%rd31922, %r9303;
	cvt.u64.u32 	%rd31923, %r9305;
	sub.s64 	%rd36686, %rd31922, %rd31923;
	shr.u64 	%rd31924, %rd36686, 32;
	and.b64  	%rd31925, %rd31924, 1;
	add.s64 	%rd31926, %rd31925, %rd2759;
	sub.s64 	%rd36687, %rd2758, %rd31926;
	shr.u64 	%rd31927, %rd36687, 32;
	and.b64  	%rd31928, %rd31927, 1;
	add.s64 	%rd31929, %rd31928, %rd2762;
	sub.s64 	%rd36688, %rd2761, %rd31929;
	shr.u64 	%rd31930, %rd36688, 32;
	and.b64  	%rd31931, %rd31930, 1;
	add.s64 	%rd31932, %rd31931, %rd2765;
	sub.s64 	%rd36689, %rd2764, %rd31932;
	shr.u64 	%rd31933, %rd36689, 32;
	and.b64  	%rd31934, %rd31933, 1;
	add.s64 	%rd31935, %rd31934, %rd2768;
	sub.s64 	%rd36690, %rd2767, %rd31935;
	shr.u64 	%rd31936, %rd36690, 32;
	and.b64  	%rd31937, %rd31936, 1;
	add.s64 	%rd31938, %rd31937, %rd2771;
	sub.s64 	%rd36691, %rd2770, %rd31938;
	shr.u64 	%rd31939, %rd36691, 32;
	and.b64  	%rd31940, %rd31939, 1;
	add.s64 	%rd31941, %rd31940, %rd2774;
	sub.s64 	%rd36692, %rd2773, %rd31941;
	{ .reg .b32 tmp; mov.b64 {tmp, %r15353}, %rd36692; }
	and.b32  	%r15354, %r15353, 1;
	add.s32 	%r15355, %r15354, %r9321;
	sub.s32 	%r18572, %r9319, %r15355;
	bra.uni 	$L__BB0_3167;
$L__BB0_3166:
	cvt.u64.u32 	%rd31942, %r9305;
	cvt.u64.u32 	%rd31943, %r9303;
	sub.s64 	%rd31944, %rd31942, %rd31943;
	shr.u64 	%rd31945, %rd31944, 32;
	and.b64  	%rd31946, %rd31945, 1;
	add.s64 	%rd31947, %rd31946, %rd2758;
	sub.s64 	%rd31948, %rd2759, %rd31947;
	shr.u64 	%rd31949, %rd31948, 32;
	and.b64  	%rd31950, %rd31949, 1;
	add.s64 	%rd31951, %rd31950, %rd2761;
	sub.s64 	%rd31952, %rd2762, %rd31951;
	shr.u64 	%rd31953, %rd31952, 32;
	and.b64  	%rd31954, %rd31953, 1;
	add.s64 	%rd31955, %rd31954, %rd2764;
	sub.s64 	%rd31956, %rd2765, %rd31955;
	shr.u64 	%rd31957, %rd31956, 32;
	and.b64  	%rd31958, %rd31957, 1;
	add.s64 	%rd31959, %rd31958, %rd2767;
	sub.s64 	%rd31960, %rd2768, %rd31959;
	shr.u64 	%rd31961, %rd31960, 32;
	and.b64  	%rd31962, %rd31961, 1;
	add.s64 	%rd31963, %rd31962, %rd2770;
	sub.s64 	%rd31964, %rd2771, %rd31963;
	shr.u64 	%rd31965, %rd31964, 32;
	and.b64  	%rd31966, %rd31965, 1;
	add.s64 	%rd31967, %rd31966, %rd2773;
	sub.s64 	%rd31968, %rd2774, %rd31967;
	{ .reg .b32 tmp; mov.b64 {tmp, %r15356}, %rd31968; }
	and.b32  	%r15357, %r15356, 1;
	add.s32 	%r15358, %r15357, %r9319;
	sub.s32 	%r15359, %r15358, %r9321;
	and.b64  	%rd31969, %rd31944, 4294967295;
	cvt.u64.u32 	%rd31970, %r4;
	sub.s64 	%rd36686, %rd31970, %rd31969;
	shr.u64 	%rd31971, %rd36686, 32;
	and.b64  	%rd31972, %rd31971, 1;
	and.b64  	%rd31973, %rd31948, 4294967295;
	add.s64 	%rd31974, %rd31972, %rd31973;
	cvt.u64.u32 	%rd31975, %r5;
	sub.s64 	%rd36687, %rd31975, %rd31974;
	shr.u64 	%rd31976, %rd36687, 32;
	and.b64  	%rd31977, %rd31976, 1;
	and.b64  	%rd31978, %rd31952, 4294967295;
	add.s64 	%rd31979, %rd31977, %rd31978;
	cvt.u64.u32 	%rd31980, %r6;
	sub.s64 	%rd36688, %rd31980, %rd31979;
	shr.u64 	%rd31981, %rd36688, 32;
	and.b64  	%rd31982, %rd31981, 1;
	and.b64  	%rd31983, %rd31956, 4294967295;
	add.s64 	%rd31984, %rd31982, %rd31983;
	cvt.u64.u32 	%rd31985, %r7;
	sub.s64 	%rd36689, %rd31985, %rd31984;
	shr.u64 	%rd31986, %rd36689, 32;
	and.b64  	%rd31987, %rd31986, 1;
	and.b64  	%rd31988, %rd31960, 4294967295;
	add.s64 	%rd31989, %rd31987, %rd31988;
	cvt.u64.u32 	%rd31990, %r8;
	sub.s64 	%rd36690, %rd31990, %rd31989;
	shr.u64 	%rd31991, %rd36690, 32;
	and.b64  	%rd31992, %rd31991, 1;
	and.b64  	%rd31993, %rd31964, 4294967295;
	add.s64 	%rd31994, %rd31992, %rd31993;
	cvt.u64.u32 	%rd31995, %r9;
	sub.s64 	%rd36691, %rd31995, %rd31994;
	shr.u64 	%rd31996, %rd36691, 32;
	and.b64  	%rd31997, %rd31996, 1;
	and.b64  	%rd31998, %rd31968, 4294967295;
	add.s64 	%rd31999, %rd31997, %rd31998;
	cvt.u64.u32 	%rd32000, %r10;
	sub.s64 	%rd36692, %rd32000, %rd31999;
	{ .reg .b32 tmp; mov.b64 {tmp, %r15360}, %rd36692; }
	add.s32 	%r15361, %r15359, %r15360;
	add.s32 	%r18572, %r15361, %r11;
$L__BB0_3167:
	and.b64  	%rd2844, %rd36686, 4294967295;
	and.b64  	%rd2845, %rd36687, 4294967295;
	and.b64  	%rd2846, %rd36688, 4294967295;
	and.b64  	%rd2847, %rd36689, 4294967295;
	and.b64  	%rd2848, %rd36690, 4294967295;
	and.b64  	%rd2849, %rd36691, 4294967295;
	and.b64  	%rd2850, %rd36692, 4294967295;
	mov.b32 	%r18582, 0;
	mov.b64 	%rd36694, 0;
	mov.u64 	%rd36693, %rd7;
	mov.u64 	%rd36695, %rd36694;
	mov.u64 	%rd36696, %rd36694;
	mov.u64 	%rd36697, %rd36694;
	mov.u64 	%rd36698, %rd36694;
	mov.u64 	%rd36699, %rd36694;
	mov.u64 	%rd36700, %rd36694;
	mov.u32 	%r18574, %r18582;
$L__BB0_3168:
	ld.local.u32 	%r15363, [%rd36693];
	cvt.u64.u32 	%rd32002, %r15363;
	mul.lo.s64 	%rd32003, %rd2844, %rd32002;
	shr.u64 	%rd32004, %rd32003, 32;
	and.b64  	%rd32005, %rd36694, 4294967295;
	and.b64  	%rd32006, %rd32003, 4294967295;
	add.s64 	%rd32007, %rd32006, %rd32005;
	shr.u64 	%rd32008, %rd32007, 32;
	cvt.u32.u64 	%r15364, %rd32007;
	add.s64 	%rd32009, %rd32008, %rd32004;
	mul.lo.s64 	%rd32010, %rd2845, %rd32002;
	shr.u64 	%rd32011, %rd32010, 32;
	and.b64  	%rd32012, %rd36695, 4294967295;
	and.b64  	%rd32013, %rd32010, 4294967295;
	add.s64 	%rd32014, %rd32013, %rd32012;
	shr.u64 	%rd32015, %rd32014, 32;
	and.b64  	%rd32016, %rd32014, 4294967295;
	add.s64 	%rd32017, %rd32016, %rd32009;
	shr.u64 	%rd32018, %rd32017, 32;
	add.s64 	%rd32019, %rd32015, %rd32011;
	add.s64 	%rd32020, %rd32019, %rd32018;
	mul.lo.s64 	%rd32021, %rd2846, %rd32002;
	shr.u64 	%rd32022, %rd32021, 32;
	and.b64  	%rd32023, %rd36696, 4294967295;
	and.b64  	%rd32024, %rd32021, 4294967295;
	add.s64 	%rd32025, %rd32024, %rd32023;
	shr.u64 	%rd32026, %rd32025, 32;
	and.b64  	%rd32027, %rd32025, 4294967295;
	and.b64  	%rd32028, %rd32020, 4294967295;
	add.s64 	%rd32029, %rd32027, %rd32028;
	shr.u64 	%rd32030, %rd32029, 32;
	add.s64 	%rd32031, %rd32026, %rd32022;
	add.s64 	%rd32032, %rd32031, %rd32030;
	mul.lo.s64 	%rd32033, %rd2847, %rd32002;
	shr.u64 	%rd32034, %rd32033, 32;
	and.b64  	%rd32035, %rd36697, 4294967295;
	and.b64  	%rd32036, %rd32033, 4294967295;
	add.s64 	%rd32037, %rd32036, %rd32035;
	shr.u64 	%rd32038, %rd32037, 32;
	and.b64  	%rd32039, %rd32037, 4294967295;
	and.b64  	%rd32040, %rd32032, 4294967295;
	add.s64 	%rd32041, %rd32039, %rd32040;
	shr.u64 	%rd32042, %rd32041, 32;
	add.s64 	%rd32043, %rd32038, %rd32034;
	add.s64 	%rd32044, %rd32043, %rd32042;
	mul.lo.s64 	%rd32045, %rd2848, %rd32002;
	shr.u64 	%rd32046, %rd32045, 32;
	and.b64  	%rd32047, %rd36698, 4294967295;
	and.b64  	%rd32048, %rd32045, 4294967295;
	add.s64 	%rd32049, %rd32048, %rd32047;
	shr.u64 	%rd32050, %rd32049, 32;
	and.b64  	%rd32051, %rd32049, 4294967295;
	and.b64  	%rd32052, %rd32044, 4294967295;
	add.s64 	%rd32053, %rd32051, %rd32052;
	shr.u64 	%rd32054, %rd32053, 32;
	add.s64 	%rd32055, %rd32050, %rd32046;
	add.s64 	%rd32056, %rd32055, %rd32054;
	mul.lo.s64 	%rd32057, %rd2849, %rd32002;
	shr.u64 	%rd32058, %rd32057, 32;
	and.b64  	%rd32059, %rd36699, 4294967295;
	and.b64  	%rd32060, %rd32057, 4294967295;
	add.s64 	%rd32061, %rd32060, %rd32059;
	shr.u64 	%rd32062, %rd32061, 32;
	and.b64  	%rd32063, %rd32061, 4294967295;
	and.b64  	%rd32064, %rd32056, 4294967295;
	add.s64 	%rd32065, %rd32063, %rd32064;
	shr.u64 	%rd32066, %rd32065, 32;
	add.s64 	%rd32067, %rd32062, %rd32058;
	add.s64 	%rd32068, %rd32067, %rd32066;
	mul.lo.s64 	%rd32069, %rd2850, %rd32002;
	shr.u64 	%rd32070, %rd32069, 32;
	and.b64  	%rd32071, %rd36700, 4294967295;
	and.b64  	%rd32072, %rd32069, 4294967295;
	add.s64 	%rd32073, %rd32072, %rd32071;
	shr.u64 	%rd32074, %rd32073, 32;
	and.b64  	%rd32075, %rd32073, 4294967295;
	and.b64  	%rd32076, %rd32068, 4294967295;
	add.s64 	%rd32077, %rd32075, %rd32076;
	shr.u64 	%rd32078, %rd32077, 32;
	add.s64 	%rd32079, %rd32074, %rd32070;
	add.s64 	%rd32080, %rd32079, %rd32078;
	mul.wide.u32 	%rd32081, %r18572, %r15363;
	{ .reg .b32 tmp; mov.b64 {tmp, %r15365}, %rd32081; }
	cvt.u64.u32 	%rd32082, %r18582;
	and.b64  	%rd32083, %rd32081, 4294967295;
	add.s64 	%rd32084, %rd32083, %rd32082;
	{ .reg .b32 tmp; mov.b64 {tmp, %r15366}, %rd32084; }
	and.b64  	%rd32085, %rd32084, 4294967295;
	and.b64  	%rd32086, %rd32080, 4294967295;
	add.s64 	%rd32087, %rd32085, %rd32086;
	{ .reg .b32 tmp; mov.b64 {tmp, %r15367}, %rd32087; }
	add.s32 	%r15368, %r15366, %r15365;
	add.s32 	%r15369, %r15368, %r15367;
	mul.lo.s32 	%r15370, %r28, %r15364;
	mul.wide.u32 	%rd32088, %r4, %r15370;
	shr.u64 	%rd32089, %rd32088, 32;
	and.b64  	%rd32090, %rd32007, 4294967295;
	and.b64  	%rd32091, %rd32088, 4294967295;
	add.s64 	%rd32092, %rd32091, %rd32090;
	shr.u64 	%rd32093, %rd32092, 32;
	add.s64 	%rd32094, %rd32093, %rd32089;
	mul.wide.u32 	%rd32095, %r5, %r15370;
	shr.u64 	%rd32096, %rd32095, 32;
	and.b64  	%rd32097, %rd32017, 4294967295;
	and.b64  	%rd32098, %rd32095, 4294967295;
	add.s64 	%rd32099, %rd32098, %rd32097;
	shr.u64 	%rd32100, %rd32099, 32;
	and.b64  	%rd32101, %rd32099, 4294967295;
	and.b64  	%rd32102, %rd32094, 4294967295;
	add.s64 	%rd36694, %rd32101, %rd32102;
	shr.u64 	%rd32103, %rd36694, 32;
	add.s64 	%rd32104, %rd32100, %rd32096;
	add.s64 	%rd32105, %rd32104, %rd32103;
	mul.wide.u32 	%rd32106, %r6, %r15370;
	shr.u64 	%rd32107, %rd32106, 32;
	and.b64  	%rd32108, %rd32029, 4294967295;
	and.b64  	%rd32109, %rd32106, 4294967295;
	add.s64 	%rd32110, %rd32109, %rd32108;
	shr.u64 	%rd32111, %rd32110, 32;
	and.b64  	%rd32112, %rd32110, 4294967295;
	and.b64  	%rd32113, %rd32105, 4294967295;
	add.s64 	%rd36695, %rd32112, %rd32113;
	shr.u64 	%rd32114, %rd36695, 32;
	add.s64 	%rd32115, %rd32111, %rd32107;
	add.s64 	%rd32116, %rd32115, %rd32114;
	mul.wide.u32 	%rd32117, %r7, %r15370;
	shr.u64 	%rd32118, %rd32117, 32;
	and.b64  	%rd32119, %rd32041, 4294967295;
	and.b64  	%rd32120, %rd32117, 4294967295;
	add.s64 	%rd32121, %rd32120, %rd32119;
	shr.u64 	%rd32122, %rd32121, 32;
	and.b64  	%rd32123, %rd32121, 4294967295;
	and.b64  	%rd32124, %rd32116, 4294967295;
	add.s64 	%rd36696, %rd32123, %rd32124;
	shr.u64 	%rd32125, %rd36696, 32;
	add.s64 	%rd32126, %rd32122, %rd32118;
	add.s64 	%rd32127, %rd32126, %rd32125;
	mul.wide.u32 	%rd32128, %r8, %r15370;
	shr.u64 	%rd32129, %rd32128, 32;
	and.b64  	%rd32130, %rd32053, 4294967295;
	and.b64  	%rd32131, %rd32128, 4294967295;
	add.s64 	%rd32132, %rd32131, %rd32130;
	shr.u64 	%rd32133, %rd32132, 32;
	and.b64  	%rd32134, %rd32132, 4294967295;
	and.b64  	%rd32135, %rd32127, 4294967295;
	add.s64 	%rd36697, %rd32134, %rd32135;
	shr.u64 	%rd32136, %rd36697, 32;
	add.s64 	%rd32137, %rd32133, %rd32129;
	add.s64 	%rd32138, %rd32137, %rd32136;
	mul.wide.u32 	%rd32139, %r9, %r15370;
	shr.u64 	%rd32140, %rd32139, 32;
	and.b64  	%rd32141, %rd32065, 4294967295;
	and.b64  	%rd32142, %rd32139, 4294967295;
	add.s64 	%rd32143, %rd32142, %rd32141;
	shr.u64 	%rd32144, %rd32143, 32;
	and.b64  	%rd32145, %rd32143, 4294967295;
	and.b64  	%rd32146, %rd32138, 4294967295;
	add.s64 	%rd36698, %rd32145, %rd32146;
	shr.u64 	%rd32147, %rd36698, 32;
	add.s64 	%rd32148, %rd32144, %rd32140;
	add.s64 	%rd32149, %rd32148, %rd32147;
	mul.wide.u32 	%rd32150, %r10, %r15370;
	shr.u64 	%rd32151, %rd32150, 32;
	and.b64  	%rd32152, %rd32077, 4294967295;
	and.b64  	%rd32153, %rd32150, 4294967295;
	add.s64 	%rd32154, %rd32153, %rd32152;
	shr.u64 	%rd32155, %rd32154, 32;
	and.b64  	%rd32156, %rd32154, 4294967295;
	and.b64  	%rd32157, %rd32149, 4294967295;
	add.s64 	%rd36699, %rd32156, %rd32157;
	shr.u64 	%rd32158, %rd36699, 32;
	add.s64 	%rd32159, %rd32155, %rd32151;
	add.s64 	%rd32160, %rd32159, %rd32158;
	mul.wide.u32 	%rd32161, %r11, %r15370;
	{ .reg .b32 tmp; mov.b64 {tmp, %r15371}, %rd32161; }
	and.b64  	%rd32162, %rd32087, 4294967295;
	and.b64  	%rd32163, %rd32161, 4294967295;
	add.s64 	%rd32164, %rd32163, %rd32162;
	{ .reg .b32 tmp; mov.b64 {tmp, %r15372}, %rd32164; }
	and.b64  	%rd32165, %rd32164, 4294967295;
	and.b64  	%rd32166, %rd32160, 4294967295;
	add.s64 	%rd36700, %rd32165, %rd32166;
	{ .reg .b32 tmp; mov.b64 {tmp, %r15373}, %rd36700; }
	add.s32 	%r15374, %r15372, %r15371;
	add.s32 	%r15375, %r15374, %r15373;
	add.s32 	%r18582, %r15369, %r15375;
	add.s32 	%r18574, %r18574, 1;
	add.s64 	%rd36693, %rd36693, 4;
	setp.ne.s32 	%p3369, %r18574, 8;
	@%p3369 bra 	$L__BB0_3168;
	cvt.u32.u64 	%r18575, %rd36694;
	cvt.u32.u64 	%r18576, %rd36695;
	cvt.u32.u64 	%r18577, %rd36696;
	cvt.u32.u64 	%r18578, %rd36697;
	cvt.u32.u64 	%r18579, %rd36698;
	cvt.u32.u64 	%r18580, %rd36699;
	cvt.u32.u64 	%r18581, %rd36700;
	setp.lt.u32 	%p3370, %r18582, %r11;
	@%p3370 bra 	$L__BB0_3184;
	setp.gt.u32 	%p3371, %r18582, %r11;
	@%p3371 bra 	$L__BB0_3183;
	cvt.u32.u64 	%r18581, %rd36700;
	setp.gt.u32 	%p3372, %r10, %r18581;
	@%p3372 bra 	$L__BB0_3184;
	cvt.u32.u64 	%r15376, %rd36700;
	setp.lt.u32 	%p3373, %r10, %r15376;
	@%p3373 bra 	$L__BB0_3183;
	cvt.u32.u64 	%r18581, %rd36700;
	cvt.u32.u64 	%r18580, %rd36699;
	setp.gt.u32 	%p3374, %r9, %r18580;
	@%p3374 bra 	$L__BB0_3184;
	cvt.u32.u64 	%r15377, %rd36699;
	setp.lt.u32 	%p3375, %r9, %r15377;
	@%p3375 bra 	$L__BB0_3183;
	cvt.u32.u64 	%r18580, %rd36699;
	cvt.u32.u64 	%r18579, %rd36698;
	setp.gt.u32 	%p3376, %r8, %r18579;
	@%p3376 bra 	$L__BB0_3184;
	cvt.u32.u64 	%r15378, %rd36698;
	setp.lt.u32 	%p3377, %r8, %r15378;
	@%p3377 bra 	$L__BB0_3183;
	cvt.u32.u64 	%r18579, %rd36698;
	cvt.u32.u64 	%r18578, %rd36697;
	setp.gt.u32 	%p3378, %r7, %r18578;
	@%p3378 bra 	$L__BB0_3184;
	cvt.u32.u64 	%r15379, %rd36697;
	setp.lt.u32 	%p3379, %r7, %r15379;
	@%p3379 bra 	$L__BB0_3183;
	cvt.u32.u64 	%r18578, %rd36697;
	cvt.u32.u64 	%r18577, %rd36696;
	setp.gt.u32 	%p3380, %r6, %r18577;
	@%p3380 bra 	$L__BB0_3184;
	cvt.u32.u64 	%r15380, %rd36696;
	setp.lt.u32 	%p3381, %r6, %r15380;
	@%p3381 bra 	$L__BB0_3183;
	cvt.u32.u64 	%r18577, %rd36696;
	cvt.u32.u64 	%r18576, %rd36695;
	setp.gt.u32 	%p3382, %r5, %r18576;
	@%p3382 bra 	$L__BB0_3184;
	cvt.u32.u64 	%r18576, %rd36695;
	setp.ge.u32 	%p3383, %r5, %r18576;
	cvt.u32.u64 	%r18575, %rd36694;
	setp.gt.u32 	%p3384, %r4, %r18575;
	and.pred  	%p3385, %p3383, %p3384;
	@%p3385 bra 	$L__BB0_3184;
$L__BB0_3183:
	and.b64  	%rd32168, %rd36694, 4294967295;
	cvt.u64.u32 	%rd32169, %r4;
	sub.s64 	%rd32170, %rd32168, %rd32169;
	cvt.u32.u64 	%r18575, %rd32170;
	shr.u64 	%rd32171, %rd32170, 32;
	and.b64  	%rd32172, %rd32171, 1;
	and.b64  	%rd32173, %rd36695, 4294967295;
	cvt.u64.u32 	%rd32174, %r5;
	add.s64 	%rd32175, %rd32172, %rd32174;
	sub.s64 	%rd32176, %rd32173, %rd32175;
	cvt.u32.u64 	%r18576, %rd32176;
	shr.u64 	%rd32177, %rd32176, 32;
	and.b64  	%rd32178, %rd32177, 1;
	and.b64  	%rd32179, %rd36696, 4294967295;
	cvt.u64.u32 	%rd32180, %r6;
	add.s64 	%rd32181, %rd32178, %rd32180;
	sub.s64 	%rd32182, %rd32179, %rd32181;
	cvt.u32.u64 	%r18577, %rd32182;
	shr.u64 	%rd32183, %rd32182, 32;
	and.b64  	%rd32184, %rd32183, 1;
	and.b64  	%rd32185, %rd36697, 4294967295;
	cvt.u64.u32 	%rd32186, %r7;
	add.s64 	%rd32187, %rd32184, %rd32186;
	sub.s64 	%rd32188, %rd32185, %rd32187;
	cvt.u32.u64 	%r18578, %rd32188;
	shr.u64 	%rd32189, %rd32188, 32;
	and.b64  	%rd32190, %rd32189, 1;
	and.b64  	%rd32191, %rd36698, 4294967295;
	cvt.u64.u32 	%rd32192, %r8;
	add.s64 	%rd32193, %rd32190, %rd32192;
	sub.s64 	%rd32194, %rd32191, %rd32193;
	cvt.u32.u64 	%r18579, %rd32194;
	shr.u64 	%rd32195, %rd32194, 32;
	and.b64  	%rd32196, %rd32195, 1;
	and.b64  	%rd32197, %rd36699, 4294967295;
	cvt.u64.u32 	%rd32198, %r9;
	add.s64 	%rd32199, %rd32196, %rd32198;
	sub.s64 	%rd32200, %rd32197, %rd32199;
	cvt.u32.u64 	%r18580, %rd32200;
	shr.u64 	%rd32201, %rd32200, 32;
	and.b64  	%rd32202, %rd32201, 1;
	and.b64  	%rd32203, %rd36700, 4294967295;
	cvt.u64.u32 	%rd32204, %r10;
	add.s64 	%rd32205, %rd32202, %rd32204;
	sub.s64 	%rd32206, %rd32203, %rd32205;
	cvt.u32.u64 	%r18581, %rd32206;
	{ .reg .b32 tmp; mov.b64 {tmp, %r15381}, %rd32206; }
	and.b32  	%r15382, %r15381, 1;
	add.s32 	%r15383, %r15382, %r11;
	sub.s32 	%r18582, %r18582, %r15383;
$L__BB0_3184:
	and.b64  	%rd2867, %rd36680, 4294967295;
	and.b64  	%rd2868, %rd36681, 4294967295;
	and.b64  	%rd2869, %rd36682, 4294967295;
	and.b64  	%rd2870, %rd36683, 4294967295;
	and.b64  	%rd2871, %rd36684, 4294967295;
	and.b64  	%rd2872, %rd36685, 4294967295;
	mov.b32 	%r18592, 0;
	mov.b64 	%rd36701, 0;
	mov.u64 	%rd36702, %rd36701;
	mov.u64 	%rd36703, %rd36701;
	mov.u64 	%rd36704, %rd36701;
	mov.u64 	%rd36705, %rd36701;
	mov.u64 	%rd36706, %rd36701;
	mov.u64 	%rd36707, %rd36701;
	mov.u32 	%r18584, %r18592;
$L__BB0_3185:
	mul.wide.u32 	%rd32208, %r18584, 4;
	add.s64 	%rd32209, %rd8, %rd32208;
	ld.local.u32 	%r15385, [%rd32209];
	cvt.u64.u32 	%rd32210, %r15385;
	mul.wide.u32 	%rd32211, %r18570, %r15385;
	shr.u64 	%rd32212, %rd32211, 32;
	and.b64  	%rd32213, %rd36701, 4294967295;
	and.b64  	%rd32214, %rd32211, 4294967295;
	add.s64 	%rd32215, %rd32214, %rd32213;
	shr.u64 	%rd32216, %rd32215, 32;
	cvt.u32.u64 	%r15386, %rd32215;
	add.s64 	%rd32217, %rd32216, %rd32212;
	mul.lo.s64 	%rd32218, %rd2867, %rd32210;
	shr.u64 	%rd32219, %rd32218, 32;
	and.b64  	%rd32220, %rd36702, 4294967295;
	and.b64  	%rd32221, %rd32218, 4294967295;
	add.s64 	%rd32222, %rd32221, %rd32220;
	shr.u64 	%rd32223, %rd32222, 32;
	and.b64  	%rd32224, %rd32222, 4294967295;
	add.s64 	%rd32225, %rd32224, %rd32217;
	shr.u64 	%rd32226, %rd32225, 32;
	add.s64 	%rd32227, %rd32223, %rd32219;
	add.s64 	%rd32228, %rd32227, %rd32226;
	mul.lo.s64 	%rd32229, %rd2868, %rd32210;
	shr.u64 	%rd32230, %rd32229, 32;
	and.b64  	%rd32231, %rd36703, 4294967295;
	and.b64  	%rd32232, %rd32229, 4294967295;
	add.s64 	%rd32233, %rd32232, %rd32231;
	shr.u64 	%rd32234, %rd32233, 32;
	and.b64  	%rd32235, %rd32233, 4294967295;
	and.b64  	%rd32236, %rd32228, 4294967295;
	add.s64 	%rd32237, %rd32235, %rd32236;
	shr.u64 	%rd32238, %rd32237, 32;
	add.s64 	%rd32239, %rd32234, %rd32230;
	add.s64 	%rd32240, %rd32239, %rd32238;
	mul.lo.s64 	%rd32241, %rd2869, %rd32210;
	shr.u64 	%rd32242, %rd32241, 32;
	and.b64  	%rd32243, %rd36704, 4294967295;
	and.b64  	%rd32244, %rd32241, 4294967295;
	add.s64 	%rd32245, %rd32244, %rd32243;
	shr.u64 	%rd32246, %rd32245, 32;
	and.b64  	%rd32247, %rd32245, 4294967295;
	and.b64  	%rd32248, %rd32240, 4294967295;
	add.s64 	%rd32249, %rd32247, %rd32248;
	shr.u64 	%rd32250, %rd32249, 32;
	add.s64 	%rd32251, %rd32246, %rd32242;
	add.s64 	%rd32252, %rd32251, %rd32250;
	mul.lo.s64 	%rd32253, %rd2870, %rd32210;
	shr.u64 	%rd32254, %rd32253, 32;
	and.b64  	%rd32255, %rd36705, 4294967295;
	and.b64  	%rd32256, %rd32253, 4294967295;
	add.s64 	%rd32257, %rd32256, %rd32255;
	shr.u64 	%rd32258, %rd32257, 32;
	and.b64  	%rd32259, %rd32257, 4294967295;
	and.b64  	%rd32260, %rd32252, 4294967295;
	add.s64 	%rd32261, %rd32259, %rd32260;
	shr.u64 	%rd32262, %rd32261, 32;
	add.s64 	%rd32263, %rd32258, %rd32254;
	add.s64 	%rd32264, %rd32263, %rd32262;
	mul.lo.s64 	%rd32265, %rd2871, %rd32210;
	shr.u64 	%rd32266, %rd32265, 32;
	and.b64  	%rd32267, %rd36706, 4294967295;
	and.b64  	%rd32268, %rd32265, 4294967295;
	add.s64 	%rd32269, %rd32268, %rd32267;
	shr.u64 	%rd32270, %rd32269, 32;
	and.b64  	%rd32271, %rd32269, 4294967295;
	and.b64  	%rd32272, %rd32264, 4294967295;
	add.s64 	%rd32273, %rd32271, %rd32272;
	shr.u64 	%rd32274, %rd32273, 32;
	add.s64 	%rd32275, %rd32270, %rd32266;
	add.s64 	%rd32276, %rd32275, %rd32274;
	mul.lo.s64 	%rd32277, %rd2872, %rd32210;
	shr.u64 	%rd32278, %rd32277, 32;
	and.b64  	%rd32279, %rd36707, 4294967295;
	and.b64  	%rd32280, %rd32277, 4294967295;
	add.s64 	%rd32281, %rd32280, %rd32279;
	shr.u64 	%rd32282, %rd32281, 32;
	and.b64  	%rd32283, %rd32281, 4294967295;
	and.b64  	%rd32284, %rd32276, 4294967295;
	add.s64 	%rd32285, %rd32283, %rd32284;
	shr.u64 	%rd32286, %rd32285, 32;
	add.s64 	%rd32287, %rd32282, %rd32278;
	add.s64 	%rd32288, %rd32287, %rd32286;
	mul.wide.u32 	%rd32289, %r18571, %r15385;
	{ .reg .b32 tmp; mov.b64 {tmp, %r15387}, %rd32289; }
	cvt.u64.u32 	%rd32290, %r18592;
	and.b64  	%rd32291, %rd32289, 4294967295;
	add.s64 	%rd32292, %rd32291, %rd32290;
	{ .reg .b32 tmp; mov.b64 {tmp, %r15388}, %rd32292; }
	and.b64  	%rd32293, %rd32292, 4294967295;
	and.b64  	%rd32294, %rd32288, 4294967295;
	add.s64 	%rd32295, %rd32293, %rd32294;
	{ .reg .b32 tmp; mov.b64 {tmp, %r15389}, %rd32295; }
	add.s32 	%r15390, %r15388, %r15387;
	add.s32 	%r15391, %r15390, %r15389;
	mul.lo.s32 	%r15392, %r28, %r15386;
	mul.wide.u32 	%rd32296, %r4, %r15392;
	shr.u64 	%rd32297, %rd32296, 32;
	and.b64  	%rd32298, %rd32215, 4294967295;
	and.b64  	%rd32299, %rd32296, 4294967295;
	add.s64 	%rd32300, %rd32299, %rd32298;
	shr.u64 	%rd32301, %rd32300, 32;
	add.s64 	%rd32302, %rd32301, %rd32297;
	mul.wide.u32 	%rd32303, %r5, %r15392;
	shr.u64 	%rd32304, %rd32303, 32;
	and.b64  	%rd32305, %rd32225, 4294967295;
	and.b64  	%rd32306, %rd32303, 4294967295;
	add.s64 	%rd32307, %rd32306, %rd32305;
	shr.u64 	%rd32308, %rd32307, 32;
	and.b64  	%rd32309, %rd32307, 4294967295;
	and.b64  	%rd32310, %rd32302, 4294967295;
	add.s64 	%rd36701, %rd32309, %rd32310;
	shr.u64 	%rd32311, %rd36701, 32;
	add.s64 	%rd32312, %rd32308, %rd32304;
	add.s64 	%rd32313, %rd32312, %rd32311;
	mul.wide.u32 	%rd32314, %r6, %r15392;
	shr.u64 	%rd32315, %rd32314, 32;
	and.b64  	%rd32316, %rd32237, 4294967295;
	and.b64  	%rd32317, %rd32314, 4294967295;
	add.s64 	%rd32318, %rd32317, %rd32316;
	shr.u64 	%rd32319, %rd32318, 32;
	and.b64  	%rd32320, %rd32318, 4294967295;
	and.b64  	%rd32321, %rd32313, 4294967295;
	add.s64 	%rd36702, %rd32320, %rd32321;
	shr.u64 	%rd32322, %rd36702, 32;
	add.s64 	%rd32323, %rd32319, %rd32315;
	add.s64 	%rd32324, %rd32323, %rd32322;
	mul.wide.u32 	%rd32325, %r7, %r15392;
	shr.u64 	%rd32326, %rd32325, 32;
	and.b64  	%rd32327, %rd32249, 4294967295;
	and.b64  	%rd32328, %rd32325, 4294967295;
	add.s64 	%rd32329, %rd32328, %rd32327;
	shr.u64 	%rd32330, %rd32329, 32;
	and.b64  	%rd32331, %rd32329, 4294967295;
	and.b64  	%rd32332, %rd32324, 4294967295;
	add.s64 	%rd36703, %rd32331, %rd32332;
	shr.u64 	%rd32333, %rd36703, 32;
	add.s64 	%rd32334, %rd32330, %rd32326;
	add.s64 	%rd32335, %rd32334, %rd32333;
	mul.wide.u32 	%rd32336, %r8, %r15392;
	shr.u64 	%rd32337, %rd32336, 32;
	and.b64  	%rd32338, %rd32261, 4294967295;
	and.b64  	%rd32339, %rd32336, 4294967295;
	add.s64 	%rd32340, %rd32339, %rd32338;
	shr.u64 	%rd32341, %rd32340, 32;
	and.b64  	%rd32342, %rd32340, 4294967295;
	and.b64  	%rd32343, %rd32335, 4294967295;
	add.s64 	%rd36704, %rd32342, %rd32343;
	shr.u64 	%rd32344, %rd36704, 32;
	add.s64 	%rd32345, %rd32341, %rd32337;
	add.s64 	%rd32346, %rd32345, %rd32344;
	mul.wide.u32 	%rd32347, %r9, %r15392;
	shr.u64 	%rd32348, %rd32347, 32;
	and.b64  	%rd32349, %rd32273, 4294967295;
	and.b64  	%rd32350, %rd32347, 4294967295;
	add.s64 	%rd32351, %rd32350, %rd32349;
	shr.u64 	%rd32352, %rd32351, 32;
	and.b64  	%rd32353, %rd32351, 4294967295;
	and.b64  	%rd32354, %rd32346, 4294967295;
	add.s64 	%rd36705, %rd32353, %rd32354;
	shr.u64 	%rd32355, %rd36705, 32;
	add.s64 	%rd32356, %rd32352, %rd32348;
	add.s64 	%rd32357, %rd32356, %rd32355;
	mul.wide.u32 	%rd32358, %r10, %r15392;
	shr.u64 	%rd32359, %rd32358, 32;
	and.b64  	%rd32360, %rd32285, 4294967295;
	and.b64  	%rd32361, %rd32358, 4294967295;
	add.s64 	%rd32362, %rd32361, %rd32360;
	shr.u64 	%rd32363, %rd32362, 32;
	and.b64  	%rd32364, %rd32362, 4294967295;
	and.b64  	%rd32365, %rd32357, 4294967295;
	add.s64 	%rd36706, %rd32364, %rd32365;
	shr.u64 	%rd32366, %rd36706, 32;
	add.s64 	%rd32367, %rd32363, %rd32359;
	add.s64 	%rd32368, %rd32367, %rd32366;
	mul.wide.u32 	%rd32369, %r11, %r15392;
	{ .reg .b32 tmp; mov.b64 {tmp, %r15393}, %rd32369; }
	and.b64  	%rd32370, %rd32295, 4294967295;
	and.b64  	%rd32371, %rd32369, 4294967295;
	add.s64 	%rd32372, %rd32371, %rd32370;
	{ .reg .b32 tmp; mov.b64 {tmp, %r15394}, %rd32372; }
	and.b64  	%rd32373, %rd32372, 4294967295;
	and.b64  	%rd32374, %rd32368, 4294967295;
	add.s64 	%rd36707, %rd32373, %rd32374;
	{ .reg .b32 tmp; mov.b64 {tmp, %r15395}, %rd36707; }
	add.s32 	%r15396, %r15394, %r15393;
	add.s32 	%r15397, %r15396, %r15395;
	add.s32 	%r18592, %r15391, %r15397;
	add.s32 	%r18584, %r18584, 1;
	setp.ne.s32 	%p3386, %r18584, 8;
	@%p3386 bra 	$L__BB0_3185;
	cvt.u32.u64 	%r18585, %rd36701;
	cvt.u32.u64 	%r18586, %rd36702;
	cvt.u32.u64 	%r18587, %rd36703;
	cvt.u32.u64 	%r18588, %rd36704;
	cvt.u32.u64 	%r18589, %rd36705;
	cvt.u32.u64 	%r18590, %rd36706;
	cvt.u32.u64 	%r18591, %rd36707;
	setp.lt.u32 	%p3387, %r18592, %r11;
	@%p3387 bra 	$L__BB0_3201;
	setp.gt.u32 	%p3388, %r18592, %r11;
	@%p3388 bra 	$L__BB0_3200;
	cvt.u32.u64 	%r18591, %rd36707;
	setp.gt.u32 	%p3389, %r10, %r18591;
	@%p3389 bra 	$L__BB0_3201;
	cvt.u32.u64 	%r15398, %rd36707;
	setp.lt.u32 	%p3390, %r10, %r15398;
	@%p3390 bra 	$L__BB0_3200;
	cvt.u32.u64 	%r18591, %rd36707;
	cvt.u32.u64 	%r18590, %rd36706;
	setp.gt.u32 	%p3391, %r9, %r18590;
	@%p3391 bra 	$L__BB0_3201;
	cvt.u32.u64 	%r15399, %rd36706;
	setp.lt.u32 	%p3392, %r9, %r15399;
	@%p3392 bra 	$L__BB0_3200;
	cvt.u32.u64 	%r18590, %rd36706;
	cvt.u32.u64 	%r18589, %rd36705;
	setp.gt.u32 	%p3393, %r8, %r18589;
	@%p3393 bra 	$L__BB0_3201;
	cvt.u32.u64 	%r15400, %rd36705;
	setp.lt.u32 	%p3394, %r8, %r15400;
	@%p3394 bra 	$L__BB0_3200;
	cvt.u32.u64 	%r18589, %rd36705;
	cvt.u32.u64 	%r18588, %rd36704;
	setp.gt.u32 	%p3395, %r7, %r18588;
	@%p3395 bra 	$L__BB0_3201;
	cvt.u32.u64 	%r15401, %rd36704;
	setp.lt.u32 	%p3396, %r7, %r15401;
	@%p3396 bra 	$L__BB0_3200;
	cvt.u32.u64 	%r18588, %rd36704;
	cvt.u32.u64 	%r18587, %rd36703;
	setp.gt.u32 	%p3397, %r6, %r18587;
	@%p3397 bra 	$L__BB0_3201;
	cvt.u32.u64 	%r15402, %rd36703;
	setp.lt.u32 	%p3398, %r6, %r15402;
	@%p3398 bra 	$L__BB0_3200;
	cvt.u32.u64 	%r18587, %rd36703;
	cvt.u32.u64 	%r18586, %rd36702;
	setp.gt.u32 	%p3399, %r5, %r18586;
	@%p3399 bra 	$L__BB0_3201;
	cvt.u32.u64 	%r18586, %rd36702;
	setp.ge.u32 	%p3400, %r5, %r18586;
	cvt.u32.u64 	%r18585, %rd36701;
	setp.gt.u32 	%p3401, %r4, %r18585;
	and.pred  	%p3402, %p3400, %p3401;
	@%p3402 bra 	$L__BB0_3201;
$L__BB0_3200:
	and.b64  	%rd32376, %rd36701, 4294967295;
	cvt.u64.u32 	%rd32377, %r4;
	sub.s64 	%rd32378, %rd32376, %rd32377;
	cvt.u32.u64 	%r18585, %rd32378;
	shr.u64 	%rd32379, %rd32378, 32;
	and.b64  	%rd32380, %rd32379, 1;
	and.b64  	%rd32381, %rd36702, 4294967295;
	cvt.u64.u32 	%rd32382, %r5;
	add.s64 	%rd32383, %rd32380, %rd32382;
	sub.s64 	%rd32384, %rd32381, %rd32383;
	cvt.u32.u64 	%r18586, %rd32384;
	shr.u64 	%rd32385, %rd32384, 32;
	and.b64  	%rd32386, %rd32385, 1;
	and.b64  	%rd32387, %rd36703, 4294967295;
	cvt.u64.u32 	%rd32388, %r6;
	add.s64 	%rd32389, %rd32386, %rd32388;
	sub.s64 	%rd32390, %rd32387, %rd32389;
	cvt.u32.u64 	%r18587, %rd32390;
	shr.u64 	%rd32391, %rd32390, 32;
	and.b64  	%rd32392, %rd32391, 1;
	and.b64  	%rd32393, %rd36704, 4294967295;
	cvt.u64.u32 	%rd32394, %r7;
	add.s64 	%rd32395, %rd32392, %rd32394;
	sub.s64 	%rd32396, %rd32393, %rd32395;
	cvt.u32.u64 	%r18588, %rd32396;
	shr.u64 	%rd32397, %rd32396, 32;
	and.b64  	%rd32398, %rd32397, 1;
	and.b64  	%rd32399, %rd36705, 4294967295;
	cvt.u64.u32 	%rd32400, %r8;
	add.s64 	%rd32401, %rd32398, %rd32400;
	sub.s64 	%rd32402, %rd32399, %rd32401;
	cvt.u32.u64 	%r18589, %rd32402;
	shr.u64 	%rd32403, %rd32402, 32;
	and.b64  	%rd32404, %rd32403, 1;
	and.b64  	%rd32405, %rd36706, 4294967295;
	cvt.u64.u32 	%rd32406, %r9;
	add.s64 	%rd32407, %rd32404, %rd32406;
	sub.s64 	%rd32408, %rd32405, %rd32407;
	cvt.u32.u64 	%r18590, %rd32408;
	shr.u64 	%rd32409, %rd32408, 32;
	and.b64  	%rd32410, %rd32409, 1;
	and.b64  	%rd32411, %rd36707, 4294967295;
	cvt.u64.u32 	%rd32412, %r10;
	add.s64 	%rd32413, %rd32410, %rd32412;
	sub.s64 	%rd32414, %rd32411, %rd32413;
	cvt.u32.u64 	%r18591, %rd32414;
	{ .reg .b32 tmp; mov.b64 {tmp, %r15403}, %rd32414; }
	and.b32  	%r15404, %r15403, 1;
	add.s32 	%r15405, %r15404, %r11;
	sub.s32 	%r18592, %r18592, %r15405;
$L__BB0_3201:
	add.s32 	%r18593, %r18575, %r18585;
	setp.lt.u32 	%p3403, %r18593, %r18575;
	selp.u64 	%rd32415, 1, 0, %p3403;
	cvt.u64.u32 	%rd32416, %r18576;
	cvt.u64.u32 	%rd32417, %r18586;
	add.s64 	%rd32418, %rd32415, %rd32416;
	add.s64 	%rd2887, %rd32418, %rd32417;
	cvt.u32.u64 	%r18594, %rd2887;
	shr.u64 	%rd32419, %rd2887, 32;
	cvt.u64.u32 	%rd32420, %r18577;
	cvt.u64.u32 	%rd32421, %r18587;
	add.s64 	%rd32422, %rd32419, %rd32420;
	add.s64 	%rd32423, %rd32422, %rd32421;
	cvt.u32.u64 	%r18595, %rd32423;
	shr.u64 	%rd32424, %rd32423, 32;
	cvt.u64.u32 	%rd32425, %r18578;
	cvt.u64.u32 	%rd32426, %r18588;
	add.s64 	%rd32427, %rd32424, %rd32425;
	add.s64 	%rd32428, %rd32427, %rd32426;
	cvt.u32.u64 	%r18596, %rd32428;
	shr.u64 	%rd32429, %rd32428, 32;
	cvt.u64.u32 	%rd32430, %r18579;
	cvt.u64.u32 	%rd32431, %r18589;
	add.s64 	%rd32432, %rd32429, %rd32430;
	add.s64 	%rd32433, %rd32432, %rd32431;
	cvt.u32.u64 	%r18597, %rd32433;
	shr.u64 	%rd32434, %rd32433, 32;
	cvt.u64.u32 	%rd32435, %r18580;
	cvt.u64.u32 	%rd32436, %r18590;
	add.s64 	%rd32437, %rd32434, %rd32435;
	add.s64 	%rd32438, %rd32437, %rd32436;
	cvt.u32.u64 	%r18598, %rd32438;
	shr.u64 	%rd32439, %rd32438, 32;
	cvt.u64.u32 	%rd32440, %r18581;
	cvt.u64.u32 	%rd32441, %r18591;
	add.s64 	%rd32442, %rd32439, %rd32440;
	add.s64 	%rd32443, %rd32442, %rd32441;
	cvt.u32.u64 	%r18599, %rd32443;
	{ .reg .b32 tmp; mov.b64 {tmp, %r15406}, %rd32443; }
	add.s32 	%r15407, %r18582, %r15406;
	add.s32 	%r18600, %r15407, %r18592;
	setp.lt.u32 	%p3404, %r18600, %r11;
	@%p3404 bra 	$L__BB0_3216;
	shr.u64 	%rd32444, %rd2887, 32;
	cvt.u64.u32 	%rd32445, %r18577;
	add.s64 	%rd32446, %rd32444, %rd32445;
	cvt.u64.u32 	%rd32447, %r18587;
	add.s64 	%rd32448, %rd32446, %rd32447;
	shr.u64 	%rd32449, %rd32448, 32;
	cvt.u64.u32 	%rd32450, %r18578;
	add.s64 	%rd32451, %rd32449, %rd32450;
	cvt.u64.u32 	%rd32452, %r18588;
	add.s64 	%rd32453, %rd32451, %rd32452;
	shr.u64 	%rd32454, %rd32453, 32;
	cvt.u64.u32 	%rd32455, %r18579;
	add.s64 	%rd32456, %rd32454, %rd32455;
	cvt.u64.u32 	%rd32457, %r18589;
	add.s64 	%rd32458, %rd32456, %rd32457;
	shr.u64 	%rd32459, %rd32458, 32;
	cvt.u64.u32 	%rd32460, %r18580;
	add.s64 	%rd32461, %rd32459, %rd32460;
	cvt.u64.u32 	%rd32462, %r18590;
	add.s64 	%rd32463, %rd32461, %rd32462;
	shr.u64 	%rd32464, %rd32463, 32;
	cvt.u64.u32 	%rd32465, %r18581;
	add.s64 	%rd32466, %rd32464, %rd32465;
	cvt.u64.u32 	%rd32467, %r18591;
	add.s64 	%rd32468, %rd32466, %rd32467;
	{ .reg .b32 tmp; mov.b64 {tmp, %r15408}, %rd32468; }
	add.s32 	%r15409, %r18582, %r15408;
	add.s32 	%r15410, %r15409, %r18592;
	setp.gt.u32 	%p3405, %r15410, %r11;
	@%p3405 bra 	$L__BB0_3215;
	shr.u64 	%rd32469, %rd2887, 32;
	cvt.u64.u32 	%rd32470, %r18577;
	add.s64 	%rd32471, %rd32469, %rd32470;
	cvt.u64.u32 	%rd32472, %r18587;
	add.s64 	%rd32473, %rd32471, %rd32472;
	shr.u64 	%rd32474, %rd32473, 32;
	cvt.u64.u32 	%rd32475, %r18578;
	add.s64 	%rd32476, %rd32474, %rd32475;
	cvt.u64.u32 	%rd32477, %r18588;
	add.s64 	%rd32478, %rd32476, %rd32477;
	shr.u64 	%rd32479, %rd32478, 32;
	cvt.u64.u32 	%rd32480, %r18579;
	add.s64 	%rd32481, %rd32479, %rd32480;
	cvt.u64.u32 	%rd32482, %r18589;
	add.s64 	%rd32483, %rd32481, %rd32482;
	shr.u64 	%rd32484, %rd32483, 32;
	cvt.u64.u32 	%rd32485, %r18580;
	add.s64 	%rd32486, %rd32484, %rd32485;
	cvt.u64.u32 	%rd32487, %r18590;
	add.s64 	%rd32488, %rd32486, %rd32487;
	shr.u64 	%rd32489, %rd32488, 32;
	cvt.u64.u32 	%rd32490, %r18581;
	add.s64 	%rd32491, %rd32489, %rd32490;
	cvt.u64.u32 	%rd32492, %r18591;
	add.s64 	%rd32493, %rd32491, %rd32492;
	{ .reg .b32 tmp; mov.b64 {tmp, %r15411}, %rd32493; }
	add.s32 	%r15412, %r18582, %r15411;
	add.s32 	%r18600, %r15412, %r18592;
	cvt.u32.u64 	%r18597, %rd32483;
	cvt.u32.u64 	%r18598, %rd32488;
	cvt.u32.u64 	%r18595, %rd32473;
	cvt.u32.u64 	%r18596, %rd32478;
	cvt.u32.u64 	%r18599, %rd32493;
	setp.gt.u32 	%p3406, %r10, %r18599;
	@%p3406 bra 	$L__BB0_3216;
	shr.u64 	%rd32494, %rd2887, 32;
	cvt.u64.u32 	%rd32495, %r18577;
	add.s64 	%rd32496, %rd32494, %rd32495;
	cvt.u64.u32 	%rd32497, %r18587;
	add.s64 	%rd32498, %rd32496, %rd32497;
	shr.u64 	%rd32499, %rd32498, 32;
	cvt.u64.u32 	%rd32500, %r18578;
	add.s64 	%rd32501, %rd32499, %rd32500;
	cvt.u64.u32 	%rd32502, %r18588;
	add.s64 	%rd32503, %rd32501, %rd32502;
	shr.u64 	%rd32504, %rd32503, 32;
	cvt.u64.u32 	%rd32505, %r18579;
	add.s64 	%rd32506, %rd32504, %rd32505;
	cvt.u64.u32 	%rd32507, %r18589;
	add.s64 	%rd32508, %rd32506, %rd32507;
	shr.u64 	%rd32509, %rd32508, 32;
	cvt.u64.u32 	%rd32510, %r18580;
	add.s64 	%rd32511, %rd32509, %rd32510;
	cvt.u64.u32 	%rd32512, %r18590;
	add.s64 	%rd32513, %rd32511, %rd32512;
	shr.u64 	%rd32514, %rd32513, 32;
	cvt.u64.u32 	%rd32515, %r18581;
	cvt.u64.u32 	%rd32516, %r18591;
	cvt.u32.u64 	%r15413, %rd32514;
	cvt.u32.u64 	%r15414, %rd32515;
	add.s32 	%r15415, %r15413, %r15414;
	cvt.u32.u64 	%r15416, %rd32516;
	add.s32 	%r15417, %r15415, %r15416;
	setp.lt.u32 	%p3407, %r10, %r15417;
	@%p3407 bra 	$L__BB0_3215;
	shr.u64 	%rd32517, %rd2887, 32;
	cvt.u64.u32 	%rd32518, %r18577;
	add.s64 	%rd32519, %rd32517, %rd32518;
	cvt.u64.u32 	%rd32520, %r18587;
	add.s64 	%rd32521, %rd32519, %rd32520;
	shr.u64 	%rd32522, %rd32521, 32;
	cvt.u64.u32 	%rd32523, %r18578;
	add.s64 	%rd32524, %rd32522, %rd32523;
	cvt.u64.u32 	%rd32525, %r18588;
	add.s64 	%rd32526, %rd32524, %rd32525;
	shr.u64 	%rd32527, %rd32526, 32;
	cvt.u64.u32 	%rd32528, %r18579;
	add.s64 	%rd32529, %rd32527, %rd32528;
	cvt.u64.u32 	%rd32530, %r18589;
	add.s64 	%rd32531, %rd32529, %rd32530;
	shr.u64 	%rd32532, %rd32531, 32;
	cvt.u64.u32 	%rd32533, %r18580;
	add.s64 	%rd32534, %rd32532, %rd32533;
	cvt.u64.u32 	%rd32535, %r18590;
	add.s64 	%rd32536, %rd32534, %rd32535;
	shr.u64 	%rd32537, %rd32536, 32;
	cvt.u64.u32 	%rd32538, %r18581;
	add.s64 	%rd32539, %rd32537, %rd32538;
	cvt.u64.u32 	%rd32540, %r18591;
	add.s64 	%rd32541, %rd32539, %rd32540;
	{ .reg .b32 tmp; mov.b64 {tmp, %r15418}, %rd32541; }
	add.s32 	%r15419, %r18582, %r15418;
	add.s32 	%r18600, %r15419, %r18592;
	cvt.u32.u64 	%r18597, %rd32531;
	cvt.u32.u64 	%r18599, %rd32541;
	cvt.u32.u64 	%r18595, %rd32521;
	cvt.u32.u64 	%r18596, %rd32526;
	cvt.u32.u64 	%r18598, %rd32536;
	setp.gt.u32 	%p3408, %r9, %r18598;
	@%p3408 bra 	$L__BB0_3216;
	shr.u64 	%rd32542, %rd2887, 32;
	cvt.u64.u32 	%rd32543, %r18577;
	add.s64 	%rd32544, %rd32542, %rd32543;
	cvt.u64.u32 	%rd32545, %r18587;
	add.s64 	%rd32546, %rd32544, %rd32545;
	shr.u64 	%rd32547, %rd32546, 32;
	cvt.u64.u32 	%rd32548, %r18578;
	add.s64 	%rd32549, %rd32547, %rd32548;
	cvt.u64.u32 	%rd32550, %r18588;
	add.s64 	%rd32551, %rd32549, %rd32550;
	shr.u64 	%rd32552, %rd32551, 32;
	cvt.u64.u32 	%rd32553, %r18579;
	add.s64 	%rd32554, %rd32552, %rd32553;
	cvt.u64.u32 	%rd32555, %r18589;
	add.s64 	%rd32556, %rd32554, %rd32555;
	shr.u64 	%rd32557, %rd32556, 32;
	cvt.u64.u32 	%rd32558, %r18580;
	cvt.u64.u32 	%rd32559, %r18590;
	cvt.u32.u64 	%r15420, %rd32557;
	cvt.u32.u64 	%r15421, %rd32558;
	add.s32 	%r15422, %r15420, %r15421;
	cvt.u32.u64 	%r15423, %rd32559;
	add.s32 	%r15424, %r15422, %r15423;
	setp.lt.u32 	%p3409, %r9, %r15424;
	@%p3409 bra 	$L__BB0_3215;
	shr.u64 	%rd32560, %rd2887, 32;
	cvt.u64.u32 	%rd32561, %r18577;
	add.s64 	%rd32562, %rd32560, %rd32561;
	cvt.u64.u32 	%rd32563, %r18587;
	add.s64 	%rd32564, %rd32562, %rd32563;
	shr.u64 	%rd32565, %rd32564, 32;
	cvt.u64.u32 	%rd32566, %r18578;
	add.s64 	%rd32567, %rd32565, %rd32566;
	cvt.u64.u32 	%rd32568, %r18588;
	add.s64 	%rd32569, %rd32567, %rd32568;
	shr.u64 	%rd32570, %rd32569, 32;
	cvt.u64.u32 	%rd32571, %r18579;
	add.s64 	%rd32572, %rd32570, %rd32571;
	cvt.u64.u32 	%rd32573, %r18589;
	add.s64 	%rd32574, %rd32572, %rd32573;
	shr.u64 	%rd32575, %rd32574, 32;
	cvt.u64.u32 	%rd32576, %r18580;
	add.s64 	%rd32577, %rd32575, %rd32576;
	cvt.u64.u32 	%rd32578, %r18590;
	add.s64 	%rd32579, %rd32577, %rd32578;
	shr.u64 	%rd32580, %rd32579, 32;
	cvt.u64.u32 	%rd32581, %r18581;
	add.s64 	%rd32582, %rd32580, %rd32581;
	cvt.u64.u32 	%rd32583, %r18591;
	add.s64 	%rd32584, %rd32582, %rd32583;
	{ .reg .b32 tmp; mov.b64 {tmp, %r15425}, %rd32584; }
	add.s32 	%r15426, %r18582, %r15425;
	add.s32 	%r18600, %r15426, %r18592;
	cvt.u32.u64 	%r18598, %rd32579;
	cvt.u32.u64 	%r18599, %rd32584;
	cvt.u32.u64 	%r18595, %rd32564;
	cvt.u32.u64 	%r18596, %rd32569;
	cvt.u32.u64 	%r18597, %rd32574;
	setp.gt.u32 	%p3410, %r8, %r18597;
	@%p3410 bra 	$L__BB0_3216;
	shr.u64 	%rd32585, %rd2887, 32;
	cvt.u64.u32 	%rd32586, %r18577;
	add.s64 	%rd32587, %rd32585, %rd32586;
	cvt.u64.u32 	%rd32588, %r18587;
	add.s64 	%rd32589, %rd32587, %rd32588;
	shr.u64 	%rd32590, %rd32589, 32;
	cvt.u64.u32 	%rd32591, %r18578;
	add.s64 	%rd32592, %rd32590, %rd32591;
	cvt.u64.u32 	%rd32593, %r18588;
	add.s64 	%rd32594, %rd32592, %rd32593;
	shr.u64 	%rd32595, %rd32594, 32;
	cvt.u64.u32 	%rd32596, %r18579;
	cvt.u64.u32 	%rd32597, %r18589;
	cvt.u32.u64 	%r15427, %rd32595;
	cvt.u32.u64 	%r15428, %rd32596;
	add.s32 	%r15429, %r15427, %r15428;
	cvt.u32.u64 	%r15430, %rd32597;
	add.s32 	%r15431, %r15429, %r15430;
	setp.lt.u32 	%p3411, %r8, %r15431;
	@%p3411 bra 	$L__BB0_3215;
	shr.u64 	%rd32598, %rd2887, 32;
	cvt.u64.u32 	%rd32599, %r18577;
	add.s64 	%rd32600, %rd32598, %rd32599;
	cvt.u64.u32 	%rd32601, %r18587;
	add.s64 	%rd32602, %rd32600, %rd32601;
	shr.u64 	%rd32603, %rd32602, 32;
	cvt.u64.u32 	%rd32604, %r18578;
	add.s64 	%rd32605, %rd32603, %rd32604;
	cvt.u64.u32 	%rd32606, %r18588;
	add.s64 	%rd32607, %rd32605, %rd32606;
	shr.u64 	%rd32608, %rd32607, 32;
	cvt.u64.u32 	%rd32609, %r18579;
	add.s64 	%rd32610, %rd32608, %rd32609;
	cvt.u64.u32 	%rd32611, %r18589;
	add.s64 	%rd32612, %rd32610, %rd32611;
	shr.u64 	%rd32613, %rd32612, 32;
	cvt.u64.u32 	%rd32614, %r18580;
	add.s64 	%rd32615, %rd32613, %rd32614;
	cvt.u64.u32 	%rd32616, %r18590;
	add.s64 	%rd32617, %rd32615, %rd32616;
	shr.u64 	%rd32618, %rd32617, 32;
	cvt.u64.u32 	%rd32619, %r18581;
	add.s64 	%rd32620, %rd32618, %rd32619;
	cvt.u64.u32 	%rd32621, %r18591;
	add.s64 	%rd32622, %rd32620, %rd32621;
	{ .reg .b32 tmp; mov.b64 {tmp, %r15432}, %rd32622; }
	add.s32 	%r15433, %r18582, %r15432;
	add.s32 	%r18600, %r15433, %r18592;
	cvt.u32.u64 	%r18597, %rd32612;
	cvt.u32.u64 	%r18598, %rd32617;
	cvt.u32.u64 	%r18599, %rd32622;
	cvt.u32.u64 	%r18595, %rd32602;
	cvt.u32.u64 	%r18596, %rd32607;
	setp.gt.u32 	%p3412, %r7, %r18596;
	@%p3412 bra 	$L__BB0_3216;
	shr.u64 	%rd32623, %rd2887, 32;
	cvt.u64.u32 	%rd32624, %r18577;
	add.s64 	%rd32625, %rd32623, %rd32624;
	cvt.u64.u32 	%rd32626, %r18587;
	add.s64 	%rd32627, %rd32625, %rd32626;
	shr.u64 	%rd32628, %rd32627, 32;
	cvt.u64.u32 	%rd32629, %r18578;
	cvt.u64.u32 	%rd32630, %r18588;
	cvt.u32.u64 	%r15434, %rd32628;
	cvt.u32.u64 	%r15435, %rd32629;
	add.s32 	%r15436, %r15434, %r15435;
	cvt.u32.u64 	%r15437, %rd32630;
	add.s32 	%r15438, %r15436, %r15437;
	setp.lt.u32 	%p3413, %r7, %r15438;
	@%p3413 bra 	$L__BB0_3215;
	shr.u64 	%rd32631, %rd2887, 32;
	cvt.u64.u32 	%rd32632, %r18577;
	add.s64 	%rd32633, %rd32631, %rd32632;
	cvt.u64.u32 	%rd32634, %r18587;
	add.s64 	%rd32635, %rd32633, %rd32634;
	shr.u64 	%rd32636, %rd32635, 32;
	cvt.u64.u32 	%rd32637, %r18578;
	add.s64 	%rd32638, %rd32636, %rd32637;
	cvt.u64.u32 	%rd32639, %r18588;
	add.s64 	%rd32640, %rd32638, %rd32639;
	shr.u64 	%rd32641, %rd32640, 32;
	cvt.u64.u32 	%rd32642, %r18579;
	add.s64 	%rd32643, %rd32641, %rd32642;
	cvt.u64.u32 	%rd32644, %r18589;
	add.s64 	%rd32645, %rd32643, %rd32644;
	shr.u64 	%rd32646, %rd32645, 32;
	cvt.u64.u32 	%rd32647, %r18580;
	add.s64 	%rd32648, %rd32646, %rd32647;
	cvt.u64.u32 	%rd32649, %r18590;
	add.s64 	%rd32650, %rd32648, %rd32649;
	shr.u64 	%rd32651, %rd32650, 32;
	cvt.u64.u32 	%rd32652, %r18581;
	add.s64 	%rd32653, %rd32651, %rd32652;
	cvt.u64.u32 	%rd32654, %r18591;
	add.s64 	%rd32655, %rd32653, %rd32654;
	{ .reg .b32 tmp; mov.b64 {tmp, %r15439}, %rd32655; }
	add.s32 	%r15440, %r18582, %r15439;
	add.s32 	%r18600, %r15440, %r18592;
	cvt.u32.u64 	%r18597, %rd32645;
	cvt.u32.u64 	%r18598, %rd32650;
	cvt.u32.u64 	%r18599, %rd32655;
	cvt.u32.u64 	%r18596, %rd32640;
	cvt.u32.u64 	%r18595, %rd32635;
	setp.gt.u32 	%p3414, %r6, %r18595;
	@%p3414 bra 	$L__BB0_3216;
	shr.u64 	%rd32656, %rd2887, 32;
	cvt.u64.u32 	%rd32657, %r18577;
	cvt.u64.u32 	%rd32658, %r18587;
	cvt.u32.u64 	%r15441, %rd32657;
	cvt.u32.u64 	%r15442, %rd32656;
	add.s32 	%r15443, %r15442, %r15441;
	cvt.u32.u64 	%r15444, %rd32658;
	add.s32 	%r15445, %r15443, %r15444;
	setp.lt.u32 	%p3415, %r6, %r15445;
	@%p3415 bra 	$L__BB0_3215;
	shr.u64 	%rd32659, %rd2887, 32;
	cvt.u64.u32 	%rd32660, %r18577;
	add.s64 	%rd32661, %rd32659, %rd32660;
	cvt.u64.u32 	%rd32662, %r18587;
	add.s64 	%rd32663, %rd32661, %rd32662;
	shr.u64 	%rd32664, %rd32663, 32;
	cvt.u64.u32 	%rd32665, %r18578;
	add.s64 	%rd32666, %rd32664, %rd32665;
	cvt.u64.u32 	%rd32667, %r18588;
	add.s64 	%rd32668, %rd32666, %rd32667;
	shr.u64 	%rd32669, %rd32668, 32;
	cvt.u64.u32 	%rd32670, %r18579;
	add.s64 	%rd32671, %rd32669, %rd32670;
	cvt.u64.u32 	%rd32672, %r18589;
	add.s64 	%rd32673, %rd32671, %rd32672;
	shr.u64 	%rd32674, %rd32673, 32;
	cvt.u64.u32 	%rd32675, %r18580;
	add.s64 	%rd32676, %rd32674, %rd32675;
	cvt.u64.u32 	%rd32677, %r18590;
	add.s64 	%rd32678, %rd32676, %rd32677;
	shr.u64 	%rd32679, %rd32678, 32;
	cvt.u64.u32 	%rd32680, %r18581;
	add.s64 	%rd32681, %rd32679, %rd32680;
	cvt.u64.u32 	%rd32682, %r18591;
	add.s64 	%rd32683, %rd32681, %rd32682;
	{ .reg .b32 tmp; mov.b64 {tmp, %r15446}, %rd32683; }
	add.s32 	%r15447, %r18582, %r15446;
	add.s32 	%r18600, %r15447, %r18592;
	cvt.u32.u64 	%r18597, %rd32673;
	cvt.u32.u64 	%r18598, %rd32678;
	cvt.u32.u64 	%r18599, %rd32683;
	cvt.u32.u64 	%r18595, %rd32663;
	cvt.u32.u64 	%r18596, %rd32668;
	cvt.u32.u64 	%r18594, %rd2887;
	setp.gt.u32 	%p3416, %r5, %r18594;
	@%p3416 bra 	$L__BB0_3216;
	shr.u64 	%rd32684, %rd2887, 32;
	cvt.u64.u32 	%rd32685, %r18577;
	add.s64 	%rd32686, %rd32684, %rd32685;
	cvt.u64.u32 	%rd32687, %r18587;
	add.s64 	%rd32688, %rd32686, %rd32687;
	shr.u64 	%rd32689, %rd32688, 32;
	cvt.u64.u32 	%rd32690, %r18578;
	add.s64 	%rd32691, %rd32689, %rd32690;
	cvt.u64.u32 	%rd32692, %r18588;
	add.s64 	%rd32693, %rd32691, %rd32692;
	shr.u64 	%rd32694, %rd32693, 32;
	cvt.u64.u32 	%rd32695, %r18579;
	add.s64 	%rd32696, %rd32694, %rd32695;
	cvt.u64.u32 	%rd32697, %r18589;
	add.s64 	%rd32698, %rd32696, %rd32697;
	shr.u64 	%rd32699, %rd32698, 32;
	cvt.u64.u32 	%rd32700, %r18580;
	add.s64 	%rd32701, %rd32699, %rd32700;
	cvt.u64.u32 	%rd32702, %r18590;
	add.s64 	%rd32703, %rd32701, %rd32702;
	shr.u64 	%rd32704, %rd32703, 32;
	cvt.u64.u32 	%rd32705, %r18581;
	add.s64 	%rd32706, %rd32704, %rd32705;
	cvt.u64.u32 	%rd32707, %r18591;
	add.s64 	%rd32708, %rd32706, %rd32707;
	{ .reg .b32 tmp; mov.b64 {tmp, %r15448}, %rd32708; }
	add.s32 	%r15449, %r18582, %r15448;
	add.s32 	%r18600, %r15449, %r18592;
	cvt.u32.u64 	%r18597, %rd32698;
	cvt.u32.u64 	%r18598, %rd32703;
	cvt.u32.u64 	%r18599, %rd32708;
	cvt.u32.u64 	%r18595, %rd32688;
	cvt.u32.u64 	%r18596, %rd32693;
	cvt.u32.u64 	%r18594, %rd2887;
	setp.ge.u32 	%p3417, %r5, %r18594;
	setp.lt.u32 	%p3418, %r18593, %r4;
	and.pred  	%p3419, %p3417, %p3418;
	@%p3419 bra 	$L__BB0_3216;
$L__BB0_3215:
	cvt.u64.u32 	%rd32709, %r18593;
	cvt.u64.u32 	%rd32710, %r4;
	sub.s64 	%rd32711, %rd32709, %rd32710;
	cvt.u32.u64 	%r18593, %rd32711;
	shr.u64 	%rd32712, %rd32711, 32;
	and.b64  	%rd32713, %rd32712, 1;
	and.b64  	%rd32714, %rd2887, 4294967295;
	cvt.u64.u32 	%rd32715, %r5;
	add.s64 	%rd32716, %rd32713, %rd32715;
	sub.s64 	%rd32717, %rd32714, %rd32716;
	cvt.u32.u64 	%r18594, %rd32717;
	shr.u64 	%rd32718, %rd32717, 32;
	and.b64  	%rd32719, %rd32718, 1;
	shr.u64 	%rd32720, %rd2887, 32;
	cvt.u64.u32 	%rd32721, %r18577;
	add.s64 	%rd32722, %rd32720, %rd32721;
	cvt.u64.u32 	%rd32723, %r18587;
	add.s64 	%rd32724, %rd32722, %rd32723;
	and.b64  	%rd32725, %rd32724, 4294967295;
	cvt.u64.u32 	%rd32726, %r6;
	add.s64 	%rd32727, %rd32719, %rd32726;
	sub.s64 	%rd32728, %rd32725, %rd32727;
	cvt.u32.u64 	%r18595, %rd32728;
	shr.u64 	%rd32729, %rd32728, 32;
	and.b64  	%rd32730, %rd32729, 1;
	shr.u64 	%rd32731, %rd32724, 32;
	cvt.u64.u32 	%rd32732, %r18578;
	add.s64 	%rd32733, %rd32731, %rd32732;
	cvt.u64.u32 	%rd32734, %r18588;
	add.s64 	%rd32735, %rd32733, %rd32734;
	and.b64  	%rd32736, %rd32735, 4294967295;
	cvt.u64.u32 	%rd32737, %r7;
	add.s64 	%rd32738, %rd32730, %rd32737;
	sub.s64 	%rd32739, %rd32736, %rd32738;
	cvt.u32.u64 	%r18596, %rd32739;
	shr.u64 	%rd32740, %rd32739, 32;
	and.b64  	%rd32741, %rd32740, 1;
	shr.u64 	%rd32742, %rd32735, 32;
	cvt.u64.u32 	%rd32743, %r18579;
	add.s64 	%rd32744, %rd32742, %rd32743;
	cvt.u64.u32 	%rd32745, %r18589;
	add.s64 	%rd32746, %rd32744, %rd32745;
	and.b64  	%rd32747, %rd32746, 4294967295;
	cvt.u64.u32 	%rd32748, %r8;
	add.s64 	%rd32749, %rd32741, %rd32748;
	sub.s64 	%rd32750, %rd32747, %rd32749;
	cvt.u32.u64 	%r18597, %rd32750;
	shr.u64 	%rd32751, %rd32750, 32;
	and.b64  	%rd32752, %rd32751, 1;
	shr.u64 	%rd32753, %rd32746, 32;
	cvt.u64.u32 	%rd32754, %r18580;
	add.s64 	%rd32755, %rd32753, %rd32754;
	cvt.u64.u32 	%rd32756, %r18590;
	add.s64 	%rd32757, %rd32755, %rd32756;
	and.b64  	%rd32758, %rd32757, 4294967295;
	cvt.u64.u32 	%rd32759, %r9;
	add.s64 	%rd32760, %rd32752, %rd32759;
	sub.s64 	%rd32761, %rd32758, %rd32760;
	cvt.u32.u64 	%r18598, %rd32761;
	shr.u64 	%rd32762, %rd32761, 32;
	and.b64  	%rd32763, %rd32762, 1;
	shr.u64 	%rd32764, %rd32757, 32;
	cvt.u64.u32 	%rd32765, %r18581;
	add.s64 	%rd32766, %rd32764, %rd32765;
	cvt.u64.u32 	%rd32767, %r18591;
	add.s64 	%rd32768, %rd32766, %rd32767;
	and.b64  	%rd32769, %rd32768, 4294967295;
	cvt.u64.u32 	%rd32770, %r10;
	add.s64 	%rd32771, %rd32763, %rd32770;
	sub.s64 	%rd32772, %rd32769, %rd32771;
	cvt.u32.u64 	%r18599, %rd32772;
	{ .reg .b32 tmp; mov.b64 {tmp, %r15450}, %rd32772; }
	and.b32  	%r15451, %r15450, 1;
	add.s32 	%r15452, %r15451, %r11;
	{ .reg .b32 tmp; mov.b64 {tmp, %r15453}, %rd32768; }
	add.s32 	%r15454, %r18582, %r15453;
	add.s32 	%r15455, %r15454, %r18592;
	sub.s32 	%r18600, %r15455, %r15452;
$L__BB0_3216:
	st.local.u32 	[%rd9], %r18593;
	st.local.u32 	[%rd9+4], %r18594;
	st.local.u32 	[%rd9+8], %r18595;
	st.local.u32 	[%rd9+12], %r18596;
	st.local.u32 	[%rd9+16], %r18597;
	st.local.u32 	[%rd9+20], %r18598;
	st.local.u32 	[%rd9+24], %r18599;
	st.local.u32 	[%rd9+28], %r18600;
	setp.lt.u32 	%p3420, %r18582, %r18592;
	@%p3420 bra 	$L__BB0_3231;
	setp.gt.u32 	%p3421, %r18582, %r18592;
	@%p3421 bra 	$L__BB0_3230;
	setp.lt.u32 	%p3422, %r18581, %r18591;
	@%p3422 bra 	$L__BB0_3231;
	setp.gt.u32 	%p3423, %r18581, %r18591;
	@%p3423 bra 	$L__BB0_3230;
	setp.lt.u32 	%p3424, %r18580, %r18590;
	@%p3424 bra 	$L__BB0_3231;
	setp.gt.u32 	%p3425, %r18580, %r18590;
	@%p3425 bra 	$L__BB0_3230;
	setp.lt.u32 	%p3426, %r18579, %r18589;
	@%p3426 bra 	$L__BB0_3231;
	setp.gt.u32 	%p3427, %r18579, %r18589;
	@%p3427 bra 	$L__BB0_3230;
	setp.lt.u32 	%p3428, %r18578, %r18588;
	@%p3428 bra 	$L__BB0_3231;
	setp.gt.u32 	%p3429, %r18578, %r18588;
	@%p3429 bra 	$L__BB0_3230;
	setp.lt.u32 	%p3430, %r18577, %r18587;
	@%p3430 bra 	$L__BB0_3231;
	setp.gt.u32 	%p3431, %r18577, %r18587;
	@%p3431 bra 	$L__BB0_3230;
	setp.lt.u32 	%p3432, %r18576, %r18586;
	@%p3432 bra 	$L__BB0_3231;
	setp.le.u32 	%p3433, %r18576, %r18586;
	setp.lt.u32 	%p3434, %r18575, %r18585;
	and.pred  	%p3435, %p3433, %p3434;
	@%p3435 bra 	$L__BB0_3231;
$L__BB0_3230:
	cvt.u64.u32 	%rd32773, %r18575;
	cvt.u64.u32 	%rd32774, %r18585;
	sub.s64 	%rd36708, %rd32773, %rd32774;
	shr.u64 	%rd32775, %rd36708, 32;
	and.b64  	%rd32776, %rd32775, 1;
	cvt.u64.u32 	%rd32777, %r18586;
	add.s64 	%rd32778, %rd32776, %rd32777;
	cvt.u64.u32 	%rd32779, %r18576;
	sub.s64 	%rd36709, %rd32779, %rd32778;
	shr.u64 	%rd32780, %rd36709, 32;
	and.b64  	%rd32781, %rd32780, 1;
	cvt.u64.u32 	%rd32782, %r18587;
	add.s64 	%rd32783, %rd32781, %rd32782;
	cvt.u64.u32 	%rd32784, %r18577;
	sub.s64 	%rd36710, %rd32784, %rd32783;
	shr.u64 	%rd32785, %rd36710, 32;
	and.b64  	%rd32786, %rd32785, 1;
	cvt.u64.u32 	%rd32787, %r18588;
	add.s64 	%rd32788, %rd32786, %rd32787;
	cvt.u64.u32 	%rd32789, %r18578;
	sub.s64 	%rd36711, %rd32789, %rd32788;
	shr.u64 	%rd32790, %rd36711, 32;
	and.b64  	%rd32791, %rd32790, 1;
	cvt.u64.u32 	%rd32792, %r18589;
	add.s64 	%rd32793, %rd32791, %rd32792;
	cvt.u64.u32 	%rd32794, %r18579;
	sub.s64 	%rd36712, %rd32794, %rd32793;
	shr.u64 	%rd32795, %rd36712, 32;
	and.b64  	%rd32796, %rd32795, 1;
	cvt.u64.u32 	%rd32797, %r18590;
	add.s64 	%rd32798, %rd32796, %rd32797;
	cvt.u64.u32 	%rd32799, %r18580;
	sub.s64 	%rd36713, %rd32799, %rd32798;
	shr.u64 	%rd32800, %rd36713, 32;
	and.b64  	%rd32801, %rd32800, 1;
	cvt.u64.u32 	%rd32802, %r18591;
	add.s64 	%rd32803, %rd32801, %rd32802;
	cvt.u64.u32 	%rd32804, %r18581;
	sub.s64 	%rd36714, %rd32804, %rd32803;
	{ .reg .b32 tmp; mov.b64 {tmp, %r15456}, %rd36714; }
	and.b32  	%r15457, %r15456, 1;
	add.s32 	%r15458, %r15457, %r18592;
	sub.s32 	%r18601, %r18582, %r15458;
	bra.uni 	$L__BB0_3232;
$L__BB0_3231:
	cvt.u64.u32 	%rd32805, %r18585;
	cvt.u64.u32 	%rd32806, %r18575;
	sub.s64 	%rd32807, %rd32805, %rd32806;
	shr.u64 	%rd32808, %rd32807, 32;
	and.b64  	%rd32809, %rd32808, 1;
	cvt.u64.u32 	%rd32810, %r18576;
	add.s64 	%rd32811, %rd32809, %rd32810;
	cvt.u64.u32 	%rd32812, %r18586;
	sub.s64 	%rd32813, %rd32812, %rd32811;
	shr.u64 	%rd32814, %rd32813, 32;
	and.b64  	%rd32815, %rd32814, 1;
	cvt.u64.u32 	%rd32816, %r18577;
	add.s64 	%rd32817, %rd32815, %rd32816;
	cvt.u64.u32 	%rd32818, %r18587;
	sub.s64 	%rd32819, %rd32818, %rd32817;
	shr.u64 	%rd32820, %rd32819, 32;
	and.b64  	%rd32821, %rd32820, 1;
	cvt.u64.u32 	%rd32822, %r18578;
	add.s64 	%rd32823, %rd32821, %rd32822;
	cvt.u64.u32 	%rd32824, %r18588;
	sub.s64 	%rd32825, %rd32824, %rd32823;
	shr.u64 	%rd32826, %rd32825, 32;
	and.b64  	%rd32827, %rd32826, 1;
	cvt.u64.u32 	%rd32828, %r18579;
	add.s64 	%rd32829, %rd32827, %rd32828;
	cvt.u64.u32 	%rd32830, %r18589;
	sub.s64 	%rd32831, %rd32830, %rd32829;
	shr.u64 	%rd32832, %rd32831, 32;
	and.b64  	%rd32833, %rd32832, 1;
	cvt.u64.u32 	%rd32834, %r18580;
	add.s64 	%rd32835, %rd32833, %rd32834;
	cvt.u64.u32 	%rd32836, %r18590;
	sub.s64 	%rd32837, %rd32836, %rd32835;
	shr.u64 	%rd32838, %rd32837, 32;
	and.b64  	%rd32839, %rd32838, 1;
	cvt.u64.u32 	%rd32840, %r18581;
	add.s64 	%rd32841, %rd32839, %rd32840;
	cvt.u64.u32 	%rd32842, %r18591;
	sub.s64 	%rd32843, %rd32842, %rd32841;
	{ .reg .b32 tmp; mov.b64 {tmp, %r15459}, %rd32843; }
	and.b32  	%r15460, %r15459, 1;
	add.s32 	%r15461, %r15460, %r18582;
	sub.s32 	%r15462, %r15461, %r18592;
	and.b64  	%rd32844, %rd32807, 4294967295;
	cvt.u64.u32 	%rd32845, %r4;
	sub.s64 	%rd36708, %rd32845, %rd32844;
	shr.u64 	%rd32846, %rd36708, 32;
	and.b64  	%rd32847, %rd32846, 1;
	and.b64  	%rd32848, %rd32813, 4294967295;
	add.s64 	%rd32849, %rd32847, %rd32848;
	cvt.u64.u32 	%rd32850, %r5;
	sub.s64 	%rd36709, %rd32850, %rd32849;
	shr.u64 	%rd32851, %rd36709, 32;
	and.b64  	%rd32852, %rd32851, 1;
	and.b64  	%rd32853, %rd32819, 4294967295;
	add.s64 	%rd32854, %rd32852, %rd32853;
	cvt.u64.u32 	%rd32855, %r6;
	sub.s64 	%rd36710, %rd32855, %rd32854;
	shr.u64 	%rd32856, %rd36710, 32;
	and.b64  	%rd32857, %rd32856, 1;
	and.b64  	%rd32858, %rd32825, 4294967295;
	add.s64 	%rd32859, %rd32857, %rd32858;
	cvt.u64.u32 	%rd32860, %r7;
	sub.s64 	%rd36711, %rd32860, %rd32859;
	shr.u64 	%rd32861, %rd36711, 32;
	and.b64  	%rd32862, %rd32861, 1;
	and.b64  	%rd32863, %rd32831, 4294967295;
	add.s64 	%rd32864, %rd32862, %rd32863;
	cvt.u64.u32 	%rd32865, %r8;
	sub.s64 	%rd36712, %rd32865, %rd32864;
	shr.u64 	%rd32866, %rd36712, 32;
	and.b64  	%rd32867, %rd32866, 1;
	and.b64  	%rd32868, %rd32837, 4294967295;
	add.s64 	%rd32869, %rd32867, %rd32868;
	cvt.u64.u32 	%rd32870, %r9;
	sub.s64 	%rd36713, %rd32870, %rd32869;
	shr.u64 	%rd32871, %rd36713, 32;
	and.b64  	%rd32872, %rd32871, 1;
	and.b64  	%rd32873, %rd32843, 4294967295;
	add.s64 	%rd32874, %rd32872, %rd32873;
	cvt.u64.u32 	%rd32875, %r10;
	sub.s64 	%rd36714, %rd32875, %rd32874;
	{ .reg .b32 tmp; mov.b64 {tmp, %r15463}, %rd36714; }
	add.s32 	%r15464, %r15462, %r15463;
	add.s32 	%r18601, %r15464, %r11;
$L__BB0_3232:
	st.local.u32 	[%rd10], %rd36708;
	st.local.u32 	[%rd10+4], %rd36709;
	st.local.u32 	[%rd10+8], %rd36710;
	st.local.u32 	[%rd10+12], %rd36711;
	st.local.u32 	[%rd10+16], %rd36712;
	st.local.u32 	[%rd10+20], %rd36713;
	st.local.u32 	[%rd10+24], %rd36714;
	st.local.u32 	[%rd10+28], %r18601;
	mov.b32 	%r18611, 0;
	mov.b64 	%rd36715, 0;
	mov.u64 	%rd36716, %rd36715;
	mov.u64 	%rd36717, %rd36715;
	mov.u64 	%rd36718, %rd36715;
	mov.u64 	%rd36719, %rd36715;
	mov.u64 	%rd36720, %rd36715;
	mov.u64 	%rd36721, %rd36715;
	mov.u32 	%r18603, %r18611;
$L__BB0_3233:
	mul.wide.u32 	%rd32877, %r18603, 4;
	add.s64 	%rd32878, %rd9, %rd32877;
	ld.local.u32 	%r15466, [%rd32878];
	mul.wide.u32 	%rd32879, %r18593, %r15466;
	shr.u64 	%rd32880, %rd32879, 32;
	and.b64  	%rd32881, %rd36715, 4294967295;
	and.b64  	%rd32882, %rd32879, 4294967295;
	add.s64 	%rd32883, %rd32882, %rd32881;
	shr.u64 	%rd32884, %rd32883, 32;
	cvt.u32.u64 	%r15467, %rd32883;
	add.s64 	%rd32885, %rd32884, %rd32880;
	mul.wide.u32 	%rd32886, %r18594, %r15466;
	shr.u64 	%rd32887, %rd32886, 32;
	and.b64  	%rd32888, %rd36716, 4294967295;
	and.b64  	%rd32889, %rd32886, 4294967295;
	add.s64 	%rd32890, %rd32889, %rd32888;
	shr.u64 	%rd32891, %rd32890, 32;
	and.b64  	%rd32892, %rd32890, 4294967295;
	add.s64 	%rd32893, %rd32892, %rd32885;
	shr.u64 	%rd32894, %rd32893, 32;
	add.s64 	%rd32895, %rd32891, %rd32887;
	add.s64 	%rd32896, %rd32895, %rd32894;
	mul.wide.u32 	%rd32897, %r18595, %r15466;
	shr.u64 	%rd32898, %rd32897, 32;
	and.b64  	%rd32899, %rd36717, 4294967295;
	and.b64  	%rd32900, %rd32897, 4294967295;
	add.s64 	%rd32901, %rd32900, %rd32899;
	shr.u64 	%rd32902, %rd32901, 32;
	and.b64  	%rd32903, %rd32901, 4294967295;
	and.b64  	%rd32904, %rd32896, 4294967295;
	add.s64 	%rd32905, %rd32903, %rd32904;
	shr.u64 	%rd32906, %rd32905, 32;
	add.s64 	%rd32907, %rd32902, %rd32898;
	add.s64 	%rd32908, %rd32907, %rd32906;
	mul.wide.u32 	%rd32909, %r18596, %r15466;
	shr.u64 	%rd32910, %rd32909, 32;
	and.b64  	%rd32911, %rd36718, 4294967295;
	and.b64  	%rd32912, %rd32909, 4294967295;
	add.s64 	%rd32913, %rd32912, %rd32911;
	shr.u64 	%rd32914, %rd32913, 32;
	and.b64  	%rd32915, %rd32913, 4294967295;
	and.b64  	%rd32916, %rd32908, 4294967295;
	add.s64 	%rd32917, %rd32915, %rd32916;
	shr.u64 	%rd32918, %rd32917, 32;
	add.s64 	%rd32919, %rd32914, %rd32910;
	add.s64 	%rd32920, %rd32919, %rd32918;
	mul.wide.u32 	%rd32921, %r18597, %r15466;
	shr.u64 	%rd32922, %rd32921, 32;
	and.b64  	%rd32923, %rd36719, 4294967295;
	and.b64  	%rd32924, %rd32921, 4294967295;
	add.s64 	%rd32925, %rd32924, %rd32923;
	shr.u64 	%rd32926, %rd32925, 32;
	and.b64  	%rd32927, %rd32925, 4294967295;
	and.b64  	%rd32928, %rd32920, 4294967295;
	add.s64 	%rd32929, %rd32927, %rd32928;
	shr.u64 	%rd32930, %rd32929, 32;
	add.s64 	%rd32931, %rd32926, %rd32922;
	add.s64 	%rd32932, %rd32931, %rd32930;
	mul.wide.u32 	%rd32933, %r18598, %r15466;
	shr.u64 	%rd32934, %rd32933, 32;
	and.b64  	%rd32935, %rd36720, 4294967295;
	and.b64  	%rd32936, %rd32933, 4294967295;
	add.s64 	%rd32937, %rd32936, %rd32935;
	shr.u64 	%rd32938, %rd32937, 32;
	and.b64  	%rd32939, %rd32937, 4294967295;
	and.b64  	%rd32940, %rd32932, 4294967295;
	add.s64 	%rd32941, %rd32939, %rd32940;
	shr.u64 	%rd32942, %rd32941, 32;
	add.s64 	%rd32943, %rd32938, %rd32934;
	add.s64 	%rd32944, %rd32943, %rd32942;
	mul.wide.u32 	%rd32945, %r18599, %r15466;
	shr.u64 	%rd32946, %rd32945, 32;
	and.b64  	%rd32947, %rd36721, 4294967295;
	and.b64  	%rd32948, %rd32945, 4294967295;
	add.s64 	%rd32949, %rd32948, %rd32947;
	shr.u64 	%rd32950, %rd32949, 32;
	and.b64  	%rd32951, %rd32949, 4294967295;
	and.b64  	%rd32952, %rd32944, 4294967295;
	add.s64 	%rd32953, %rd32951, %rd32952;
	shr.u64 	%rd32954, %rd32953, 32;
	add.s64 	%rd32955, %rd32950, %rd32946;
	add.s64 	%rd32956, %rd32955, %rd32954;
	mul.wide.u32 	%rd32957, %r18600, %r15466;
	{ .reg .b32 tmp; mov.b64 {tmp, %r15468}, %rd32957; }
	cvt.u64.u32 	%rd32958, %r18611;
	and.b64  	%rd32959, %rd32957, 4294967295;
	add.s64 	%rd32960, %rd32959, %rd32958;
	{ .reg .b32 tmp; mov.b64 {tmp, %r15469}, %rd32960; }
	and.b64  	%rd32961, %rd32960, 4294967295;
	and.b64  	%rd32962, %rd32956, 4294967295;
	add.s64 	%rd32963, %rd32961, %rd32962;
	{ .reg .b32 tmp; mov.b64 {tmp, %r15470}, %rd32963; }
	add.s32 	%r15471, %r15469, %r15468;
	add.s32 	%r15472, %r15471, %r15470;
	mul.lo.s32 	%r15473, %r28, %r15467;
	mul.wide.u32 	%rd32964, %r4, %r15473;
	shr.u64 	%rd32965, %rd32964, 32;
	and.b64  	%rd32966, %rd32883, 4294967295;
	and.b64  	%rd32967, %rd32964, 4294967295;
	add.s64 	%rd32968, %rd32967, %rd32966;
	shr.u64 	%rd32969, %rd32968, 32;
	add.s64 	%rd32970, %rd32969, %rd32965;
	mul.wide.u32 	%rd32971, %r5, %r15473;
	shr.u64 	%rd32972, %rd32971, 32;
	and.b64  	%rd32973, %rd32893, 4294967295;
	and.b64  	%rd32974, %rd32971, 4294967295;
	add.s64 	%rd32975, %rd32974, %rd32973;
	shr.u64 	%rd32976, %rd32975, 32;
	and.b64  	%rd32977, %rd32975, 4294967295;
	and.b64  	%rd32978, %rd32970, 4294967295;
	add.s64 	%rd36715, %rd32977, %rd32978;
	shr.u64 	%rd32979, %rd36715, 32;
	add.s64 	%rd32980, %rd32976, %rd32972;
	add.s64 	%rd32981, %rd32980, %rd32979;
	mul.wide.u32 	%rd32982, %r6, %r15473;
	shr.u64 	%rd32983, %rd32982, 32;
	and.b64  	%rd32984, %rd32905, 4294967295;
	and.b64  	%rd32985, %rd32982, 4294967295;
	add.s64 	%rd32986, %rd32985, %rd32984;
	shr.u64 	%rd32987, %rd32986, 32;
	and.b64  	%rd32988, %rd32986, 4294967295;
	and.b64  	%rd32989, %rd32981, 4294967295;
	add.s64 	%rd36716, %rd32988, %rd32989;
	shr.u64 	%rd32990, %rd36716, 32;
	add.s64 	%rd32991, %rd32987, %rd32983;
	add.s64 	%rd32992, %rd32991, %rd32990;
	mul.wide.u32 	%rd32993, %r7, %r15473;
	shr.u64 	%rd32994, %rd32993, 32;
	and.b64  	%rd32995, %rd32917, 4294967295;
	and.b64  	%rd32996, %rd32993, 4294967295;
	add.s64 	%rd32997, %rd32996, %rd32995;
	shr.u64 	%rd32998, %rd32997, 32;
	and.b64  	%rd32999, %rd32997, 4294967295;
	and.b64  	%rd33000, %rd32992, 4294967295;
	add.s64 	%rd36717, %rd32999, %rd33000;
	shr.u64 	%rd33001, %rd36717, 32;
	add.s64 	%rd33002, %rd32998, %rd32994;
	add.s64 	%rd33003, %rd33002, %rd33001;
	mul.wide.u32 	%rd33004, %r8, %r15473;
	shr.u64 	%rd33005, %rd33004, 32;
	and.b64  	%rd33006, %rd32929, 4294967295;
	and.b64  	%rd33007, %rd33004, 4294967295;
	add.s64 	%rd33008, %rd33007, %rd33006;
	shr.u64 	%rd33009, %rd33008, 32;
	and.b64  	%rd33010, %rd33008, 4294967295;
	and.b64  	%rd33011, %rd33003, 4294967295;
	add.s64 	%rd36718, %rd33010, %rd33011;
	shr.u64 	%rd33012, %rd36718, 32;
	add.s64 	%rd33013, %rd33009, %rd33005;
	add.s64 	%rd33014, %rd33013, %rd33012;
	mul.wide.u32 	%rd33015, %r9, %r15473;
	shr.u64 	%rd33016, %rd33015, 32;
	and.b64  	%rd33017, %rd32941, 4294967295;
	and.b64  	%rd33018, %rd33015, 4294967295;
	add.s64 	%rd33019, %rd33018, %rd33017;
	shr.u64 	%rd33020, %rd33019, 32;
	and.b64  	%rd33021, %rd33019, 4294967295;
	and.b64  	%rd33022, %rd33014, 4294967295;
	add.s64 	%rd36719, %rd33021, %rd33022;
	shr.u64 	%rd33023, %rd36719, 32;
	add.s64 	%rd33024, %rd33020, %rd33016;
	add.s64 	%rd33025, %rd33024, %rd33023;
	mul.wide.u32 	%rd33026, %r10, %r15473;
	shr.u64 	%rd33027, %rd33026, 32;
	and.b64  	%rd33028, %rd32953, 4294967295;
	and.b64  	%rd33029, %rd33026, 4294967295;
	add.s64 	%rd33030, %rd33029, %rd33028;
	shr.u64 	%rd33031, %rd33030, 32;
	and.b64  	%rd33032, %rd33030, 4294967295;
	and.b64  	%rd33033, %rd33025, 4294967295;
	add.s64 	%rd36720, %rd33032, %rd33033;
	shr.u64 	%rd33034, %rd36720, 32;
	add.s64 	%rd33035, %rd33031, %rd33027;
	add.s64 	%rd33036, %rd33035, %rd33034;
	mul.wide.u32 	%rd33037, %r11, %r15473;
	{ .reg .b32 tmp; mov.b64 {tmp, %r15474}, %rd33037; }
	and.b64  	%rd33038, %rd32963, 4294967295;
	and.b64  	%rd33039, %rd33037, 4294967295;
	add.s64 	%rd33040, %rd33039, %rd33038;
	{ .reg .b32 tmp; mov.b64 {tmp, %r15475}, %rd33040; }
	and.b64  	%rd33041, %rd33040, 4294967295;
	and.b64  	%rd33042, %rd33036, 4294967295;
	add.s64 	%rd36721, %rd33041, %rd33042;
	{ .reg .b32 tmp; mov.b64 {tmp, %r15476}, %rd36721; }
	add.s32 	%r15477, %r15475, %r15474;
	add.s32 	%r15478, %r15477, %r15476;
	add.s32 	%r18611, %r15472, %r15478;
	add.s32 	%r18603, %r18603, 1;
	setp.ne.s32 	%p3436, %r18603, 8;
	@%p3436 bra 	$L__BB0_3233;
	cvt.u32.u64 	%r18604, %rd36715;
	cvt.u32.u64 	%r18605, %rd36716;
	cvt.u32.u64 	%r18606, %rd36717;
	cvt.u32.u64 	%r18607, %rd36718;
	cvt.u32.u64 	%r18608, %rd36719;
	cvt.u32.u64 	%r18609, %rd36720;
	cvt.u32.u64 	%r18610, %rd36721;
	setp.lt.u32 	%p3437, %r18611, %r11;
	@%p3437 bra 	$L__BB0_3249;
	setp.gt.u32 	%p3438, %r18611, %r11;
	@%p3438 bra 	$L__BB0_3248;
	cvt.u32.u64 	%r18610, %rd36721;
	setp.gt.u32 	%p3439, %r10, %r18610;
	@%p3439 bra 	$L__BB0_3249;
	cvt.u32.u64 	%r15479, %rd36721;
	setp.lt.u32 	%p3440, %r10, %r15479;
	@%p3440 bra 	$L__BB0_3248;
	cvt.u32.u64 	%r18610, %rd36721;
	cvt.u32.u64 	%r18609, %rd36720;
	setp.gt.u32 	%p3441, %r9, %r18609;
	@%p3441 bra 	$L__BB0_3249;
	cvt.u32.u64 	%r15480, %rd36720;
	setp.lt.u32 	%p3442, %r9, %r15480;
	@%p3442 bra 	$L__BB0_3248;
	cvt.u32.u64 	%r18609, %rd36720;
	cvt.u32.u64 	%r18608, %rd36719;
	setp.gt.u32 	%p3443, %r8, %r18608;
	@%p3443 bra 	$L__BB0_3249;
	cvt.u32.u64 	%r15481, %rd36719;
	setp.lt.u32 	%p3444, %r8, %r15481;
	@%p3444 bra 	$L__BB0_3248;
	cvt.u32.u64 	%r18608, %rd36719;
	cvt.u32.u64 	%r18607, %rd36718;
	setp.gt.u32 	%p3445, %r7, %r18607;
	@%p3445 bra 	$L__BB0_3249;
	cvt.u32.u64 	%r15482, %rd36718;
	setp.lt.u32 	%p3446, %r7, %r15482;
	@%p3446 bra 	$L__BB0_3248;
	cvt.u32.u64 	%r18607, %rd36718;
	cvt.u32.u64 	%r18606, %rd36717;
	setp.gt.u32 	%p3447, %r6, %r18606;
	@%p3447 bra 	$L__BB0_3249;
	cvt.u32.u64 	%r15483, %rd36717;
	setp.lt.u32 	%p3448, %r6, %r15483;
	@%p3448 bra 	$L__BB0_3248;
	cvt.u32.u64 	%r18606, %rd36717;
	cvt.u32.u64 	%r18605, %rd36716;
	setp.gt.u32 	%p3449, %r5, %r18605;
	@%p3449 bra 	$L__BB0_3249;
	cvt.u32.u64 	%r18605, %rd36716;
	setp.ge.u32 	%p3450, %r5, %r18605;
	cvt.u32.u64 	%r18604, %rd36715;
	setp.gt.u32 	%p3451, %r4, %r18604;
	and.pred  	%p3452, %p3450, %p3451;
	@%p3452 bra 	$L__BB0_3249;
$L__BB0_3248:
	and.b64  	%rd33044, %rd36715, 4294967295;
	cvt.u64.u32 	%rd33045, %r4;
	sub.s64 	%rd33046, %rd33044, %rd33045;
	cvt.u32.u64 	%r18604, %rd33046;
	shr.u64 	%rd33047, %rd33046, 32;
	and.b64  	%rd33048, %rd33047, 1;
	and.b64  	%rd33049, %rd36716, 4294967295;
	cvt.u64.u32 	%rd33050, %r5;
	add.s64 	%rd33051, %rd33048, %rd33050;
	sub.s64 	%rd33052, %rd33049, %rd33051;
	cvt.u32.u64 	%r18605, %rd33052;
	shr.u64 	%rd33053, %rd33052, 32;
	and.b64  	%rd33054, %rd33053, 1;
	and.b64  	%rd33055, %rd36717, 4294967295;
	cvt.u64.u32 	%rd33056, %r6;
	add.s64 	%rd33057, %rd33054, %rd33056;
	sub.s64 	%rd33058, %rd33055, %rd33057;
	cvt.u32.u64 	%r18606, %rd33058;
	shr.u64 	%rd33059, %rd33058, 32;
	and.b64  	%rd33060, %rd33059, 1;
	and.b64  	%rd33061, %rd36718, 4294967295;
	cvt.u64.u32 	%rd33062, %r7;
	add.s64 	%rd33063, %rd33060, %rd33062;
	sub.s64 	%rd33064, %rd33061, %rd33063;
	cvt.u32.u64 	%r18607, %rd33064;
	shr.u64 	%rd33065, %rd33064, 32;
	and.b64  	%rd33066, %rd33065, 1;
	and.b64  	%rd33067, %rd36719, 4294967295;
	cvt.u64.u32 	%rd33068, %r8;
	add.s64 	%rd33069, %rd33066, %rd33068;
	sub.s64 	%rd33070, %rd33067, %rd33069;
	cvt.u32.u64 	%r18608, %rd33070;
	shr.u64 	%rd33071, %rd33070, 32;
	and.b64  	%rd33072, %rd33071, 1;
	and.b64  	%rd33073, %rd36720, 4294967295;
	cvt.u64.u32 	%rd33074, %r9;
	add.s64 	%rd33075, %rd33072, %rd33074;
	sub.s64 	%rd33076, %rd33073, %rd33075;
	cvt.u32.u64 	%r18609, %rd33076;
	shr.u64 	%rd33077, %rd33076, 32;
	and.b64  	%rd33078, %rd33077, 1;
	and.b64  	%rd33079, %rd36721, 4294967295;
	cvt.u64.u32 	%rd33080, %r10;
	add.s64 	%rd33081, %rd33078, %rd33080;
	sub.s64 	%rd33082, %rd33079, %rd33081;
	cvt.u32.u64 	%r18610, %rd33082;
	{ .reg .b32 tmp; mov.b64 {tmp, %r15484}, %rd33082; }
	and.b32  	%r15485, %r15484, 1;
	add.s32 	%r15486, %r15485, %r11;
	sub.s32 	%r18611, %r18611, %r15486;
$L__BB0_3249:
	st.local.u32 	[%rd5], %r18604;
	st.local.u32 	[%rd5+4], %r18605;
	st.local.u32 	[%rd5+8], %r18606;
	st.local.u32 	[%rd5+12], %r18607;
	st.local.u32 	[%rd5+16], %r18608;
	st.local.u32 	[%rd5+20], %r18609;
	st.local.u32 	[%rd5+24], %r18610;
	st.local.u32 	[%rd5+28], %r18611;
	mov.b32 	%r18621, 0;
	mov.b64 	%rd36722, 0;
	mov.u64 	%rd36723, %rd36722;
	mov.u64 	%rd36724, %rd36722;
	mov.u64 	%rd36725, %rd36722;
	mov.u64 	%rd36726, %rd36722;
	mov.u64 	%rd36727, %rd36722;
	mov.u64 	%rd36728, %rd36722;
	mov.u32 	%r18613, %r18621;
$L__BB0_3250:
	mul.wide.u32 	%rd33084, %r18613, 4;
	add.s64 	%rd33085, %rd5, %rd33084;
	ld.local.u32 	%r15488, [%rd33085];
	mul.wide.u32 	%rd33086, %r18746, %r15488;
	shr.u64 	%rd33087, %rd33086, 32;
	and.b64  	%rd33088, %rd36722, 4294967295;
	and.b64  	%rd33089, %rd33086, 4294967295;
	add.s64 	%rd33090, %rd33089, %rd33088;
	shr.u64 	%rd33091, %rd33090, 32;
	cvt.u32.u64 	%r15489, %rd33090;
	add.s64 	%rd33092, %rd33091, %rd33087;
	mul.wide.u32 	%rd33093, %r18745, %r15488;
	shr.u64 	%rd33094, %rd33093, 32;
	and.b64  	%rd33095, %rd36723, 4294967295;
	and.b64  	%rd33096, %rd33093, 4294967295;
	add.s64 	%rd33097, %rd33096, %rd33095;
	shr.u64 	%rd33098, %rd33097, 32;
	and.b64  	%rd33099, %rd33097, 4294967295;
	and.b64  	%rd33100, %rd33092, 4294967295;
	add.s64 	%rd33101, %rd33099, %rd33100;
	shr.u64 	%rd33102, %rd33101, 32;
	add.s64 	%rd33103, %rd33098, %rd33094;
	add.s64 	%rd33104, %rd33103, %rd33102;
	mul.wide.u32 	%rd33105, %r18744, %r15488;
	shr.u64 	%rd33106, %rd33105, 32;
	and.b64  	%rd33107, %rd36724, 4294967295;
	and.b64  	%rd33108, %rd33105, 4294967295;
	add.s64 	%rd33109, %rd33108, %rd33107;
	shr.u64 	%rd33110, %rd33109, 32;
	and.b64  	%rd33111, %rd33109, 4294967295;
	and.b64  	%rd33112, %rd33104, 4294967295;
	add.s64 	%rd33113, %rd33111, %rd33112;
	shr.u64 	%rd33114, %rd33113, 32;
	add.s64 	%rd33115, %rd33110, %rd33106;
	add.s64 	%rd33116, %rd33115, %rd33114;
	mul.wide.u32 	%rd33117, %r18743, %r15488;
	shr.u64 	%rd33118, %rd33117, 32;
	and.b64  	%rd33119, %rd36725, 4294967295;
	and.b64  	%rd33120, %rd33117, 4294967295;
	add.s64 	%rd33121, %rd33120, %rd33119;
	shr.u64 	%rd33122, %rd33121, 32;
	and.b64  	%rd33123, %rd33121, 4294967295;
	and.b64  	%rd33124, %rd33116, 4294967295;
	add.s64 	%rd33125, %rd33123, %rd33124;
	shr.u64 	%rd33126, %rd33125, 32;
	add.s64 	%rd33127, %rd33122, %rd33118;
	add.s64 	%rd33128, %rd33127, %rd33126;
	mul.wide.u32 	%rd33129, %r18742, %r15488;
	shr.u64 	%rd33130, %rd33129, 32;
	and.b64  	%rd33131, %rd36726, 4294967295;
	and.b64  	%rd33132, %rd33129, 4294967295;
	add.s64 	%rd33133, %rd33132, %rd33131;
	shr.u64 	%rd33134, %rd33133, 32;
	and.b64  	%rd33135, %rd33133, 4294967295;
	and.b64  	%rd33136, %rd33128, 4294967295;
	add.s64 	%rd33137, %rd33135, %rd33136;
	shr.u64 	%rd33138, %rd33137, 32;
	add.s64 	%rd33139, %rd33134, %rd33130;
	add.s64 	%rd33140, %rd33139, %rd33138;
	mul.wide.u32 	%rd33141, %r18741, %r15488;
	shr.u64 	%rd33142, %rd33141, 32;
	and.b64  	%rd33143, %rd36727, 4294967295;
	and.b64  	%rd33144, %rd33141, 4294967295;
	add.s64 	%rd33145, %rd33144, %rd33143;
	shr.u64 	%rd33146, %rd33145, 32;
	and.b64  	%rd33147, %rd33145, 4294967295;
	and.b64  	%rd33148, %rd33140, 4294967295;
	add.s64 	%rd33149, %rd33147, %rd33148;
	shr.u64 	%rd33150, %rd33149, 32;
	add.s64 	%rd33151, %rd33146, %rd33142;
	add.s64 	%rd33152, %rd33151, %rd33150;
	mul.wide.u32 	%rd33153, %r18740, %r15488;
	shr.u64 	%rd33154, %rd33153, 32;
	and.b64  	%rd33155, %rd36728, 4294967295;
	and.b64  	%rd33156, %rd33153, 4294967295;
	add.s64 	%rd33157, %rd33156, %rd33155;
	shr.u64 	%rd33158, %rd33157, 32;
	and.b64  	%rd33159, %rd33157, 4294967295;
	and.b64  	%rd33160, %rd33152, 4294967295;
	add.s64 	%rd33161, %rd33159, %rd33160;
	shr.u64 	%rd33162, %rd33161, 32;
	add.s64 	%rd33163, %rd33158, %rd33154;
	add.s64 	%rd33164, %rd33163, %rd33162;
	mul.wide.u32 	%rd33165, %r18739, %r15488;
	{ .reg .b32 tmp; mov.b64 {tmp, %r15490}, %rd33165; }
	cvt.u64.u32 	%rd33166, %r18621;
	and.b64  	%rd33167, %rd33165, 4294967295;
	add.s64 	%rd33168, %rd33167, %rd33166;
	{ .reg .b32 tmp; mov.b64 {tmp, %r15491}, %rd33168; }
	and.b64  	%rd33169, %rd33168, 4294967295;
	and.b64  	%rd33170, %rd33164, 4294967295;
	add.s64 	%rd33171, %rd33169, %rd33170;
	{ .reg .b32 tmp; mov.b64 {tmp, %r15492}, %rd33171; }
	add.s32 	%r15493, %r15491, %r15490;
	add.s32 	%r15494, %r15493, %r15492;
	mul.lo.s32 	%r15495, %r28, %r15489;
	mul.wide.u32 	%rd33172, %r4, %r15495;
	shr.u64 	%rd33173, %rd33172, 32;
	and.b64  	%rd33174, %rd33090, 4294967295;
	and.b64  	%rd33175, %rd33172, 4294967295;
	add.s64 	%rd33176, %rd33175, %rd33174;
	shr.u64 	%rd33177, %rd33176, 32;
	add.s64 	%rd33178, %rd33177, %rd33173;
	mul.wide.u32 	%rd33179, %r5, %r15495;
	shr.u64 	%rd33180, %rd33179, 32;
	and.b64  	%rd33181, %rd33101, 4294967295;
	and.b64  	%rd33182, %rd33179, 4294967295;
	add.s64 	%rd33183, %rd33182, %rd33181;
	shr.u64 	%rd33184, %rd33183, 32;
	and.b64  	%rd33185, %rd33183, 4294967295;
	and.b64  	%rd33186, %rd33178, 4294967295;
	add.s64 	%rd36722, %rd33185, %rd33186;
	shr.u64 	%rd33187, %rd36722, 32;
	add.s64 	%rd33188, %rd33184, %rd33180;
	add.s64 	%rd33189, %rd33188, %rd33187;
	mul.wide.u32 	%rd33190, %r6, %r15495;
	shr.u64 	%rd33191, %rd33190, 32;
	and.b64  	%rd33192, %rd33113, 4294967295;
	and.b64  	%rd33193, %rd33190, 4294967295;
	add.s64 	%rd33194, %rd33193, %rd33192;
	shr.u64 	%rd33195, %rd33194, 32;
	and.b64  	%rd33196, %rd33194, 4294967295;
	and.b64  	%rd33197, %rd33189, 4294967295;
	add.s64 	%rd36723, %rd33196, %rd33197;
	shr.u64 	%rd33198, %rd36723, 32;
	add.s64 	%rd33199, %rd33195, %rd33191;
	add.s64 	%rd33200, %rd33199, %rd33198;
	mul.wide.u32 	%rd33201, %r7, %r15495;
	shr.u64 	%rd33202, %rd33201, 32;
	and.b64  	%rd33203, %rd33125, 4294967295;
	and.b64  	%rd33204, %rd33201, 4294967295;
	add.s64 	%rd33205, %rd33204, %rd33203;
	shr.u64 	%rd33206, %rd33205, 32;
	and.b64  	%rd33207, %rd33205, 4294967295;
	and.b64  	%rd33208, %rd33200, 4294967295;
	add.s64 	%rd36724, %rd33207, %rd33208;
	shr.u64 	%rd33209, %rd36724, 32;
	add.s64 	%rd33210, %rd33206, %rd33202;
	add.s64 	%rd33211, %rd33210, %rd33209;
	mul.wide.u32 	%rd33212, %r8, %r15495;
	shr.u64 	%rd33213, %rd33212, 32;
	and.b64  	%rd33214, %rd33137, 4294967295;
	and.b64  	%rd33215, %rd33212, 4294967295;
	add.s64 	%rd33216, %rd33215, %rd33214;
	shr.u64 	%rd33217, %rd33216, 32;
	and.b64  	%rd33218, %rd33216, 4294967295;
	and.b64  	%rd33219, %rd33211, 4294967295;
	add.s64 	%rd36725, %rd33218, %rd33219;
	shr.u64 	%rd33220, %rd36725, 32;
	add.s64 	%rd33221, %rd33217, %rd33213;
	add.s64 	%rd33222, %rd33221, %rd33220;
	mul.wide.u32 	%rd33223, %r9, %r15495;
	shr.u64 	%rd33224, %rd33223, 32;
	and.b64  	%rd33225, %rd33149, 4294967295;
	and.b64  	%rd33226, %rd33223, 4294967295;
	add.s64 	%rd33227, %rd33226, %rd33225;
	shr.u64 	%rd33228, %rd33227, 32;
	and.b64  	%rd33229, %rd33227, 4294967295;
	and.b64  	%rd33230, %rd33222, 4294967295;
	add.s64 	%rd36726, %rd33229, %rd33230;
	shr.u64 	%rd33231, %rd36726, 32;
	add.s64 	%rd33232, %rd33228, %rd33224;
	add.s64 	%rd33233, %rd33232, %rd33231;
	mul.wide.u32 	%rd33234, %r10, %r15495;
	shr.u64 	%rd33235, %rd33234, 32;
	and.b64  	%rd33236, %rd33161, 4294967295;
	and.b64  	%rd33237, %rd33234, 4294967295;
	add.s64 	%rd33238, %rd33237, %rd33236;
	shr.u64 	%rd33239, %rd33238, 32;
	and.b64  	%rd33240, %rd33238, 4294967295;
	and.b64  	%rd33241, %rd33233, 4294967295;
	add.s64 	%rd36727, %rd33240, %rd33241;
	shr.u64 	%rd33242, %rd36727, 32;
	add.s64 	%rd33243, %rd33239, %rd33235;
	add.s64 	%rd33244, %rd33243, %rd33242;
	mul.wide.u32 	%rd33245, %r11, %r15495;
	{ .reg .b32 tmp; mov.b64 {tmp, %r15496}, %rd33245; }
	and.b64  	%rd33246, %rd33171, 4294967295;
	and.b64  	%rd33247, %rd33245, 4294967295;
	add.s64 	%rd33248, %rd33247, %rd33246;
	{ .reg .b32 tmp; mov.b64 {tmp, %r15497}, %rd33248; }
	and.b64  	%rd33249, %rd33248, 4294967295;
	and.b64  	%rd33250, %rd33244, 4294967295;
	add.s64 	%rd36728, %rd33249, %rd33250;
	{ .reg .b32 tmp; mov.b64 {tmp, %r15498}, %rd36728; }
	add.s32 	%r15499, %r15497, %r15496;
	add.s32 	%r15500, %r15499, %r15498;
	add.s32 	%r18621, %r15494, %r15500;
	add.s32 	%r18613, %r18613, 1;
	setp.ne.s32 	%p3453, %r18613, 8;
	@%p3453 bra 	$L__BB0_3250;
	cvt.u32.u64 	%r18614, %rd36722;
	cvt.u32.u64 	%r18615, %rd36723;
	cvt.u32.u64 	%r18616, %rd36724;
	cvt.u32.u64 	%r18617, %rd36725;
	cvt.u32.u64 	%r18618, %rd36726;
	cvt.u32.u64 	%r18619, %rd36727;
	cvt.u32.u64 	%r18620, %rd36728;
	setp.lt.u32 	%p3454, %r18621, %r11;
	@%p3454 bra 	$L__BB0_3266;
	setp.gt.u32 	%p3455, %r18621, %r11;
	@%p3455 bra 	$L__BB0_3265;
	cvt.u32.u64 	%r18620, %rd36728;
	setp.gt.u32 	%p3456, %r10, %r18620;
	@%p3456 bra 	$L__BB0_3266;
	cvt.u32.u64 	%r15501, %rd36728;
	setp.lt.u32 	%p3457, %r10, %r15501;
	@%p3457 bra 	$L__BB0_3265;
	cvt.u32.u64 	%r18620, %rd36728;
	cvt.u32.u64 	%r18619, %rd36727;
	setp.gt.u32 	%p3458, %r9, %r18619;
	@%p3458 bra 	$L__BB0_3266;
	cvt.u32.u64 	%r15502, %rd36727;
	setp.lt.u32 	%p3459, %r9, %r15502;
	@%p3459 bra 	$L__BB0_3265;
	cvt.u32.u64 	%r18619, %rd36727;
	cvt.u32.u64 	%r18618, %rd36726;
	setp.gt.u32 	%p3460, %r8, %r18618;
	@%p3460 bra 	$L__BB0_3266;
	cvt.u32.u64 	%r15503, %rd36726;
	setp.lt.u32 	%p3461, %r8, %r15503;
	@%p3461 bra 	$L__BB0_3265;
	cvt.u32.u64 	%r18618, %rd36726;
	cvt.u32.u64 	%r18617, %rd36725;
	setp.gt.u32 	%p3462, %r7, %r18617;
	@%p3462 bra 	$L__BB0_3266;
	cvt.u32.u64 	%r15504, %rd36725;
	setp.lt.u32 	%p3463, %r7, %r15504;
	@%p3463 bra 	$L__BB0_3265;
	cvt.u32.u64 	%r18617, %rd36725;
	cvt.u32.u64 	%r18616, %rd36724;
	setp.gt.u32 	%p3464, %r6, %r18616;
	@%p3464 bra 	$L__BB0_3266;
	cvt.u32.u64 	%r15505, %rd36724;
	setp.lt.u32 	%p3465, %r6, %r15505;
	@%p3465 bra 	$L__BB0_3265;
	cvt.u32.u64 	%r18616, %rd36724;
	cvt.u32.u64 	%r18615, %rd36723;
	setp.gt.u32 	%p3466, %r5, %r18615;
	@%p3466 bra 	$L__BB0_3266;
	cvt.u32.u64 	%r18615, %rd36723;
	setp.ge.u32 	%p3467, %r5, %r18615;
	cvt.u32.u64 	%r18614, %rd36722;
	setp.gt.u32 	%p3468, %r4, %r18614;
	and.pred  	%p3469, %p3467, %p3468;
	@%p3469 bra 	$L__BB0_3266;
$L__BB0_3265:
	and.b64  	%rd33252, %rd36722, 4294967295;
	cvt.u64.u32 	%rd33253, %r4;
	sub.s64 	%rd33254, %rd33252, %rd33253;
	cvt.u32.u64 	%r18614, %rd33254;
	shr.u64 	%rd33255, %rd33254, 32;
	and.b64  	%rd33256, %rd33255, 1;
	and.b64  	%rd33257, %rd36723, 4294967295;
	cvt.u64.u32 	%rd33258, %r5;
	add.s64 	%rd33259, %rd33256, %rd33258;
	sub.s64 	%rd33260, %rd33257, %rd33259;
	cvt.u32.u64 	%r18615, %rd33260;
	shr.u64 	%rd33261, %rd33260, 32;
	and.b64  	%rd33262, %rd33261, 1;
	and.b64  	%rd33263, %rd36724, 4294967295;
	cvt.u64.u32 	%rd33264, %r6;
	add.s64 	%rd33265, %rd33262, %rd33264;
	sub.s64 	%rd33266, %rd33263, %rd33265;
	cvt.u32.u64 	%r18616, %rd33266;
	shr.u64 	%rd33267, %rd33266, 32;
	and.b64  	%rd33268, %rd33267, 1;
	and.b64  	%rd33269, %rd36725, 4294967295;
	cvt.u64.u32 	%rd33270, %r7;
	add.s64 	%rd33271, %rd33268, %rd33270;
	sub.s64 	%rd33272, %rd33269, %rd33271;
	cvt.u32.u64 	%r18617, %rd33272;
	shr.u64 	%rd33273, %rd33272, 32;
	and.b64  	%rd33274, %rd33273, 1;
	and.b64  	%rd33275, %rd36726, 4294967295;
	cvt.u64.u32 	%rd33276, %r8;
	add.s64 	%rd33277, %rd33274, %rd33276;
	sub.s64 	%rd33278, %rd33275, %rd33277;
	cvt.u32.u64 	%r18618, %rd33278;
	shr.u64 	%rd33279, %rd33278, 32;
	and.b64  	%rd33280, %rd33279, 1;
	and.b64  	%rd33281, %rd36727, 4294967295;
	cvt.u64.u32 	%rd33282, %r9;
	add.s64 	%rd33283, %rd33280, %rd33282;
	sub.s64 	%rd33284, %rd33281, %rd33283;
	cvt.u32.u64 	%r18619, %rd33284;
	shr.u64 	%rd33285, %rd33284, 32;
	and.b64  	%rd33286, %rd33285, 1;
	and.b64  	%rd33287, %rd36728, 4294967295;
	cvt.u64.u32 	%rd33288, %r10;
	add.s64 	%rd33289, %rd33286, %rd33288;
	sub.s64 	%rd33290, %rd33287, %rd33289;
	cvt.u32.u64 	%r18620, %rd33290;
	{ .reg .b32 tmp; mov.b64 {tmp, %r15506}, %rd33290; }
	and.b32  	%r15507, %r15506, 1;
	add.s32 	%r15508, %r15507, %r11;
	sub.s32 	%r18621, %r18621, %r15508;
$L__BB0_3266:
	and.b64  	%rd2937, %rd36708, 4294967295;
	and.b64  	%rd2938, %rd36709, 4294967295;
	and.b64  	%rd2939, %rd36710, 4294967295;
	and.b64  	%rd2940, %rd36711, 4294967295;
	and.b64  	%rd2941, %rd36712, 4294967295;
	and.b64  	%rd2942, %rd36713, 4294967295;
	and.b64  	%rd2943, %rd36714, 4294967295;
	mov.b32 	%r18631, 0;
	mov.b64 	%rd36729, 0;
	mov.u64 	%rd36730, %rd36729;
	mov.u64 	%rd36731, %rd36729;
	mov.u64 	%rd36732, %rd36729;
	mov.u64 	%rd36733, %rd36729;
	mov.u64 	%rd36734, %rd36729;
	mov.u64 	%rd36735, %rd36729;
	mov.u32 	%r18623, %r18631;
$L__BB0_3267:
	mul.wide.u32 	%rd33292, %r18623, 4;
	add.s64 	%rd33293, %rd10, %rd33292;
	ld.local.u32 	%r15510, [%rd33293];
	cvt.u64.u32 	%rd33294, %r15510;
	mul.lo.s64 	%rd33295, %rd2937, %rd33294;
	shr.u64 	%rd33296, %rd33295, 32;
	and.b64  	%rd33297, %rd36729, 4294967295;
	and.b64  	%rd33298, %rd33295, 4294967295;
	add.s64 	%rd33299, %rd33298, %rd33297;
	shr.u64 	%rd33300, %rd33299, 32;
	cvt.u32.u64 	%r15511, %rd33299;
	add.s64 	%rd33301, %rd33300, %rd33296;
	mul.lo.s64 	%rd33302, %rd2938, %rd33294;
	shr.u64 	%rd33303, %rd33302, 32;
	and.b64  	%rd33304, %rd36730, 4294967295;
	and.b64  	%rd33305, %rd33302, 4294967295;
	add.s64 	%rd33306, %rd33305, %rd33304;
	shr.u64 	%rd33307, %rd33306, 32;
	and.b64  	%rd33308, %rd33306, 4294967295;
	add.s64 	%rd33309, %rd33308, %rd33301;
	shr.u64 	%rd33310, %rd33309, 32;
	add.s64 	%rd33311, %rd33307, %rd33303;
	add.s64 	%rd33312, %rd33311, %rd33310;
	mul.lo.s64 	%rd33313, %rd2939, %rd33294;
	shr.u64 	%rd33314, %rd33313, 32;
	and.b64  	%rd33315, %rd36731, 4294967295;
	and.b64  	%rd33316, %rd33313, 4294967295;
	add.s64 	%rd33317, %rd33316, %rd33315;
	shr.u64 	%rd33318, %rd33317, 32;
	and.b64  	%rd33319, %rd33317, 4294967295;
	and.b64  	%rd33320, %rd33312, 4294967295;
	add.s64 	%rd33321, %rd33319, %rd33320;
	shr.u64 	%rd33322, %rd33321, 32;
	add.s64 	%rd33323, %rd33318, %rd33314;
	add.s64 	%rd33324, %rd33323, %rd33322;
	mul.lo.s64 	%rd33325, %rd2940, %rd33294;
	shr.u64 	%rd33326, %rd33325, 32;
	and.b64  	%rd33327, %rd36732, 4294967295;
	and.b64  	%rd33328, %rd33325, 4294967295;
	add.s64 	%rd33329, %rd33328, %rd33327;
	shr.u64 	%rd33330, %rd33329, 32;
	and.b64  	%rd33331, %rd33329, 4294967295;
	and.b64  	%rd33332, %rd33324, 4294967295;
	add.s64 	%rd33333, %rd33331, %rd33332;
	shr.u64 	%rd33334, %rd33333, 32;
	add.s64 	%rd33335, %rd33330, %rd33326;
	add.s64 	%rd33336, %rd33335, %rd33334;
	mul.lo.s64 	%rd33337, %rd2941, %rd33294;
	shr.u64 	%rd33338, %rd33337, 32;
	and.b64  	%rd33339, %rd36733, 4294967295;
	and.b64  	%rd33340, %rd33337, 4294967295;
	add.s64 	%rd33341, %rd33340, %rd33339;
	shr.u64 	%rd33342, %rd33341, 32;
	and.b64  	%rd33343, %rd33341, 4294967295;
	and.b64  	%rd33344, %rd33336, 4294967295;
	add.s64 	%rd33345, %rd33343, %rd33344;
	shr.u64 	%rd33346, %rd33345, 32;
	add.s64 	%rd33347, %rd33342, %rd33338;
	add.s64 	%rd33348, %rd33347, %rd33346;
	mul.lo.s64 	%rd33349, %rd2942, %rd33294;
	shr.u64 	%rd33350, %rd33349, 32;
	and.b64  	%rd33351, %rd36734, 4294967295;
	and.b64  	%rd33352, %rd33349, 4294967295;
	add.s64 	%rd33353, %rd33352, %rd33351;
	shr.u64 	%rd33354, %rd33353, 32;
	and.b64  	%rd33355, %rd33353, 4294967295;
	and.b64  	%rd33356, %rd33348, 4294967295;
	add.s64 	%rd33357, %rd33355, %rd33356;
	shr.u64 	%rd33358, %rd33357, 32;
	add.s64 	%rd33359, %rd33354, %rd33350;
	add.s64 	%rd33360, %rd33359, %rd33358;
	mul.lo.s64 	%rd33361, %rd2943, %rd33294;
	shr.u64 	%rd33362, %rd33361, 32;
	and.b64  	%rd33363, %rd36735, 4294967295;
	and.b64  	%rd33364, %rd33361, 4294967295;
	add.s64 	%rd33365, %rd33364, %rd33363;
	shr.u64 	%rd33366, %rd33365, 32;
	and.b64  	%rd33367, %rd33365, 4294967295;
	and.b64  	%rd33368, %rd33360, 4294967295;
	add.s64 	%rd33369, %rd33367, %rd33368;
	shr.u64 	%rd33370, %rd33369, 32;
	add.s64 	%rd33371, %rd33366, %rd33362;
	add.s64 	%rd33372, %rd33371, %rd33370;
	mul.wide.u32 	%rd33373, %r18601, %r15510;
	{ .reg .b32 tmp; mov.b64 {tmp, %r15512}, %rd33373; }
	cvt.u64.u32 	%rd33374, %r18631;
	and.b64  	%rd33375, %rd33373, 4294967295;
	add.s64 	%rd33376, %rd33375, %rd33374;
	{ .reg .b32 tmp; mov.b64 {tmp, %r15513}, %rd33376; }
	and.b64  	%rd33377, %rd33376, 4294967295;
	and.b64  	%rd33378, %rd33372, 4294967295;
	add.s64 	%rd33379, %rd33377, %rd33378;
	{ .reg .b32 tmp; mov.b64 {tmp, %r15514}, %rd33379; }
	add.s32 	%r15515, %r15513, %r15512;
	add.s32 	%r15516, %r15515, %r15514;
	mul.lo.s32 	%r15517, %r28, %r15511;
	mul.wide.u32 	%rd33380, %r4, %r15517;
	shr.u64 	%rd33381, %rd33380, 32;
	and.b64  	%rd33382, %rd33299, 4294967295;
	and.b64  	%rd33383, %rd33380, 4294967295;
	add.s64 	%rd33384, %rd33383, %rd33382;
	shr.u64 	%rd33385, %rd33384, 32;
	add.s64 	%rd33386, %rd33385, %rd33381;
	mul.wide.u32 	%rd33387, %r5, %r15517;
	shr.u64 	%rd33388, %rd33387, 32;
	and.b64  	%rd33389, %rd33309, 4294967295;
	and.b64  	%rd33390, %rd33387, 4294967295;
	add.s64 	%rd33391, %rd33390, %rd33389;
	shr.u64 	%rd33392, %rd33391, 32;
	and.b64  	%rd33393, %rd33391, 4294967295;
	and.b64  	%rd33394, %rd33386, 4294967295;
	add.s64 	%rd36729, %rd33393, %rd33394;
	shr.u64 	%rd33395, %rd36729, 32;
	add.s64 	%rd33396, %rd33392, %rd33388;
	add.s64 	%rd33397, %rd33396, %rd33395;
	mul.wide.u32 	%rd33398, %r6, %r15517;
	shr.u64 	%rd33399, %rd33398, 32;
	and.b64  	%rd33400, %rd33321, 4294967295;
	and.b64  	%rd33401, %rd33398, 4294967295;
	add.s64 	%rd33402, %rd33401, %rd33400;
	shr.u64 	%rd33403, %rd33402, 32;
	and.b64  	%rd33404, %rd33402, 4294967295;
	and.b64  	%rd33405, %rd33397, 4294967295;
	add.s64 	%rd36730, %rd33404, %rd33405;
	shr.u64 	%rd33406, %rd36730, 32;
	add.s64 	%rd33407, %rd33403, %rd33399;
	add.s64 	%rd33408, %rd33407, %rd33406;
	mul.wide.u32 	%rd33409, %r7, %r15517;
	shr.u64 	%rd33410, %rd33409, 32;
	and.b64  	%rd33411, %rd33333, 4294967295;
	and.b64  	%rd33412, %rd33409, 4294967295;
	add.s64 	%rd33413, %rd33412, %rd33411;
	shr.u64 	%rd33414, %rd33413, 32;
	and.b64  	%rd33415, %rd33413, 4294967295;
	and.b64  	%rd33416, %rd33408, 4294967295;
	add.s64 	%rd36731, %rd33415, %rd33416;
	shr.u64 	%rd33417, %rd36731, 32;
	add.s64 	%rd33418, %rd33414, %rd33410;
	add.s64 	%rd33419, %rd33418, %rd33417;
	mul.wide.u32 	%rd33420, %r8, %r15517;
	shr.u64 	%rd33421, %rd33420, 32;
	and.b64  	%rd33422, %rd33345, 4294967295;
	and.b64  	%rd33423, %rd33420, 4294967295;
	add.s64 	%rd33424, %rd33423, %rd33422;
	shr.u64 	%rd33425, %rd33424, 32;
	and.b64  	%rd33426, %rd33424, 4294967295;
	and.b64  	%rd33427, %rd33419, 4294967295;
	add.s64 	%rd36732, %rd33426, %rd33427;
	shr.u64 	%rd33428, %rd36732, 32;
	add.s64 	%rd33429, %rd33425, %rd33421;
	add.s64 	%rd33430, %rd33429, %rd33428;
	mul.wide.u32 	%rd33431, %r9, %r15517;
	shr.u64 	%rd33432, %rd33431, 32;
	and.b64  	%rd33433, %rd33357, 4294967295;
	and.b64  	%rd33434, %rd33431, 4294967295;
	add.s64 	%rd33435, %rd33434, %rd33433;
	shr.u64 	%rd33436, %rd33435, 32;
	and.b64  	%rd33437, %rd33435, 4294967295;
	and.b64  	%rd33438, %rd33430, 4294967295;
	add.s64 	%rd36733, %rd33437, %rd33438;
	shr.u64 	%rd33439, %rd36733, 32;
	add.s64 	%rd33440, %rd33436, %rd33432;
	add.s64 	%rd33441, %rd33440, %rd33439;
	mul.wide.u32 	%rd33442, %r10, %r15517;
	shr.u64 	%rd33443, %rd33442, 32;
	and.b64  	%rd33444, %rd33369, 4294967295;
	and.b64  	%rd33445, %rd33442, 4294967295;
	add.s64 	%rd33446, %rd33445, %rd33444;
	shr.u64 	%rd33447, %rd33446, 32;
	and.b64  	%rd33448, %rd33446, 4294967295;
	and.b64  	%rd33449, %rd33441, 4294967295;
	add.s64 	%rd36734, %rd33448, %rd33449;
	shr.u64 	%rd33450, %rd36734, 32;
	add.s64 	%rd33451, %rd33447, %rd33443;
	add.s64 	%rd33452, %rd33451, %rd33450;
	mul.wide.u32 	%rd33453, %r11, %r15517;
	{ .reg .b32 tmp; mov.b64 {tmp, %r15518}, %rd33453; }
	and.b64  	%rd33454, %rd33379, 4294967295;
	and.b64  	%rd33455, %rd33453, 4294967295;
	add.s64 	%rd33456, %rd33455, %rd33454;
	{ .reg .b32 tmp; mov.b64 {tmp, %r15519}, %rd33456; }
	and.b64  	%rd33457, %rd33456, 4294967295;
	and.b64  	%rd33458, %rd33452, 4294967295;
	add.s64 	%rd36735, %rd33457, %rd33458;
	{ .reg .b32 tmp; mov.b64 {tmp, %r15520}, %rd36735; }
	add.s32 	%r15521, %r15519, %r15518;
	add.s32 	%r15522, %r15521, %r15520;
	add.s32 	%r18631, %r15516, %r15522;
	add.s32 	%r18623, %r18623, 1;
	setp.ne.s32 	%p3470, %r18623, 8;
	@%p3470 bra 	$L__BB0_3267;
	cvt.u32.u64 	%r18624, %rd36729;
	cvt.u32.u64 	%r18625, %rd36730;
	cvt.u32.u64 	%r18626, %rd36731;
	cvt.u32.u64 	%r18627, %rd36732;
	cvt.u32.u64 	%r18628, %rd36733;
	cvt.u32.u64 	%r18629, %rd36734;
	cvt.u32.u64 	%r18630, %rd36735;
	setp.lt.u32 	%p3471, %r18631, %r11;
	@%p3471 bra 	$L__BB0_3283;
	setp.gt.u32 	%p3472, %r18631, %r11;
	@%p3472 bra 	$L__BB0_3282;
	cvt.u32.u64 	%r18630, %rd36735;
	setp.gt.u32 	%p3473, %r10, %r18630;
	@%p3473 bra 	$L__BB0_3283;
	cvt.u32.u64 	%r15523, %rd36735;
	setp.lt.u32 	%p3474, %r10, %r15523;
	@%p3474 bra 	$L__BB0_3282;
	cvt.u32.u64 	%r18630, %rd36735;
	cvt.u32.u64 	%r18629, %rd36734;
	setp.gt.u32 	%p3475, %r9, %r18629;
	@%p3475 bra 	$L__BB0_3283;
	cvt.u32.u64 	%r15524, %rd36734;
	setp.lt.u32 	%p3476, %r9, %r15524;
	@%p3476 bra 	$L__BB0_3282;
	cvt.u32.u64 	%r18629, %rd36734;
	cvt.u32.u64 	%r18628, %rd36733;
	setp.gt.u32 	%p3477, %r8, %r18628;
	@%p3477 bra 	$L__BB0_3283;
	cvt.u32.u64 	%r15525, %rd36733;
	setp.lt.u32 	%p3478, %r8, %r15525;
	@%p3478 bra 	$L__BB0_3282;
	cvt.u32.u64 	%r18628, %rd36733;
	cvt.u32.u64 	%r18627, %rd36732;
	setp.gt.u32 	%p3479, %r7, %r18627;
	@%p3479 bra 	$L__BB0_3283;
	cvt.u32.u64 	%r15526, %rd36732;
	setp.lt.u32 	%p3480, %r7, %r15526;
	@%p3480 bra 	$L__BB0_3282;
	cvt.u32.u64 	%r18627, %rd36732;
	cvt.u32.u64 	%r18626, %rd36731;
	setp.gt.u32 	%p3481, %r6, %r18626;
	@%p3481 bra 	$L__BB0_3283;
	cvt.u32.u64 	%r15527, %rd36731;
	setp.lt.u32 	%p3482, %r6, %r15527;
	@%p3482 bra 	$L__BB0_3282;
	cvt.u32.u64 	%r18626, %rd36731;
	cvt.u32.u64 	%r18625, %rd36730;
	setp.gt.u32 	%p3483, %r5, %r18625;
	@%p3483 bra 	$L__BB0_3283;
	cvt.u32.u64 	%r18625, %rd36730;
	setp.ge.u32 	%p3484, %r5, %r18625;
	cvt.u32.u64 	%r18624, %rd36729;
	setp.gt.u32 	%p3485, %r4, %r18624;
	and.pred  	%p3486, %p3484, %p3485;
	@%p3486 bra 	$L__BB0_3283;
$L__BB0_3282:
	and.b64  	%rd33460, %rd36729, 4294967295;
	cvt.u64.u32 	%rd33461, %r4;
	sub.s64 	%rd33462, %rd33460, %rd33461;
	cvt.u32.u64 	%r18624, %rd33462;
	shr.u64 	%rd33463, %rd33462, 32;
	and.b64  	%rd33464, %rd33463, 1;
	and.b64  	%rd33465, %rd36730, 4294967295;
	cvt.u64.u32 	%rd33466, %r5;
	add.s64 	%rd33467, %rd33464, %rd33466;
	sub.s64 	%rd33468, %rd33465, %rd33467;
	cvt.u32.u64 	%r18625, %rd33468;
	shr.u64 	%rd33469, %rd33468, 32;
	and.b64  	%rd33470, %rd33469, 1;
	and.b64  	%rd33471, %rd36731, 4294967295;
	cvt.u64.u32 	%rd33472, %r6;
	add.s64 	%rd33473, %rd33470, %rd33472;
	sub.s64 	%rd33474, %rd33471, %rd33473;
	cvt.u32.u64 	%r18626, %rd33474;
	shr.u64 	%rd33475, %rd33474, 32;
	and.b64  	%rd33476, %rd33475, 1;
	and.b64  	%rd33477, %rd36732, 4294967295;
	cvt.u64.u32 	%rd33478, %r7;
	add.s64 	%rd33479, %rd33476, %rd33478;
	sub.s64 	%rd33480, %rd33477, %rd33479;
	cvt.u32.u64 	%r18627, %rd33480;
	shr.u64 	%rd33481, %rd33480, 32;
	and.b64  	%rd33482, %rd33481, 1;
	and.b64  	%rd33483, %rd36733, 4294967295;
	cvt.u64.u32 	%rd33484, %r8;
	add.s64 	%rd33485, %rd33482, %rd33484;
	sub.s64 	%rd33486, %rd33483, %rd33485;
	cvt.u32.u64 	%r18628, %rd33486;
	shr.u64 	%rd33487, %rd33486, 32;
	and.b64  	%rd33488, %rd33487, 1;
	and.b64  	%rd33489, %rd36734, 4294967295;
	cvt.u64.u32 	%rd33490, %r9;
	add.s64 	%rd33491, %rd33488, %rd33490;
	sub.s64 	%rd33492, %rd33489, %rd33491;
	cvt.u32.u64 	%r18629, %rd33492;
	shr.u64 	%rd33493, %rd33492, 32;
	and.b64  	%rd33494, %rd33493, 1;
	and.b64  	%rd33495, %rd36735, 4294967295;
	cvt.u64.u32 	%rd33496, %r10;
	add.s64 	%rd33497, %rd33494, %rd33496;
	sub.s64 	%rd33498, %rd33495, %rd33497;
	cvt.u32.u64 	%r18630, %rd33498;
	{ .reg .b32 tmp; mov.b64 {tmp, %r15528}, %rd33498; }
	and.b32  	%r15529, %r15528, 1;
	add.s32 	%r15530, %r15529, %r11;
	sub.s32 	%r18631, %r18631, %r15530;
$L__BB0_3283:
	st.local.u32 	[%rd6], %r18624;
	st.local.u32 	[%rd6+4], %r18625;
	st.local.u32 	[%rd6+8], %r18626;
	st.local.u32 	[%rd6+12], %r18627;
	st.local.u32 	[%rd6+16], %r18628;
	st.local.u32 	[%rd6+20], %r18629;
	st.local.u32 	[%rd6+24], %r18630;
	st.local.u32 	[%rd6+28], %r18631;
	mov.b32 	%r18641, 0;
	mov.b64 	%rd36736, 0;
	mov.u64 	%rd36737, %rd36736;
	mov.u64 	%rd36738, %rd36736;
	mov.u64 	%rd36739, %rd36736;
	mov.u64 	%rd36740, %rd36736;
	mov.u64 	%rd36741, %rd36736;
	mov.u64 	%rd36742, %rd36736;
	mov.u32 	%r18633, %r18641;
$L__BB0_3284:
	mul.wide.u32 	%rd33500, %r18633, 4;
	add.s64 	%rd33501, %rd6, %rd33500;
	ld.local.u32 	%r15532, [%rd33501];
	mul.wide.u32 	%rd33502, %r18219, %r15532;
	shr.u64 	%rd33503, %rd33502, 32;
	and.b64  	%rd33504, %rd36736, 4294967295;
	and.b64  	%rd33505, %rd33502, 4294967295;
	add.s64 	%rd33506, %rd33505, %rd33504;
	shr.u64 	%rd33507, %rd33506, 32;
	cvt.u32.u64 	%r15533, %rd33506;
	add.s64 	%rd33508, %rd33507, %rd33503;
	mul.wide.u32 	%rd33509, %r18218, %r15532;
	shr.u64 	%rd33510, %rd33509, 32;
	and.b64  	%rd33511, %rd36737, 4294967295;
	and.b64  	%rd33512, %rd33509, 4294967295;
	add.s64 	%rd33513, %rd33512, %rd33511;
	shr.u64 	%rd33514, %rd33513, 32;
	and.b64  	%rd33515, %rd33513, 4294967295;
	and.b64  	%rd33516, %rd33508, 4294967295;
	add.s64 	%rd33517, %rd33515, %rd33516;
	shr.u64 	%rd33518, %rd33517, 32;
	add.s64 	%rd33519, %rd33514, %rd33510;
	add.s64 	%rd33520, %rd33519, %rd33518;
	mul.wide.u32 	%rd33521, %r18217, %r15532;
	shr.u64 	%rd33522, %rd33521, 32;
	and.b64  	%rd33523, %rd36738, 4294967295;
	and.b64  	%rd33524, %rd33521, 4294967295;
	add.s64 	%rd33525, %rd33524, %rd33523;
	shr.u64 	%rd33526, %rd33525, 32;
	and.b64  	%rd33527, %rd33525, 4294967295;
	and.b64  	%rd33528, %rd33520, 4294967295;
	add.s64 	%rd33529, %rd33527, %rd33528;
	shr.u64 	%rd33530, %rd33529, 32;
	add.s64 	%rd33531, %rd33526, %rd33522;
	add.s64 	%rd33532, %rd33531, %rd33530;
	mul.wide.u32 	%rd33533, %r18216, %r15532;
	shr.u64 	%rd33534, %rd33533, 32;
	and.b64  	%rd33535, %rd36739, 4294967295;
	and.b64  	%rd33536, %rd33533, 4294967295;
	add.s64 	%rd33537, %rd33536, %rd33535;
	shr.u64 	%rd33538, %rd33537, 32;
	and.b64  	%rd33539, %rd33537, 4294967295;
	and.b64  	%rd33540, %rd33532, 4294967295;
	add.s64 	%rd33541, %rd33539, %rd33540;
	shr.u64 	%rd33542, %rd33541, 32;
	add.s64 	%rd33543, %rd33538, %rd33534;
	add.s64 	%rd33544, %rd33543, %rd33542;
	mul.wide.u32 	%rd33545, %r18215, %r15532;
	shr.u64 	%rd33546, %rd33545, 32;
	and.b64  	%rd33547, %rd36740, 4294967295;
	and.b64  	%rd33548, %rd33545, 4294967295;
	add.s64 	%rd33549, %rd33548, %rd33547;
	shr.u64 	%rd33550, %rd33549, 32;
	and.b64  	%rd33551, %rd33549, 4294967295;
	and.b64  	%rd33552, %rd33544, 4294967295;
	add.s64 	%rd33553, %rd33551, %rd33552;
	shr.u64 	%rd33554, %rd33553, 32;
	add.s64 	%rd33555, %rd33550, %rd33546;
	add.s64 	%rd33556, %rd33555, %rd33554;
	mul.wide.u32 	%rd33557, %r18214, %r15532;
	shr.u64 	%rd33558, %rd33557, 32;
	and.b64  	%rd33559, %rd36741, 4294967295;
	and.b64  	%rd33560, %rd33557, 4294967295;
	add.s64 	%rd33561, %rd33560, %rd33559;
	shr.u64 	%rd33562, %rd33561, 32;
	and.b64  	%rd33563, %rd33561, 4294967295;
	and.b64  	%rd33564, %rd33556, 4294967295;
	add.s64 	%rd33565, %rd33563, %rd33564;
	shr.u64 	%rd33566, %rd33565, 32;
	add.s64 	%rd33567, %rd33562, %rd33558;
	add.s64 	%rd33568, %rd33567, %rd33566;
	mul.wide.u32 	%rd33569, %r18213, %r15532;
	shr.u64 	%rd33570, %rd33569, 32;
	and.b64  	%rd33571, %rd36742, 4294967295;
	and.b64  	%rd33572, %rd33569, 4294967295;
	add.s64 	%rd33573, %rd33572, %rd33571;
	shr.u64 	%rd33574, %rd33573, 32;
	and.b64  	%rd33575, %rd33573, 4294967295;
	and.b64  	%rd33576, %rd33568, 4294967295;
	add.s64 	%rd33577, %rd33575, %rd33576;
	shr.u64 	%rd33578, %rd33577, 32;
	add.s64 	%rd33579, %rd33574, %rd33570;
	add.s64 	%rd33580, %rd33579, %rd33578;
	mul.wide.u32 	%rd33581, %r18212, %r15532;
	{ .reg .b32 tmp; mov.b64 {tmp, %r15534}, %rd33581; }
	cvt.u64.u32 	%rd33582, %r18641;
	and.b64  	%rd33583, %rd33581, 4294967295;
	add.s64 	%rd33584, %rd33583, %rd33582;
	{ .reg .b32 tmp; mov.b64 {tmp, %r15535}, %rd33584; }
	and.b64  	%rd33585, %rd33584, 4294967295;
	and.b64  	%rd33586, %rd33580, 4294967295;
	add.s64 	%rd33587, %rd33585, %rd33586;
	{ .reg .b32 tmp; mov.b64 {tmp, %r15536}, %rd33587; }
	add.s32 	%r15537, %r15535, %r15534;
	add.s32 	%r15538, %r15537, %r15536;
	mul.lo.s32 	%r15539, %r28, %r15533;
	mul.wide.u32 	%rd33588, %r4, %r15539;
	shr.u64 	%rd33589, %rd33588, 32;
	and.b64  	%rd33590, %rd33506, 4294967295;
	and.b64  	%rd33591, %rd33588, 4294967295;
	add.s64 	%rd33592, %rd33591, %rd33590;
	shr.u64 	%rd33593, %rd33592, 32;
	add.s64 	%rd33594, %rd33593, %rd33589;
	mul.wide.u32 	%rd33595, %r5, %r15539;
	shr.u64 	%rd33596, %rd33595, 32;
	and.b64  	%rd33597, %rd33517, 4294967295;
	and.b64  	%rd33598, %rd33595, 4294967295;
	add.s64 	%rd33599, %rd33598, %rd33597;
	shr.u64 	%rd33600, %rd33599, 32;
	and.b64  	%rd33601, %rd33599, 4294967295;
	and.b64  	%rd33602, %rd33594, 4294967295;
	add.s64 	%rd36736, %rd33601, %rd33602;
	shr.u64 	%rd33603, %rd36736, 32;
	add.s64 	%rd33604, %rd33600, %rd33596;
	add.s64 	%rd33605, %rd33604, %rd33603;
	mul.wide.u32 	%rd33606, %r6, %r15539;
	shr.u64 	%rd33607, %rd33606, 32;
	and.b64  	%rd33608, %rd33529, 4294967295;
	and.b64  	%rd33609, %rd33606, 4294967295;
	add.s64 	%rd33610, %rd33609, %rd33608;
	shr.u64 	%rd33611, %rd33610, 32;
	and.b64  	%rd33612, %rd33610, 4294967295;
	and.b64  	%rd33613, %rd33605, 4294967295;
	add.s64 	%rd36737, %rd33612, %rd33613;
	shr.u64 	%rd33614, %rd36737, 32;
	add.s64 	%rd33615, %rd33611, %rd33607;
	add.s64 	%rd33616, %rd33615, %rd33614;
	mul.wide.u32 	%rd33617, %r7, %r15539;
	shr.u64 	%rd33618, %rd33617, 32;
	and.b64  	%rd33619, %rd33541, 4294967295;
	and.b64  	%rd33620, %rd33617, 4294967295;
	add.s64 	%rd33621, %rd33620, %rd33619;
	shr.u64 	%rd33622, %rd33621, 32;
	and.b64  	%rd33623, %rd33621, 4294967295;
	and.b64  	%rd33624, %rd33616, 4294967295;
	add.s64 	%rd36738, %rd33623, %rd33624;
	shr.u64 	%rd33625, %rd36738, 32;
	add.s64 	%rd33626, %rd33622, %rd33618;
	add.s64 	%rd33627, %rd33626, %rd33625;
	mul.wide.u32 	%rd33628, %r8, %r15539;
	shr.u64 	%rd33629, %rd33628, 32;
	and.b64  	%rd33630, %rd33553, 4294967295;
	and.b64  	%rd33631, %rd33628, 4294967295;
	add.s64 	%rd33632, %rd33631, %rd33630;
	shr.u64 	%rd33633, %rd33632, 32;
	and.b64  	%rd33634, %rd33632, 4294967295;
	and.b64  	%rd33635, %rd33627, 4294967295;
	add.s64 	%rd36739, %rd33634, %rd33635;
	shr.u64 	%rd33636, %rd36739, 32;
	add.s64 	%rd33637, %rd33633, %rd33629;
	add.s64 	%rd33638, %rd33637, %rd33636;
	mul.wide.u32 	%rd33639, %r9, %r15539;
	shr.u64 	%rd33640, %rd33639, 32;
	and.b64  	%rd33641, %rd33565, 4294967295;
	and.b64  	%rd33642, %rd33639, 4294967295;
	add.s64 	%rd33643, %rd33642, %rd33641;
	shr.u64 	%rd33644, %rd33643, 32;
	and.b64  	%rd33645, %rd33643, 4294967295;
	and.b64  	%rd33646, %rd33638, 4294967295;
	add.s64 	%rd36740, %rd33645, %rd33646;
	shr.u64 	%rd33647, %rd36740, 32;
	add.s64 	%rd33648, %rd33644, %rd33640;
	add.s64 	%rd33649, %rd33648, %rd33647;
	mul.wide.u32 	%rd33650, %r10, %r15539;
	shr.u64 	%rd33651, %rd33650, 32;
	and.b64  	%rd33652, %rd33577, 4294967295;
	and.b64  	%rd33653, %rd33650, 4294967295;
	add.s64 	%rd33654, %rd33653, %rd33652;
	shr.u64 	%rd33655, %rd33654, 32;
	and.b64  	%rd33656, %rd33654, 4294967295;
	and.b64  	%rd33657, %rd33649, 4294967295;
	add.s64 	%rd36741, %rd33656, %rd33657;
	shr.u64 	%rd33658, %rd36741, 32;
	add.s64 	%rd33659, %rd33655, %rd33651;
	add.s64 	%rd33660, %rd33659, %rd33658;
	mul.wide.u32 	%rd33661, %r11, %r15539;
	{ .reg .b32 tmp; mov.b64 {tmp, %r15540}, %rd33661; }
	and.b64  	%rd33662, %rd33587, 4294967295;
	and.b64  	%rd33663, %rd33661, 4294967295;
	add.s64 	%rd33664, %rd33663, %rd33662;
	{ .reg .b32 tmp; mov.b64 {tmp, %r15541}, %rd33664; }
	and.b64  	%rd33665, %rd33664, 4294967295;
	and.b64  	%rd33666, %rd33660, 4294967295;
	add.s64 	%rd36742, %rd33665, %rd33666;
	{ .reg .b32 tmp; mov.b64 {tmp, %r15542}, %rd36742; }
	add.s32 	%r15543, %r15541, %r15540;
	add.s32 	%r15544, %r15543, %r15542;
	add.s32 	%r18641, %r15538, %r15544;
	add.s32 	%r18633, %r18633, 1;
	setp.ne.s32 	%p3487, %r18633, 8;
	@%p3487 bra 	$L__BB0_3284;
	cvt.u32.u64 	%r18634, %rd36736;
	cvt.u32.u64 	%r18635, %rd36737;
	cvt.u32.u64 	%r18636, %rd36738;
	cvt.u32.u64 	%r18637, %rd36739;
	cvt.u32.u64 	%r18638, %rd36740;
	cvt.u32.u64 	%r18639, %rd36741;
	cvt.u32.u64 	%r18640, %rd36742;
	setp.lt.u32 	%p3488, %r18641, %r11;
	@%p3488 bra 	$L__BB0_3300;
	setp.gt.u32 	%p3489, %r18641, %r11;
	@%p3489 bra 	$L__BB0_3299;
	cvt.u32.u64 	%r18640, %rd36742;
	setp.gt.u32 	%p3490, %r10, %r18640;
	@%p3490 bra 	$L__BB0_3300;
	cvt.u32.u64 	%r15545, %rd36742;
	setp.lt.u32 	%p3491, %r10, %r15545;
	@%p3491 bra 	$L__BB0_3299;
	cvt.u32.u64 	%r18640, %rd36742;
	cvt.u32.u64 	%r18639, %rd36741;
	setp.gt.u32 	%p3492, %r9, %r18639;
	@%p3492 bra 	$L__BB0_3300;
	cvt.u32.u64 	%r15546, %rd36741;
	setp.lt.u32 	%p3493, %r9, %r15546;
	@%p3493 bra 	$L__BB0_3299;
	cvt.u32.u64 	%r18639, %rd36741;
	cvt.u32.u64 	%r18638, %rd36740;
	setp.gt.u32 	%p3494, %r8, %r18638;
	@%p3494 bra 	$L__BB0_3300;
	cvt.u32.u64 	%r15547, %rd36740;
	setp.lt.u32 	%p3495, %r8, %r15547;
	@%p3495 bra 	$L__BB0_3299;
	cvt.u32.u64 	%r18638, %rd36740;
	cvt.u32.u64 	%r18637, %rd36739;
	setp.gt.u32 	%p3496, %r7, %r18637;
	@%p3496 bra 	$L__BB0_3300;
	cvt.u32.u64 	%r15548, %rd36739;
	setp.lt.u32 	%p3497, %r7, %r15548;
	@%p3497 bra 	$L__BB0_3299;
	cvt.u32.u64 	%r18637, %rd36739;
	cvt.u32.u64 	%r18636, %rd36738;
	setp.gt.u32 	%p3498, %r6, %r18636;
	@%p3498 bra 	$L__BB0_3300;
	cvt.u32.u64 	%r15549, %rd36738;
	setp.lt.u32 	%p3499, %r6, %r15549;
	@%p3499 bra 	$L__BB0_3299;
	cvt.u32.u64 	%r18636, %rd36738;
	cvt.u32.u64 	%r18635, %rd36737;
	setp.gt.u32 	%p3500, %r5, %r18635;
	@%p3500 bra 	$L__BB0_3300;
	cvt.u32.u64 	%r18635, %rd36737;
	setp.ge.u32 	%p3501, %r5, %r18635;
	cvt.u32.u64 	%r18634, %rd36736;
	setp.gt.u32 	%p3502, %r4, %r18634;
	and.pred  	%p3503, %p3501, %p3502;
	@%p3503 bra 	$L__BB0_3300;
$L__BB0_3299:
	and.b64  	%rd33668, %rd36736, 4294967295;
	cvt.u64.u32 	%rd33669, %r4;
	sub.s64 	%rd33670, %rd33668, %rd33669;
	cvt.u32.u64 	%r18634, %rd33670;
	shr.u64 	%rd33671, %rd33670, 32;
	and.b64  	%rd33672, %rd33671, 1;
	and.b64  	%rd33673, %rd36737, 4294967295;
	cvt.u64.u32 	%rd33674, %r5;
	add.s64 	%rd33675, %rd33672, %rd33674;
	sub.s64 	%rd33676, %rd33673, %rd33675;
	cvt.u32.u64 	%r18635, %rd33676;
	shr.u64 	%rd33677, %rd33676, 32;
	and.b64  	%rd33678, %rd33677, 1;
	and.b64  	%rd33679, %rd36738, 4294967295;
	cvt.u64.u32 	%rd33680, %r6;
	add.s64 	%rd33681, %rd33678, %rd33680;
	sub.s64 	%rd33682, %rd33679, %rd33681;
	cvt.u32.u64 	%r18636, %rd33682;
	shr.u64 	%rd33683, %rd33682, 32;
	and.b64  	%rd33684, %rd33683, 1;
	and.b64  	%rd33685, %rd36739, 4294967295;
	cvt.u64.u32 	%rd33686, %r7;
	add.s64 	%rd33687, %rd33684, %rd33686;
	sub.s64 	%rd33688, %rd33685, %rd33687;
	cvt.u32.u64 	%r18637, %rd33688;
	shr.u64 	%rd33689, %rd33688, 32;
	and.b64  	%rd33690, %rd33689, 1;
	and.b64  	%rd33691, %rd36740, 4294967295;
	cvt.u64.u32 	%rd33692, %r8;
	add.s64 	%rd33693, %rd33690, %rd33692;
	sub.s64 	%rd33694, %rd33691, %rd33693;
	cvt.u32.u64 	%r18638, %rd33694;
	shr.u64 	%rd33695, %rd33694, 32;
	and.b64  	%rd33696, %rd33695, 1;
	and.b64  	%rd33697, %rd36741, 4294967295;
	cvt.u64.u32 	%rd33698, %r9;
	add.s64 	%rd33699, %rd33696, %rd33698;
	sub.s64 	%rd33700, %rd33697, %rd33699;
	cvt.u32.u64 	%r18639, %rd33700;
	shr.u64 	%rd33701, %rd33700, 32;
	and.b64  	%rd33702, %rd33701, 1;
	and.b64  	%rd33703, %rd36742, 4294967295;
	cvt.u64.u32 	%rd33704, %r10;
	add.s64 	%rd33705, %rd33702, %rd33704;
	sub.s64 	%rd33706, %rd33703, %rd33705;
	cvt.u32.u64 	%r18640, %rd33706;
	{ .reg .b32 tmp; mov.b64 {tmp, %r15550}, %rd33706; }
	and.b32  	%r15551, %r15550, 1;
	add.s32 	%r15552, %r15551, %r11;
	sub.s32 	%r18641, %r18641, %r15552;
$L__BB0_3300:
	shr.u64 	%rd33707, %rd2760, 32;
	add.s64 	%rd33708, %rd33707, %rd2761;
	add.s64 	%rd33709, %rd33708, %rd2762;
	shr.u64 	%rd33710, %rd33709, 32;
	add.s64 	%rd33711, %rd33710, %rd2764;
	add.s64 	%rd33712, %rd33711, %rd2765;
	shr.u64 	%rd33713, %rd33712, 32;
	add.s64 	%rd33714, %rd33713, %rd2767;
	add.s64 	%rd33715, %rd33714, %rd2768;
	cvt.u32.u64 	%r18646, %rd33715;
	shr.u64 	%rd33716, %rd33715, 32;
	add.s64 	%rd33717, %rd33716, %rd2770;
	add.s64 	%rd33718, %rd33717, %rd2771;
	cvt.u32.u64 	%r18647, %rd33718;
	cvt.u32.u64 	%r18644, %rd33709;
	cvt.u32.u64 	%r18645, %rd33712;
	shr.u64 	%rd33719, %rd33718, 32;
	add.s64 	%rd33720, %rd33719, %rd2773;
	add.s64 	%rd33721, %rd33720, %rd2774;
	cvt.u32.u64 	%r18648, %rd33721;
	cvt.u32.u64 	%r18643, %rd2760;
	{ .reg .b32 tmp; mov.b64 {tmp, %r15553}, %rd33721; }
	add.s32 	%r15554, %r9319, %r15553;
	add.s32 	%r18649, %r15554, %r9321;
	setp.lt.u32 	%p3504, %r18649, %r11;
	@%p3504 bra 	$L__BB0_3315;
	shr.u64 	%rd33722, %rd2760, 32;
	add.s64 	%rd33723, %rd33722, %rd2761;
	add.s64 	%rd33724, %rd33723, %rd2762;
	shr.u64 	%rd33725, %rd33724, 32;
	add.s64 	%rd33726, %rd33725, %rd2764;
	add.s64 	%rd33727, %rd33726, %rd2765;
	shr.u64 	%rd33728, %rd33727, 32;
	add.s64 	%rd33729, %rd33728, %rd2767;
	add.s64 	%rd33730, %rd33729, %rd2768;
	shr.u64 	%rd33731, %rd33730, 32;
	add.s64 	%rd33732, %rd33731, %rd2770;
	add.s64 	%rd33733, %rd33732, %rd2771;
	shr.u64 	%rd33734, %rd33733, 32;
	add.s64 	%rd33735, %rd33734, %rd2773;
	add.s64 	%rd33736, %rd33735, %rd2774;
	{ .reg .b32 tmp; mov.b64 {tmp, %r15555}, %rd33736; }
	add.s32 	%r15556, %r9319, %r15555;
	add.s32 	%r15557, %r15556, %r9321;
	setp.gt.u32 	%p3505, %r15557, %r11;
	@%p3505 bra 	$L__BB0_3314;
	shr.u64 	%rd33737, %rd2760, 32;
	add.s64 	%rd33738, %rd33737, %rd2761;
	add.s64 	%rd33739, %rd33738, %rd2762;
	shr.u64 	%rd33740, %rd33739, 32;
	add.s64 	%rd33741, %rd33740, %rd2764;
	add.s64 	%rd33742, %rd33741, %rd2765;
	shr.u64 	%rd33743, %rd33742, 32;
	add.s64 	%rd33744, %rd33743, %rd2767;
	add.s64 	%rd33745, %rd33744, %rd2768;
	shr.u64 	%rd33746, %rd33745, 32;
	add.s64 	%rd33747, %rd33746, %rd2770;
	add.s64 	%rd33748, %rd33747, %rd2771;
	shr.u64 	%rd33749, %rd33748, 32;
	add.s64 	%rd33750, %rd33749, %rd2773;
	add.s64 	%rd33751, %rd33750, %rd2774;
	{ .reg .b32 tmp; mov.b64 {tmp, %r15558}, %rd33751; }
	add.s32 	%r15559, %r9319, %r15558;
	add.s32 	%r18649, %r15559, %r9321;
	cvt.u32.u64 	%r18646, %rd33745;
	cvt.u32.u64 	%r18647, %rd33748;
	cvt.u32.u64 	%r18644, %rd33739;
	cvt.u32.u64 	%r18645, %rd33742;
	cvt.u32.u64 	%r18648, %rd33751;
	setp.gt.u32 	%p3506, %r10, %r18648;
	@%p3506 bra 	$L__BB0_3315;
	shr.u64 	%rd33752, %rd2760, 32;
	add.s64 	%rd33753, %rd33752, %rd2761;
	add.s64 	%rd33754, %rd33753, %rd2762;
	shr.u64 	%rd33755, %rd33754, 32;
	add.s64 	%rd33756, %rd33755, %rd2764;
	add.s64 	%rd33757, %rd33756, %rd2765;
	shr.u64 	%rd33758, %rd33757, 32;
	add.s64 	%rd33759, %rd33758, %rd2767;
	add.s64 	%rd33760, %rd33759, %rd2768;
	shr.u64 	%rd33761, %rd33760, 32;
	add.s64 	%rd33762, %rd33761, %rd2770;
	add.s64 	%rd33763, %rd33762, %rd2771;
	shr.u64 	%rd33764, %rd33763, 32;
	cvt.u32.u64 	%r15560, %rd33764;
	cvt.u32.u64 	%r15561, %rd2773;
	add.s32 	%r15562, %r15560, %r15561;
	cvt.u32.u64 	%r15563, %rd2774;
	add.s32 	%r15564, %r15562, %r15563;
	setp.lt.u32 	%p3507, %r10, %r15564;
	@%p3507 bra 	$L__BB0_3314;
	shr.u64 	%rd33765, %rd2760, 32;
	add.s64 	%rd33766, %rd33765, %rd2761;
	add.s64 	%rd33767, %rd33766, %rd2762;
	shr.u64 	%rd33768, %rd33767, 32;
	add.s64 	%rd33769, %rd33768, %rd2764;
	add.s64 	%rd33770, %rd33769, %rd2765;
	shr.u64 	%rd33771, %rd33770, 32;
	add.s64 	%rd33772, %rd33771, %rd2767;
	add.s64 	%rd33773, %rd33772, %rd2768;
	shr.u64 	%rd33774, %rd33773, 32;
	add.s64 	%rd33775, %rd33774, %rd2770;
	add.s64 	%rd33776, %rd33775, %rd2771;
	shr.u64 	%rd33777, %rd33776, 32;
	add.s64 	%rd33778, %rd33777, %rd2773;
	add.s64 	%rd33779, %rd33778, %rd2774;
	{ .reg .b32 tmp; mov.b64 {tmp, %r15565}, %rd33779; }
	add.s32 	%r15566, %r9319, %r15565;
	add.s32 	%r18649, %r15566, %r9321;
	cvt.u32.u64 	%r18646, %rd33773;
	cvt.u32.u64 	%r18644, %rd33767;
	cvt.u32.u64 	%r18645, %rd33770;
	cvt.u32.u64 	%r18648, %rd33779;
	cvt.u32.u64 	%r18647, %rd33776;
	setp.gt.u32 	%p3508, %r9, %r18647;
	@%p3508 bra 	$L__BB0_3315;
	shr.u64 	%rd33780, %rd2760, 32;
	add.s64 	%rd33781, %rd33780, %rd2761;
	add.s64 	%rd33782, %rd33781, %rd2762;
	shr.u64 	%rd33783, %rd33782, 32;
	add.s64 	%rd33784, %rd33783, %rd2764;
	add.s64 	%rd33785, %rd33784, %rd2765;
	shr.u64 	%rd33786, %rd33785, 32;
	add.s64 	%rd33787, %rd33786, %rd2767;
	add.s64 	%rd33788, %rd33787, %rd2768;
	shr.u64 	%rd33789, %rd33788, 32;
	cvt.u32.u64 	%r15567, %rd33789;
	cvt.u32.u64 	%r15568, %rd2770;
	add.s32 	%r15569, %r15567, %r15568;
	cvt.u32.u64 	%r15570, %rd2771;
	add.s32 	%r15571, %r15569, %r15570;
	setp.lt.u32 	%p3509, %r9, %r15571;
	@%p3509 bra 	$L__BB0_3314;
	shr.u64 	%rd33790, %rd2760, 32;
	add.s64 	%rd33791, %rd33790, %rd2761;
	add.s64 	%rd33792, %rd33791, %rd2762;
	shr.u64 	%rd33793, %rd33792, 32;
	add.s64 	%rd33794, %rd33793, %rd2764;
	add.s64 	%rd33795, %rd33794, %rd2765;
	shr.u64 	%rd33796, %rd33795, 32;
	add.s64 	%rd33797, %rd33796, %rd2767;
	add.s64 	%rd33798, %rd33797, %rd2768;
	shr.u64 	%rd33799, %rd33798, 32;
	add.s64 	%rd33800, %rd33799, %rd2770;
	add.s64 	%rd33801, %rd33800, %rd2771;
	shr.u64 	%rd33802, %rd33801, 32;
	add.s64 	%rd33803, %rd33802, %rd2773;
	add.s64 	%rd33804, %rd33803, %rd2774;
	{ .reg .b32 tmp; mov.b64 {tmp, %r15572}, %rd33804; }
	add.s32 	%r15573, %r9319, %r15572;
	add.s32 	%r18649, %r15573, %r9321;
	cvt.u32.u64 	%r18647, %rd33801;
	cvt.u32.u64 	%r18644, %rd33792;
	cvt.u32.u64 	%r18645, %rd33795;
	cvt.u32.u64 	%r18648, %rd33804;
	cvt.u32.u64 	%r18646, %rd33798;
	setp.gt.u32 	%p3510, %r8, %r18646;
	@%p3510 bra 	$L__BB0_3315;
	shr.u64 	%rd33805, %rd2760, 32;
	add.s64 	%rd33806, %rd33805, %rd2761;
	add.s64 	%rd33807, %rd33806, %rd2762;
	shr.u64 	%rd33808, %rd33807, 32;
	add.s64 	%rd33809, %rd33808, %rd2764;
	add.s64 	%rd33810, %rd33809, %rd2765;
	shr.u64 	%rd33811, %rd33810, 32;
	cvt.u32.u64 	%r15574, %rd33811;
	cvt.u32.u64 	%r15575, %rd2767;
	add.s32 	%r15576, %r15574, %r15575;
	cvt.u32.u64 	%r15577, %rd2768;
	add.s32 	%r15578, %r15576, %r15577;
	setp.lt.u32 	%p3511, %r8, %r15578;
	@%p3511 bra 	$L__BB0_3314;
	shr.u64 	%rd33812, %rd2760, 32;
	add.s64 	%rd33813, %rd33812, %rd2761;
	add.s64 	%rd33814, %rd33813, %rd2762;
	shr.u64 	%rd33815, %rd33814, 32;
	add.s64 	%rd33816, %rd33815, %rd2764;
	add.s64 	%rd33817, %rd33816, %rd2765;
	shr.u64 	%rd33818, %rd33817, 32;
	add.s64 	%rd33819, %rd33818, %rd2767;
	add.s64 	%rd33820, %rd33819, %rd2768;
	shr.u64 	%rd33821, %rd33820, 32;
	add.s64 	%rd33822, %rd33821, %rd2770;
	add.s64 	%rd33823, %rd33822, %rd2771;
	shr.u64 	%rd33824, %rd33823, 32;
	add.s64 	%rd33825, %rd33824, %rd2773;
	add.s64 	%rd33826, %rd33825, %rd2774;
	{ .reg .b32 tmp; mov.b64 {tmp, %r15579}, %rd33826; }
	add.s32 	%r15580, %r9319, %r15579;
	add.s32 	%r18649, %r15580, %r9321;
	cvt.u32.u64 	%r18646, %rd33820;
	cvt.u32.u64 	%r18647, %rd33823;
	cvt.u32.u64 	%r18644, %rd33814;
	cvt.u32.u64 	%r18648, %rd33826;
	cvt.u32.u64 	%r18645, %rd33817;
	setp.gt.u32 	%p3512, %r7, %r18645;
	@%p3512 bra 	$L__BB0_3315;
	shr.u64 	%rd33827, %rd2760, 32;
	add.s64 	%rd33828, %rd33827, %rd2761;
	add.s64 	%rd33829, %rd33828, %rd2762;
	shr.u64 	%rd33830, %rd33829, 32;
	cvt.u32.u64 	%r15581, %rd33830;
	cvt.u32.u64 	%r15582, %rd2764;
	add.s32 	%r15583, %r15581, %r15582;
	cvt.u32.u64 	%r15584, %rd2765;
	add.s32 	%r15585, %r15583, %r15584;
	setp.lt.u32 	%p3513, %r7, %r15585;
	@%p3513 bra 	$L__BB0_3314;
	shr.u64 	%rd33831, %rd2760, 32;
	add.s64 	%rd33832, %rd33831, %rd2761;
	add.s64 	%rd33833, %rd33832, %rd2762;
	shr.u64 	%rd33834, %rd33833, 32;
	add.s64 	%rd33835, %rd33834, %rd2764;
	add.s64 	%rd33836, %rd33835, %rd2765;
	shr.u64 	%rd33837, %rd33836, 32;
	add.s64 	%rd33838, %rd33837, %rd2767;
	add.s64 	%rd33839, %rd33838, %rd2768;
	shr.u64 	%rd33840, %rd33839, 32;
	add.s64 	%rd33841, %rd33840, %rd2770;
	add.s64 	%rd33842, %rd33841, %rd2771;
	shr.u64 	%rd33843, %rd33842, 32;
	add.s64 	%rd33844, %rd33843, %rd2773;
	add.s64 	%rd33845, %rd33844, %rd2774;
	{ .reg .b32 tmp; mov.b64 {tmp, %r15586}, %rd33845; }
	add.s32 	%r15587, %r9319, %r15586;
	add.s32 	%r18649, %r15587, %r9321;
	cvt.u32.u64 	%r18646, %rd33839;
	cvt.u32.u64 	%r18647, %rd33842;
	cvt.u32.u64 	%r18645, %rd33836;
	cvt.u32.u64 	%r18648, %rd33845;
	cvt.u32.u64 	%r18644, %rd33833;
	setp.gt.u32 	%p3514, %r6, %r18644;
	@%p3514 bra 	$L__BB0_3315;
	shr.u64 	%rd33846, %rd2760, 32;
	cvt.u32.u64 	%r15588, %rd2761;
	cvt.u32.u64 	%r15589, %rd33846;
	add.s32 	%r15590, %r15589, %r15588;
	cvt.u32.u64 	%r15591, %rd2762;
	add.s32 	%r15592, %r15590, %r15591;
	setp.lt.u32 	%p3515, %r6, %r15592;
	@%p3515 bra 	$L__BB0_3314;
	shr.u64 	%rd33847, %rd2760, 32;
	add.s64 	%rd33848, %rd33847, %rd2761;
	add.s64 	%rd33849, %rd33848, %rd2762;
	shr.u64 	%rd33850, %rd33849, 32;
	add.s64 	%rd33851, %rd33850, %rd2764;
	add.s64 	%rd33852, %rd33851, %rd2765;
	shr.u64 	%rd33853, %rd33852, 32;
	add.s64 	%rd33854, %rd33853, %rd2767;
	add.s64 	%rd33855, %rd33854, %rd2768;
	shr.u64 	%rd33856, %rd33855, 32;
	add.s64 	%rd33857, %rd33856, %rd2770;
	add.s64 	%rd33858, %rd33857, %rd2771;
	shr.u64 	%rd33859, %rd33858, 32;
	add.s64 	%rd33860, %rd33859, %rd2773;
	add.s64 	%rd33861, %rd33860, %rd2774;
	{ .reg .b32 tmp; mov.b64 {tmp, %r15593}, %rd33861; }
	add.s32 	%r15594, %r9319, %r15593;
	add.s32 	%r18649, %r15594, %r9321;
	cvt.u32.u64 	%r18646, %rd33855;
	cvt.u32.u64 	%r18647, %rd33858;
	cvt.u32.u64 	%r18644, %rd33849;
	cvt.u32.u64 	%r18645, %rd33852;
	cvt.u32.u64 	%r18648, %rd33861;
	cvt.u32.u64 	%r18643, %rd2760;
	setp.gt.u32 	%p3516, %r5, %r18643;
	@%p3516 bra 	$L__BB0_3315;
	shr.u64 	%rd33862, %rd2760, 32;
	add.s64 	%rd33863, %rd33862, %rd2761;
	add.s64 	%rd33864, %rd33863, %rd2762;
	shr.u64 	%rd33865, %rd33864, 32;
	add.s64 	%rd33866, %rd33865, %rd2764;
	add.s64 	%rd33867, %rd33866, %rd2765;
	shr.u64 	%rd33868, %rd33867, 32;
	add.s64 	%rd33869, %rd33868, %rd2767;
	add.s64 	%rd33870, %rd33869, %rd2768;
	shr.u64 	%rd33871, %rd33870, 32;
	add.s64 	%rd33872, %rd33871, %rd2770;
	add.s64 	%rd33873, %rd33872, %rd2771;
	shr.u64 	%rd33874, %rd33873, 32;
	add.s64 	%rd33875, %rd33874, %rd2773;
	add.s64 	%rd33876, %rd33875, %rd2774;
	{ .reg .b32 tmp; mov.b64 {tmp, %r15595}, %rd33876; }
	add.s32 	%r15596, %r9319, %r15595;
	add.s32 	%r18649, %r15596, %r9321;
	cvt.u32.u64 	%r18646, %rd33870;
	cvt.u32.u64 	%r18647, %rd33873;
	cvt.u32.u64 	%r18644, %rd33864;
	cvt.u32.u64 	%r18645, %rd33867;
	cvt.u32.u64 	%r18648, %rd33876;
	cvt.u32.u64 	%r18643, %rd2760;
	setp.ge.u32 	%p3517, %r5, %r18643;
	setp.lt.u32 	%p3518, %r18642, %r4;
	and.pred  	%p3519, %p3517, %p3518;
	@%p3519 bra 	$L__BB0_3315;
$L__BB0_3314:
	cvt.u64.u32 	%rd33877, %r18642;
	cvt.u64.u32 	%rd33878, %r4;
	sub.s64 	%rd33879, %rd33877, %rd33878;
	cvt.u32.u64 	%r18642, %rd33879;
	shr.u64 	%rd33880, %rd33879, 32;
	and.b64  	%rd33881, %rd33880, 1;
	and.b64  	%rd33882, %rd2760, 4294967295;
	cvt.u64.u32 	%rd33883, %r5;
	add.s64 	%rd33884, %rd33881, %rd33883;
	sub.s64 	%rd33885, %rd33882, %rd33884;
	cvt.u32.u64 	%r18643, %rd33885;
	shr.u64 	%rd33886, %rd33885, 32;
	and.b64  	%rd33887, %rd33886, 1;
	shr.u64 	%rd33888, %rd2760, 32;
	add.s64 	%rd33889, %rd33888, %rd2761;
	add.s64 	%rd33890, %rd33889, %rd2762;
	and.b64  	%rd33891, %rd33890, 4294967295;
	cvt.u64.u32 	%rd33892, %r6;
	add.s64 	%rd33893, %rd33887, %rd33892;
	sub.s64 	%rd33894, %rd33891, %rd33893;
	cvt.u32.u64 	%r18644, %rd33894;
	shr.u64 	%rd33895, %rd33894, 32;
	and.b64  	%rd33896, %rd33895, 1;
	shr.u64 	%rd33897, %rd33890, 32;
	add.s64 	%rd33898, %rd33897, %rd2764;
	add.s64 	%rd33899, %rd33898, %rd2765;
	and.b64  	%rd33900, %rd33899, 4294967295;
	cvt.u64.u32 	%rd33901, %r7;
	add.s64 	%rd33902, %rd33896, %rd33901;
	sub.s64 	%rd33903, %rd33900, %rd33902;
	cvt.u32.u64 	%r18645, %rd33903;
	shr.u64 	%rd33904, %rd33903, 32;
	and.b64  	%rd33905, %rd33904, 1;
	shr.u64 	%rd33906, %rd33899, 32;
	add.s64 	%rd33907, %rd33906, %rd2767;
	add.s64 	%rd33908, %rd33907, %rd2768;
	and.b64  	%rd33909, %rd33908, 4294967295;
	cvt.u64.u32 	%rd33910, %r8;
	add.s64 	%rd33911, %rd33905, %rd33910;
	sub.s64 	%rd33912, %rd33909, %rd33911;
	cvt.u32.u64 	%r18646, %rd33912;
	shr.u64 	%rd33913, %rd33912, 32;
	and.b64  	%rd33914, %rd33913, 1;
	shr.u64 	%rd33915, %rd33908, 32;
	add.s64 	%rd33916, %rd33915, %rd2770;
	add.s64 	%rd33917, %rd33916, %rd2771;
	and.b64  	%rd33918, %rd33917, 4294967295;
	cvt.u64.u32 	%rd33919, %r9;
	add.s64 	%rd33920, %rd33914, %rd33919;
	sub.s64 	%rd33921, %rd33918, %rd33920;
	cvt.u32.u64 	%r18647, %rd33921;
	shr.u64 	%rd33922, %rd33921, 32;
	and.b64  	%rd33923, %rd33922, 1;
	shr.u64 	%rd33924, %rd33917, 32;
	add.s64 	%rd33925, %rd33924, %rd2773;
	add.s64 	%rd33926, %rd33925, %rd2774;
	and.b64  	%rd33927, %rd33926, 4294967295;
	cvt.u64.u32 	%rd33928, %r10;
	add.s64 	%rd33929, %rd33923, %rd33928;
	sub.s64 	%rd33930, %rd33927, %rd33929;
	cvt.u32.u64 	%r18648, %rd33930;
	{ .reg .b32 tmp; mov.b64 {tmp, %r15597}, %rd33930; }
	and.b32  	%r15598, %r15597, 1;
	add.s32 	%r15599, %r15598, %r11;
	{ .reg .b32 tmp; mov.b64 {tmp, %r15600}, %rd33926; }
	add.s32 	%r15601, %r9319, %r15600;
	add.s32 	%r15602, %r15601, %r9321;
	sub.s32 	%r18649, %r15602, %r15599;
$L__BB0_3315:
	st.local.u32 	[%rd1], %r18642;
	st.local.u32 	[%rd1+4], %r18643;
	st.local.u32 	[%rd1+8], %r18644;
	st.local.u32 	[%rd1+12], %r18645;
	st.local.u32 	[%rd1+16], %r18646;
	st.local.u32 	[%rd1+20], %r18647;
	st.local.u32 	[%rd1+24], %r18648;
	st.local.u32 	[%rd1+28], %r18649;
	@%p3353 bra 	$L__BB0_3330;
	setp.gt.u32 	%p3521, %r9319, %r9321;
	@%p3521 bra 	$L__BB0_3329;
	setp.lt.u32 	%p3522, %r9316, %r9317;
	@%p3522 bra 	$L__BB0_3330;
	setp.gt.u32 	%p3523, %r9316, %r9317;
	@%p3523 bra 	$L__BB0_3329;
	setp.lt.u32 	%p3524, %r9314, %r9315;
	@%p3524 bra 	$L__BB0_3330;
	setp.gt.u32 	%p3525, %r9314, %r9315;
	@%p3525 bra 	$L__BB0_3329;
	setp.lt.u32 	%p3526, %r9312, %r9313;
	@%p3526 bra 	$L__BB0_3330;
	setp.gt.u32 	%p3527, %r9312, %r9313;
	@%p3527 bra 	$L__BB0_3329;
	setp.lt.u32 	%p3528, %r9310, %r9311;
	@%p3528 bra 	$L__BB0_3330;
	setp.gt.u32 	%p3529, %r9310, %r9311;
	@%p3529 bra 	$L__BB0_3329;
	setp.lt.u32 	%p3530, %r9308, %r9309;
	@%p3530 bra 	$L__BB0_3330;
	setp.gt.u32 	%p3531, %r9308, %r9309;
	@%p3531 bra 	$L__BB0_3329;
	setp.lt.u32 	%p3532, %r9306, %r9307;
	@%p3532 bra 	$L__BB0_3330;
	setp.le.u32 	%p3533, %r9306, %r9307;
	setp.lt.u32 	%p3534, %r9303, %r9305;
	and.pred  	%p3535, %p3533, %p3534;
	@%p3535 bra 	$L__BB0_3330;
$L__BB0_3329:
	cvt.u64.u32 	%rd33931, %r9303;
	cvt.u64.u32 	%rd33932, %r9305;
	sub.s64 	%rd36743, %rd33931, %rd33932;
	shr.u64 	%rd33933, %rd36743, 32;
	and.b64  	%rd33934, %rd33933, 1;
	add.s64 	%rd33935, %rd33934, %rd2759;
	sub.s64 	%rd36744, %rd2758, %rd33935;
	shr.u64 	%rd33936, %rd36744, 32;
	and.b64  	%rd33937, %rd33936, 1;
	add.s64 	%rd33938, %rd33937, %rd2762;
	sub.s64 	%rd36745, %rd2761, %rd33938;
	shr.u64 	%rd33939, %rd36745, 32;
	and.b64  	%rd33940, %rd33939, 1;
	add.s64 	%rd33941, %rd33940, %rd2765;
	sub.s64 	%rd36746, %rd2764, %rd33941;
	shr.u64 	%rd33942, %rd36746, 32;
	and.b64  	%rd33943, %rd33942, 1;
	add.s64 	%rd33944, %rd33943, %rd2768;
	sub.s64 	%rd36747, %rd2767, %rd33944;
	shr.u64 	%rd33945, %rd36747, 32;
	and.b64  	%rd33946, %rd33945, 1;
	add.s64 	%rd33947, %rd33946, %rd2771;
	sub.s64 	%rd36748, %rd2770, %rd33947;
	shr.u64 	%rd33948, %rd36748, 32;
	and.b64  	%rd33949, %rd33948, 1;
	add.s64 	%rd33950, %rd33949, %rd2774;
	sub.s64 	%rd36749, %rd2773, %rd33950;
	{ .reg .b32 tmp; mov.b64 {tmp, %r15603}, %rd36749; }
	and.b32  	%r15604, %r15603, 1;
	add.s32 	%r15605, %r15604, %r9321;
	sub.s32 	%r18650, %r9319, %r15605;
	bra.uni 	$L__BB0_3331;
$L__BB0_3330:
	cvt.u64.u32 	%rd33951, %r9305;
	cvt.u64.u32 	%rd33952, %r9303;
	sub.s64 	%rd33953, %rd33951, %rd33952;
	shr.u64 	%rd33954, %rd33953, 32;
	and.b64  	%rd33955, %rd33954, 1;
	add.s64 	%rd33956, %rd33955, %rd2758;
	sub.s64 	%rd33957, %rd2759, %rd33956;
	shr.u64 	%rd33958, %rd33957, 32;
	and.b64  	%rd33959, %rd33958, 1;
	add.s64 	%rd33960, %rd33959, %rd2761;
	sub.s64 	%rd33961, %rd2762, %rd33960;
	shr.u64 	%rd33962, %rd33961, 32;
	and.b64  	%rd33963, %rd33962, 1;
	add.s64 	%rd33964, %rd33963, %rd2764;
	sub.s64 	%rd33965, %rd2765, %rd33964;
	shr.u64 	%rd33966, %rd33965, 32;
	and.b64  	%rd33967, %rd33966, 1;
	add.s64 	%rd33968, %rd33967, %rd2767;
	sub.s64 	%rd33969, %rd2768, %rd33968;
	shr.u64 	%rd33970, %rd33969, 32;
	and.b64  	%rd33971, %rd33970, 1;
	add.s64 	%rd33972, %rd33971, %rd2770;
	sub.s64 	%rd33973, %rd2771, %rd33972;
	shr.u64 	%rd33974, %rd33973, 32;
	and.b64  	%rd33975, %rd33974, 1;
	add.s64 	%rd33976, %rd33975, %rd2773;
	sub.s64 	%rd33977, %rd2774, %rd33976;
	{ .reg .b32 tmp; mov.b64 {tmp, %r15606}, %rd33977; }
	and.b32  	%r15607, %r15606, 1;
	add.s32 	%r15608, %r15607, %r9319;
	sub.s32 	%r15609, %r15608, %r9321;
	and.b64  	%rd33978, %rd33953, 4294967295;
	cvt.u64.u32 	%rd33979, %r4;
	sub.s64 	%rd36743, %rd33979, %rd33978;
	shr.u64 	%rd33980, %rd36743, 32;
	and.b64  	%rd33981, %rd33980, 1;
	and.b64  	%rd33982, %rd33957, 4294967295;
	add.s64 	%rd33983, %rd33981, %rd33982;
	cvt.u64.u32 	%rd33984, %r5;
	sub.s64 	%rd36744, %rd33984, %rd33983;
	shr.u64 	%rd33985, %rd36744, 32;
	and.b64  	%rd33986, %rd33985, 1;
	and.b64  	%rd33987, %rd33961, 4294967295;
	add.s64 	%rd33988, %rd33986, %rd33987;
	cvt.u64.u32 	%rd33989, %r6;
	sub.s64 	%rd36745, %rd33989, %rd33988;
	shr.u64 	%rd33990, %rd36745, 32;
	and.b64  	%rd33991, %rd33990, 1;
	and.b64  	%rd33992, %rd33965, 4294967295;
	add.s64 	%rd33993, %rd33991, %rd33992;
	cvt.u64.u32 	%rd33994, %r7;
	sub.s64 	%rd36746, %rd33994, %rd33993;
	shr.u64 	%rd33995, %rd36746, 32;
	and.b64  	%rd33996, %rd33995, 1;
	and.b64  	%rd33997, %rd33969, 4294967295;
	add.s64 	%rd33998, %rd33996, %rd33997;
	cvt.u64.u32 	%rd33999, %r8;
	sub.s64 	%rd36747, %rd33999, %rd33998;
	shr.u64 	%rd34000, %rd36747, 32;
	and.b64  	%rd34001, %rd34000, 1;
	and.b64  	%rd34002, %rd33973, 4294967295;
	add.s64 	%rd34003, %rd34001, %rd34002;
	cvt.u64.u32 	%rd34004, %r9;
	sub.s64 	%rd36748, %rd34004, %rd34003;
	shr.u64 	%rd34005, %rd36748, 32;
	and.b64  	%rd34006, %rd34005, 1;
	and.b64  	%rd34007, %rd33977, 4294967295;
	add.s64 	%rd34008, %rd34006, %rd34007;
	cvt.u64.u32 	%rd34009, %r10;
	sub.s64 	%rd36749, %rd34009, %rd34008;
	{ .reg .b32 tmp; mov.b64 {tmp, %r15610}, %rd36749; }
	add.s32 	%r15611, %r15609, %r15610;
	add.s32 	%r18650, %r15611, %r11;
$L__BB0_3331:
	st.local.u32 	[%rd2], %rd36743;
	st.local.u32 	[%rd2+4], %rd36744;
	st.local.u32 	[%rd2+8], %rd36745;
	st.local.u32 	[%rd2+12], %rd36746;
	st.local.u32 	[%rd2+16], %rd36747;
	st.local.u32 	[%rd2+20], %rd36748;
	st.local.u32 	[%rd2+24], %rd36749;
	st.local.u32 	[%rd2+28], %r18650;
	mov.b32 	%r18660, 0;
	mov.b64 	%rd36750, 0;
	mov.u64 	%rd36751, %rd36750;
	mov.u64 	%rd36752, %rd36750;
	mov.u64 	%rd36753, %rd36750;
	mov.u64 	%rd36754, %rd36750;
	mov.u64 	%rd36755, %rd36750;
	mov.u64 	%rd36756, %rd36750;
	mov.u32 	%r18652, %r18660;
$L__BB0_3332:
	mul.wide.u32 	%rd34011, %r18652, 4;
	add.s64 	%rd34012, %rd1, %rd34011;
	ld.local.u32 	%r15613, [%rd34012];
	mul.wide.u32 	%rd34013, %r18642, %r15613;
	shr.u64 	%rd34014, %rd34013, 32;
	and.b64  	%rd34015, %rd36750, 4294967295;
	and.b64  	%rd34016, %rd34013, 4294967295;
	add.s64 	%rd34017, %rd34016, %rd34015;
	shr.u64 	%rd34018, %rd34017, 32;
	cvt.u32.u64 	%r15614, %rd34017;
	add.s64 	%rd34019, %rd34018, %rd34014;
	mul.wide.u32 	%rd34020, %r18643, %r15613;
	shr.u64 	%rd34021, %rd34020, 32;
	and.b64  	%rd34022, %rd36751, 4294967295;
	and.b64  	%rd34023, %rd34020, 4294967295;
	add.s64 	%rd34024, %rd34023, %rd34022;
	shr.u64 	%rd34025, %rd34024, 32;
	and.b64  	%rd34026, %rd34024, 4294967295;
	add.s64 	%rd34027, %rd34026, %rd34019;
	shr.u64 	%rd34028, %rd34027, 32;
	add.s64 	%rd34029, %rd34025, %rd34021;
	add.s64 	%rd34030, %rd34029, %rd34028;
	mul.wide.u32 	%rd34031, %r18644, %r15613;
	shr.u64 	%rd34032, %rd34031, 32;
	and.b64  	%rd34033, %rd36752, 4294967295;
	and.b64  	%rd34034, %rd34031, 4294967295;
	add.s64 	%rd34035, %rd34034, %rd34033;
	shr.u64 	%rd34036, %rd34035, 32;
	and.b64  	%rd34037, %rd34035, 4294967295;
	and.b64  	%rd34038, %rd34030, 4294967295;
	add.s64 	%rd34039, %rd34037, %rd34038;
	shr.u64 	%rd34040, %rd34039, 32;
	add.s64 	%rd34041, %rd34036, %rd34032;
	add.s64 	%rd34042, %rd34041, %rd34040;
	mul.wide.u32 	%rd34043, %r18645, %r15613;
	shr.u64 	%rd34044, %rd34043, 32;
	and.b64  	%rd34045, %rd36753, 4294967295;
	and.b64  	%rd34046, %rd34043, 4294967295;
	add.s64 	%rd34047, %rd34046, %rd34045;
	shr.u64 	%rd34048, %rd34047, 32;
	and.b64  	%rd34049, %rd34047, 4294967295;
	and.b64  	%rd34050, %rd34042, 4294967295;
	add.s64 	%rd34051, %rd34049, %rd34050;
	shr.u64 	%rd34052, %rd34051, 32;
	add.s64 	%rd34053, %rd34048, %rd34044;
	add.s64 	%rd34054, %rd34053, %rd34052;
	mul.wide.u32 	%rd34055, %r18646, %r15613;
	shr.u64 	%rd34056, %rd34055, 32;
	and.b64  	%rd34057, %rd36754, 4294967295;
	and.b64  	%rd34058, %rd34055, 4294967295;
	add.s64 	%rd34059, %rd34058, %rd34057;
	shr.u64 	%rd34060, %rd34059, 32;
	and.b64  	%rd34061, %rd34059, 4294967295;
	and.b64  	%rd34062, %rd34054, 4294967295;
	add.s64 	%rd34063, %rd34061, %rd34062;
	shr.u64 	%rd34064, %rd34063, 32;
	add.s64 	%rd34065, %rd34060, %rd34056;
	add.s64 	%rd34066, %rd34065, %rd34064;
	mul.wide.u32 	%rd34067, %r18647, %r15613;
	shr.u64 	%rd34068, %rd34067, 32;
	and.b64  	%rd34069, %rd36755, 4294967295;
	and.b64  	%rd34070, %rd34067, 4294967295;
	add.s64 	%rd34071, %rd34070, %rd34069;
	shr.u64 	%rd34072, %rd34071, 32;
	and.b64  	%rd34073, %rd34071, 4294967295;
	and.b64  	%rd34074, %rd34066, 4294967295;
	add.s64 	%rd34075, %rd34073, %rd34074;
	shr.u64 	%rd34076, %rd34075, 32;
	add.s64 	%rd34077, %rd34072, %rd34068;
	add.s64 	%rd34078, %rd34077, %rd34076;
	mul.wide.u32 	%rd34079, %r18648, %r15613;
	shr.u64 	%rd34080, %rd34079, 32;
	and.b64  	%rd34081, %rd36756, 4294967295;
	and.b64  	%rd34082, %rd34079, 4294967295;
	add.s64 	%rd34083, %rd34082, %rd34081;
	shr.u64 	%rd34084, %rd34083, 32;
	and.b64  	%rd34085, %rd34083, 4294967295;
	and.b64  	%rd34086, %rd34078, 4294967295;
	add.s64 	%rd34087, %rd34085, %rd34086;
	shr.u64 	%rd34088, %rd34087, 32;
	add.s64 	%rd34089, %rd34084, %rd34080;
	add.s64 	%rd34090, %rd34089, %rd34088;
	mul.wide.u32 	%rd34091, %r18649, %r15613;
	{ .reg .b32 tmp; mov.b64 {tmp, %r15615}, %rd34091; }
	cvt.u64.u32 	%rd34092, %r18660;
	and.b64  	%rd34093, %rd34091, 4294967295;
	add.s64 	%rd34094, %rd34093, %rd34092;
	{ .reg .b32 tmp; mov.b64 {tmp, %r15616}, %rd34094; }
	and.b64  	%rd34095, %rd34094, 4294967295;
	and.b64  	%rd34096, %rd34090, 4294967295;
	add.s64 	%rd34097, %rd34095, %rd34096;
	{ .reg .b32 tmp; mov.b64 {tmp, %r15617}, %rd34097; }
	add.s32 	%r15618, %r15616, %r15615;
	add.s32 	%r15619, %r15618, %r15617;
	mul.lo.s32 	%r15620, %r28, %r15614;
	mul.wide.u32 	%rd34098, %r4, %r15620;
	shr.u64 	%rd34099, %rd34098, 32;
	and.b64  	%rd34100, %rd34017, 4294967295;
	and.b64  	%rd34101, %rd34098, 4294967295;
	add.s64 	%rd34102, %rd34101, %rd34100;
	shr.u64 	%rd34103, %rd34102, 32;
	add.s64 	%rd34104, %rd34103, %rd34099;
	mul.wide.u32 	%rd34105, %r5, %r15620;
	shr.u64 	%rd34106, %rd34105, 32;
	and.b64  	%rd34107, %rd34027, 4294967295;
	and.b64  	%rd34108, %rd34105, 4294967295;
	add.s64 	%rd34109, %rd34108, %rd34107;
	shr.u64 	%rd34110, %rd34109, 32;
	and.b64  	%rd34111, %rd34109, 4294967295;
	and.b64  	%rd34112, %rd34104, 4294967295;
	add.s64 	%rd36750, %rd34111, %rd34112;
	shr.u64 	%rd34113, %rd36750, 32;
	add.s64 	%rd34114, %rd34110, %rd34106;
	add.s64 	%rd34115, %rd34114, %rd34113;
	mul.wide.u32 	%rd34116, %r6, %r15620;
	shr.u64 	%rd34117, %rd34116, 32;
	and.b64  	%rd34118, %rd34039, 4294967295;
	and.b64  	%rd34119, %rd34116, 4294967295;
	add.s64 	%rd34120, %rd34119, %rd34118;
	shr.u64 	%rd34121, %rd34120, 32;
	and.b64  	%rd34122, %rd34120, 4294967295;
	and.b64  	%rd34123, %rd34115, 4294967295;
	add.s64 	%rd36751, %rd34122, %rd34123;
	shr.u64 	%rd34124, %rd36751, 32;
	add.s64 	%rd34125, %rd34121, %rd34117;
	add.s64 	%rd34126, %rd34125, %rd34124;
	mul.wide.u32 	%rd34127, %r7, %r15620;
	shr.u64 	%rd34128, %rd34127, 32;
	and.b64  	%rd34129, %rd34051, 4294967295;
	and.b64  	%rd34130, %rd34127, 4294967295;
	add.s64 	%rd34131, %rd34130, %rd34129;
	shr.u64 	%rd34132, %rd34131, 32;
	and.b64  	%rd34133, %rd34131, 4294967295;
	and.b64  	%rd34134, %rd34126, 4294967295;
	add.s64 	%rd36752, %rd34133, %rd34134;
	shr.u64 	%rd34135, %rd36752, 32;
	add.s64 	%rd34136, %rd34132, %rd34128;
	add.s64 	%rd34137, %rd34136, %rd34135;
	mul.wide.u32 	%rd34138, %r8, %r15620;
	shr.u64 	%rd34139, %rd34138, 32;
	and.b64  	%rd34140, %rd34063, 4294967295;
	and.b64  	%rd34141, %rd34138, 4294967295;
	add.s64 	%rd34142, %rd34141, %rd34140;
	shr.u64 	%rd34143, %rd34142, 32;
	and.b64  	%rd34144, %rd34142, 4294967295;
	and.b64  	%rd34145, %rd34137, 4294967295;
	add.s64 	%rd36753, %rd34144, %rd34145;
	shr.u64 	%rd34146, %rd36753, 32;
	add.s64 	%rd34147, %rd34143, %rd34139;
	add.s64 	%rd34148, %rd34147, %rd34146;
	mul.wide.u32 	%rd34149, %r9, %r15620;
	shr.u64 	%rd34150, %rd34149, 32;
	and.b64  	%rd34151, %rd34075, 4294967295;
	and.b64  	%rd34152, %rd34149, 4294967295;
	add.s64 	%rd34153, %rd34152, %rd34151;
	shr.u64 	%rd34154, %rd34153, 32;
	and.b64  	%rd34155, %rd34153, 4294967295;
	and.b64  	%rd34156, %rd34148, 4294967295;
	add.s64 	%rd36754, %rd34155, %rd34156;
	shr.u64 	%rd34157, %rd36754, 32;
	add.s64 	%rd34158, %rd34154, %rd34150;
	add.s64 	%rd34159, %rd34158, %rd34157;
	mul.wide.u32 	%rd34160, %r10, %r15620;
	shr.u64 	%rd34161, %rd34160, 32;
	and.b64  	%rd34162, %rd34087, 4294967295;
	and.b64  	%rd34163, %rd34160, 4294967295;
	add.s64 	%rd34164, %rd34163, %rd34162;
	shr.u64 	%rd34165, %rd34164, 32;
	and.b64  	%rd34166, %rd34164, 4294967295;
	and.b64  	%rd34167, %rd34159, 4294967295;
	add.s64 	%rd36755, %rd34166, %rd34167;
	shr.u64 	%rd34168, %rd36755, 32;
	add.s64 	%rd34169, %rd34165, %rd34161;
	add.s64 	%rd34170, %rd34169, %rd34168;
	mul.wide.u32 	%rd34171, %r11, %r15620;
	{ .reg .b32 tmp; mov.b64 {tmp, %r15621}, %rd34171; }
	and.b64  	%rd34172, %rd34097, 4294967295;
	and.b64  	%rd34173, %rd34171, 4294967295;
	add.s64 	%rd34174, %rd34173, %rd34172;
	{ .reg .b32 tmp; mov.b64 {tmp, %r15622}, %rd34174; }
	and.b64  	%rd34175, %rd34174, 4294967295;
	and.b64  	%rd34176, %rd34170, 4294967295;
	add.s64 	%rd36756, %rd34175, %rd34176;
	{ .reg .b32 tmp; mov.b64 {tmp, %r15623}, %rd36756; }
	add.s32 	%r15624, %r15622, %r15621;
	add.s32 	%r15625, %r15624, %r15623;
	add.s32 	%r18660, %r15619, %r15625;
	add.s32 	%r18652, %r18652, 1;
	setp.ne.s32 	%p3536, %r18652, 8;
	@%p3536 bra 	$L__BB0_3332;
	cvt.u32.u64 	%r18653, %rd36750;
	cvt.u32.u64 	%r18654, %rd36751;
	cvt.u32.u64 	%r18655, %rd36752;
	cvt.u32.u64 	%r18656, %rd36753;
	cvt.u32.u64 	%r18657, %rd36754;
	cvt.u32.u64 	%r18658, %rd36755;
	cvt.u32.u64 	%r18659, %rd36756;
	setp.lt.u32 	%p3537, %r18660, %r11;
	@%p3537 bra 	$L__BB0_3348;
	setp.gt.u32 	%p3538, %r18660, %r11;
	@%p3538 bra 	$L__BB0_3347;
	setp.gt.u32 	%p3539, %r10, %r18659;
	@%p3539 bra 	$L__BB0_3348;
	setp.lt.u32 	%p3540, %r10, %r18659;
	@%p3540 bra 	$L__BB0_3347;
	setp.gt.u32 	%p3541, %r9, %r18658;
	@%p3541 bra 	$L__BB0_3348;
	setp.lt.u32 	%p3542, %r9, %r18658;
	@%p3542 bra 	$L__BB0_3347;
	setp.gt.u32 	%p3543, %r8, %r18657;
	@%p3543 bra 	$L__BB0_3348;
	setp.lt.u32 	%p3544, %r8, %r18657;
	@%p3544 bra 	$L__BB0_3347;
	setp.gt.u32 	%p3545, %r7, %r18656;
	@%p3545 bra 	$L__BB0_3348;
	setp.lt.u32 	%p3546, %r7, %r18656;
	@%p3546 bra 	$L__BB0_3347;
	cvt.u32.u64 	%r18655, %rd36752;
	setp.gt.u32 	%p3547, %r6, %r18655;
	@%p3547 bra 	$L__BB0_3348;
	cvt.u32.u64 	%r18655, %rd36752;
	setp.lt.u32 	%p3548, %r6, %r18655;
	@%p3548 bra 	$L__BB0_3347;
	cvt.u32.u64 	%r18654, %rd36751;
	setp.gt.u32 	%p3549, %r5, %r18654;
	@%p3549 bra 	$L__BB0_3348;
	cvt.u32.u64 	%r18654, %rd36751;
	setp.ge.u32 	%p3550, %r5, %r18654;
	cvt.u32.u64 	%r18653, %rd36750;
	setp.gt.u32 	%p3551, %r4, %r18653;
	and.pred  	%p3552, %p3550, %p3551;
	@%p3552 bra 	$L__BB0_3348;
$L__BB0_3347:
	and.b64  	%rd34178, %rd36750, 4294967295;
	cvt.u64.u32 	%rd34179, %r4;
	sub.s64 	%rd34180, %rd34178, %rd34179;
	cvt.u32.u64 	%r18653, %rd34180;
	shr.u64 	%rd34181, %rd34180, 32;
	and.b64  	%rd34182, %rd34181, 1;
	and.b64  	%rd34183, %rd36751, 4294967295;
	cvt.u64.u32 	%rd34184, %r5;
	add.s64 	%rd34185, %rd34182, %rd34184;
	sub.s64 	%rd34186, %rd34183, %rd34185;
	cvt.u32.u64 	%r18654, %rd34186;
	shr.u64 	%rd34187, %rd34186, 32;
	and.b64  	%rd34188, %rd34187, 1;
	and.b64  	%rd34189, %rd36752, 4294967295;
	cvt.u64.u32 	%rd34190, %r6;
	add.s64 	%rd34191, %rd34188, %rd34190;
	sub.s64 	%rd34192, %rd34189, %rd34191;
	cvt.u32.u64 	%r18655, %rd34192;
	shr.u64 	%rd34193, %rd34192, 32;
	and.b64  	%rd34194, %rd34193, 1;
	and.b64  	%rd34195, %rd36753, 4294967295;
	cvt.u64.u32 	%rd34196, %r7;
	add.s64 	%rd34197, %rd34194, %rd34196;
	sub.s64 	%rd34198, %rd34195, %rd34197;
	cvt.u32.u64 	%r18656, %rd34198;
	shr.u64 	%rd34199, %rd34198, 32;
	and.b64  	%rd34200, %rd34199, 1;
	and.b64  	%rd34201, %rd36754, 4294967295;
	cvt.u64.u32 	%rd34202, %r8;
	add.s64 	%rd34203, %rd34200, %rd34202;
	sub.s64 	%rd34204, %rd34201, %rd34203;
	cvt.u32.u64 	%r18657, %rd34204;
	shr.u64 	%rd34205, %rd34204, 32;
	and.b64  	%rd34206, %rd34205, 1;
	and.b64  	%rd34207, %rd36755, 4294967295;
	cvt.u64.u32 	%rd34208, %r9;
	add.s64 	%rd34209, %rd34206, %rd34208;
	sub.s64 	%rd34210, %rd34207, %rd34209;
	cvt.u32.u64 	%r18658, %rd34210;
	shr.u64 	%rd34211, %rd34210, 32;
	and.b64  	%rd34212, %rd34211, 1;
	and.b64  	%rd34213, %rd36756, 4294967295;
	cvt.u64.u32 	%rd34214, %r10;
	add.s64 	%rd34215, %rd34212, %rd34214;
	sub.s64 	%rd34216, %rd34213, %rd34215;
	cvt.u32.u64 	%r18659, %rd34216;
	{ .reg .b32 tmp; mov.b64 {tmp, %r15627}, %rd34216; }
	and.b32  	%r15628, %r15627, 1;
	add.s32 	%r15629, %r15628, %r11;
	sub.s32 	%r18660, %r18660, %r15629;
$L__BB0_3348:
	st.local.u32 	[%rd3], %r18653;
	st.local.u32 	[%rd3+4], %r18654;
	st.local.u32 	[%rd3+8], %r18655;
	st.local.u32 	[%rd3+12], %r18656;
	st.local.u32 	[%rd3+16], %r18657;
	st.local.u32 	[%rd3+20], %r18658;
	st.local.u32 	[%rd3+24], %r18659;
	st.local.u32 	[%rd3+28], %r18660;
	and.b64  	%rd3007, %rd36743, 4294967295;
	and.b64  	%rd3008, %rd36744, 4294967295;
	and.b64  	%rd3009, %rd36745, 4294967295;
	and.b64  	%rd3010, %rd36746, 4294967295;
	and.b64  	%rd3011, %rd36747, 4294967295;
	and.b64  	%rd3012, %rd36748, 4294967295;
	and.b64  	%rd3013, %rd36749, 4294967295;
	mov.b32 	%r18670, 0;
	mov.b64 	%rd36757, 0;
	mov.u64 	%rd36758, %rd36757;
	mov.u64 	%rd36759, %rd36757;
	mov.u64 	%rd36760, %rd36757;
	mov.u64 	%rd36761, %rd36757;
	mov.u64 	%rd36762, %rd36757;
	mov.u64 	%rd36763, %rd36757;
	mov.u32 	%r18662, %r18670;
$L__BB0_3349:
	mul.wide.u32 	%rd34218, %r18662, 4;
	add.s64 	%rd34219, %rd2, %rd34218;
	ld.local.u32 	%r15631, [%rd34219];
	cvt.u64.u32 	%rd34220, %r15631;
	mul.lo.s64 	%rd34221, %rd3007, %rd34220;
	shr.u64 	%rd34222, %rd34221, 32;
	and.b64  	%rd34223, %rd36757, 4294967295;
	and.b64  	%rd34224, %rd34221, 4294967295;
	add.s64 	%rd34225, %rd34224, %rd34223;
	shr.u64 	%rd34226, %rd34225, 32;
	cvt.u32.u64 	%r15632, %rd34225;
	add.s64 	%rd34227, %rd34226, %rd34222;
	mul.lo.s64 	%rd34228, %rd3008, %rd34220;
	shr.u64 	%rd34229, %rd34228, 32;
	and.b64  	%rd34230, %rd36758, 4294967295;
	and.b64  	%rd34231, %rd34228, 4294967295;
	add.s64 	%rd34232, %rd34231, %rd34230;
	shr.u64 	%rd34233, %rd34232, 32;
	and.b64  	%rd34234, %rd34232, 4294967295;
	add.s64 	%rd34235, %rd34234, %rd34227;
	shr.u64 	%rd34236, %rd34235, 32;
	add.s64 	%rd34237, %rd34233, %rd34229;
	add.s64 	%rd34238, %rd34237, %rd34236;
	mul.lo.s64 	%rd34239, %rd3009, %rd34220;
	shr.u64 	%rd34240, %rd34239, 32;
	and.b64  	%rd34241, %rd36759, 4294967295;
	and.b64  	%rd34242, %rd34239, 4294967295;
	add.s64 	%rd34243, %rd34242, %rd34241;
	shr.u64 	%rd34244, %rd34243, 32;
	and.b64  	%rd34245, %rd34243, 4294967295;
	and.b64  	%rd34246, %rd34238, 4294967295;
	add.s64 	%rd34247, %rd34245, %rd34246;
	shr.u64 	%rd34248, %rd34247, 32;
	add.s64 	%rd34249, %rd34244, %rd34240;
	add.s64 	%rd34250, %rd34249, %rd34248;
	mul.lo.s64 	%rd34251, %rd3010, %rd34220;
	shr.u64 	%rd34252, %rd34251, 32;
	and.b64  	%rd34253, %rd36760, 4294967295;
	and.b64  	%rd34254, %rd34251, 4294967295;
	add.s64 	%rd34255, %rd34254, %rd34253;
	shr.u64 	%rd34256, %rd34255, 32;
	and.b64  	%rd34257, %rd34255, 4294967295;
	and.b64  	%rd34258, %rd34250, 4294967295;
	add.s64 	%rd34259, %rd34257, %rd34258;
	shr.u64 	%rd34260, %rd34259, 32;
	add.s64 	%rd34261, %rd34256, %rd34252;
	add.s64 	%rd34262, %rd34261, %rd34260;
	mul.lo.s64 	%rd34263, %rd3011, %rd34220;
	shr.u64 	%rd34264, %rd34263, 32;
	and.b64  	%rd34265, %rd36761, 4294967295;
	and.b64  	%rd34266, %rd34263, 4294967295;
	add.s64 	%rd34267, %rd34266, %rd34265;
	shr.u64 	%rd34268, %rd34267, 32;
	and.b64  	%rd34269, %rd34267, 4294967295;
	and.b64  	%rd34270, %rd34262, 4294967295;
	add.s64 	%rd34271, %rd34269, %rd34270;
	shr.u64 	%rd34272, %rd34271, 32;
	add.s64 	%rd34273, %rd34268, %rd34264;
	add.s64 	%rd34274, %rd34273, %rd34272;
	mul.lo.s64 	%rd34275, %rd3012, %rd34220;
	shr.u64 	%rd34276, %rd34275, 32;
	and.b64  	%rd34277, %rd36762, 4294967295;
	and.b64  	%rd34278, %rd34275, 4294967295;
	add.s64 	%rd34279, %rd34278, %rd34277;
	shr.u64 	%rd34280, %rd34279, 32;
	and.b64  	%rd34281, %rd34279, 4294967295;
	and.b64  	%rd34282, %rd34274, 4294967295;
	add.s64 	%rd34283, %rd34281, %rd34282;
	shr.u64 	%rd34284, %rd34283, 32;
	add.s64 	%rd34285, %rd34280, %rd34276;
	add.s64 	%rd34286, %rd34285, %rd34284;
	mul.lo.s64 	%rd34287, %rd3013, %rd34220;
	shr.u64 	%rd34288, %rd34287, 32;
	and.b64  	%rd34289, %rd36763, 4294967295;
	and.b64  	%rd34290, %rd34287, 4294967295;
	add.s64 	%rd34291, %rd34290, %rd34289;
	shr.u64 	%rd34292, %rd34291, 32;
	and.b64  	%rd34293, %rd34291, 4294967295;
	and.b64  	%rd34294, %rd34286, 4294967295;
	add.s64 	%rd34295, %rd34293, %rd34294;
	shr.u64 	%rd34296, %rd34295, 32;
	add.s64 	%rd34297, %rd34292, %rd34288;
	add.s64 	%rd34298, %rd34297, %rd34296;
	mul.wide.u32 	%rd34299, %r18650, %r15631;
	{ .reg .b32 tmp; mov.b64 {tmp, %r15633}, %rd34299; }
	cvt.u64.u32 	%rd34300, %r18670;
	and.b64  	%rd34301, %rd34299, 4294967295;
	add.s64 	%rd34302, %rd34301, %rd34300;
	{ .reg .b32 tmp; mov.b64 {tmp, %r15634}, %rd34302; }
	and.b64  	%rd34303, %rd34302, 4294967295;
	and.b64  	%rd34304, %rd34298, 4294967295;
	add.s64 	%rd34305, %rd34303, %rd34304;
	{ .reg .b32 tmp; mov.b64 {tmp, %r15635}, %rd34305; }
	add.s32 	%r15636, %r15634, %r15633;
	add.s32 	%r15637, %r15636, %r15635;
	mul.lo.s32 	%r15638, %r28, %r15632;
	mul.wide.u32 	%rd34306, %r4, %r15638;
	shr.u64 	%rd34307, %rd34306, 32;
	and.b64  	%rd34308, %rd34225, 4294967295;
	and.b64  	%rd34309, %rd34306, 4294967295;
	add.s64 	%rd34310, %rd34309, %rd34308;
	shr.u64 	%rd34311, %rd34310, 32;
	add.s64 	%rd34312, %rd34311, %rd34307;
	mul.wide.u32 	%rd34313, %r5, %r15638;
	shr.u64 	%rd34314, %rd34313, 32;
	and.b64  	%rd34315, %rd34235, 4294967295;
	and.b64  	%rd34316, %rd34313, 4294967295;
	add.s64 	%rd34317, %rd34316, %rd34315;
	shr.u64 	%rd34318, %rd34317, 32;
	and.b64  	%rd34319, %rd34317, 4294967295;
	and.b64  	%rd34320, %rd34312, 4294967295;
	add.s64 	%rd36757, %rd34319, %rd34320;
	shr.u64 	%rd34321, %rd36757, 32;
	add.s64 	%rd34322, %rd34318, %rd34314;
	add.s64 	%rd34323, %rd34322, %rd34321;
	mul.wide.u32 	%rd34324, %r6, %r15638;
	shr.u64 	%rd34325, %rd34324, 32;
	and.b64  	%rd34326, %rd34247, 4294967295;
	and.b64  	%rd34327, %rd34324, 4294967295;
	add.s64 	%rd34328, %rd34327, %rd34326;
	shr.u64 	%rd34329, %rd34328, 32;
	and.b64  	%rd34330, %rd34328, 4294967295;
	and.b64  	%rd34331, %rd34323, 4294967295;
	add.s64 	%rd36758, %rd34330, %rd34331;
	shr.u64 	%rd34332, %rd36758, 32;
	add.s64 	%rd34333, %rd34329, %rd34325;
	add.s64 	%rd34334, %rd34333, %rd34332;
	cvt.u64.u32 	%rd3023, %r7;
	mul.wide.u32 	%rd34335, %r7, %r15638;
	shr.u64 	%rd34336, %rd34335, 32;
	and.b64  	%rd34337, %rd34259, 4294967295;
	and.b64  	%rd34338, %rd34335, 4294967295;
	add.s64 	%rd34339, %rd34338, %rd34337;
	shr.u64 	%rd34340, %rd34339, 32;
	and.b64  	%rd34341, %rd34339, 4294967295;
	and.b64  	%rd34342, %rd34334, 4294967295;
	add.s64 	%rd36759, %rd34341, %rd34342;
	shr.u64 	%rd34343, %rd36759, 32;
	add.s64 	%rd34344, %rd34340, %rd34336;
	add.s64 	%rd34345, %rd34344, %rd34343;
	cvt.u64.u32 	%rd3025, %r8;
	mul.wide.u32 	%rd34346, %r8, %r15638;
	shr.u64 	%rd34347, %rd34346, 32;
	and.b64  	%rd34348, %rd34271, 4294967295;
	and.b64  	%rd34349, %rd34346, 4294967295;
	add.s64 	%rd34350, %rd34349, %rd34348;
	shr.u64 	%rd34351, %rd34350, 32;
	and.b64  	%rd34352, %rd34350, 4294967295;
	and.b64  	%rd34353, %rd34345, 4294967295;
	add.s64 	%rd36760, %rd34352, %rd34353;
	shr.u64 	%rd34354, %rd36760, 32;
	add.s64 	%rd34355, %rd34351, %rd34347;
	add.s64 	%rd34356, %rd34355, %rd34354;
	mul.wide.u32 	%rd34357, %r9, %r15638;
	shr.u64 	%rd34358, %rd34357, 32;
	and.b64  	%rd34359, %rd34283, 4294967295;
	and.b64  	%rd34360, %rd34357, 4294967295;
	add.s64 	%rd34361, %rd34360, %rd34359;
	shr.u64 	%rd34362, %rd34361, 32;
	and.b64  	%rd34363, %rd34361, 4294967295;
	and.b64  	%rd34364, %rd34356, 4294967295;
	add.s64 	%rd36761, %rd34363, %rd34364;
	shr.u64 	%rd34365, %rd36761, 32;
	add.s64 	%rd34366, %rd34362, %rd34358;
	add.s64 	%rd34367, %rd34366, %rd34365;
	mul.wide.u32 	%rd34368, %r10, %r15638;
	shr.u64 	%rd34369, %rd34368, 32;
	and.b64  	%rd34370, %rd34295, 4294967295;
	and.b64  	%rd34371, %rd34368, 4294967295;
	add.s64 	%rd34372, %rd34371, %rd34370;
	shr.u64 	%rd34373, %rd34372, 32;
	and.b64  	%rd34374, %rd34372, 4294967295;
	and.b64  	%rd34375, %rd34367, 4294967295;
	add.s64 	%rd36762, %rd34374, %rd34375;
	shr.u64 	%rd34376, %rd36762, 32;
	add.s64 	%rd34377, %rd34373, %rd34369;
	add.s64 	%rd34378, %rd34377, %rd34376;
	mul.wide.u32 	%rd34379, %r11, %r15638;
	{ .reg .b32 tmp; mov.b64 {tmp, %r15639}, %rd34379; }
	and.b64  	%rd34380, %rd34305, 4294967295;
	and.b64  	%rd34381, %rd34379, 4294967295;
	add.s64 	%rd34382, %rd34381, %rd34380;
	{ .reg .b32 tmp; mov.b64 {tmp, %r15640}, %rd34382; }
	and.b64  	%rd34383, %rd34382, 4294967295;
	and.b64  	%rd34384, %rd34378, 4294967295;
	add.s64 	%rd36763, %rd34383, %rd34384;
	{ .reg .b32 tmp; mov.b64 {tmp, %r15641}, %rd36763; }
	add.s32 	%r15642, %r15640, %r15639;
	add.s32 	%r15643, %r15642, %r15641;
	add.s32 	%r18670, %r15637, %r15643;
	add.s32 	%r18662, %r18662, 1;
	setp.ne.s32 	%p3553, %r18662, 8;
	@%p3553 bra 	$L__BB0_3349;
	cvt.u32.u64 	%r18663, %rd36757;
	cvt.u32.u64 	%r18664, %rd36758;
	cvt.u32.u64 	%r18665, %rd36759;
	cvt.u32.u64 	%r18666, %rd36760;
	cvt.u32.u64 	%r18667, %rd36761;
	cvt.u32.u64 	%r18668, %rd36762;
	cvt.u32.u64 	%r18669, %rd36763;
	setp.lt.u32 	%p3554, %r18670, %r11;
	@%p3554 bra 	$L__BB0_3365;
	setp.gt.u32 	%p3555, %r18670, %r11;
	@%p3555 bra 	$L__BB0_3364;
	setp.gt.u32 	%p3556, %r10, %r18669;
	@%p3556 bra 	$L__BB0_3365;
	setp.lt.u32 	%p3557, %r10, %r18669;
	@%p3557 bra 	$L__BB0_3364;
	setp.gt.u32 	%p3558, %r9, %r18668;
	@%p3558 bra 	$L__BB0_3365;
	setp.lt.u32 	%p3559, %r9, %r18668;
	@%p3559 bra 	$L__BB0_3364;
	setp.gt.u32 	%p3560, %r8, %r18667;
	@%p3560 bra 	$L__BB0_3365;
	setp.lt.u32 	%p3561, %r8, %r18667;
	@%p3561 bra 	$L__BB0_3364;
	setp.gt.u32 	%p3562, %r7, %r18666;
	@%p3562 bra 	$L__BB0_3365;
	setp.lt.u32 	%p3563, %r7, %r18666;
	@%p3563 bra 	$L__BB0_3364;
	setp.gt.u32 	%p3564, %r6, %r18665;
	@%p3564 bra 	$L__BB0_3365;
	setp.lt.u32 	%p3565, %r6, %r18665;
	@%p3565 bra 	$L__BB0_3364;
	setp.gt.u32 	%p3566, %r5, %r18664;
	@%p3566 bra 	$L__BB0_3365;
	setp.ge.u32 	%p3567, %r5, %r18664;
	setp.gt.u32 	%p3568, %r4, %r18663;
	and.pred  	%p3569, %p3567, %p3568;
	@%p3569 bra 	$L__BB0_3365;
$L__BB0_3364:
	and.b64  	%rd34385, %rd36757, 4294967295;
	cvt.u64.u32 	%rd34386, %r4;
	sub.s64 	%rd34387, %rd34385, %rd34386;
	cvt.u32.u64 	%r18663, %rd34387;
	shr.u64 	%rd34388, %rd34387, 32;
	and.b64  	%rd34389, %rd34388, 1;
	and.b64  	%rd34390, %rd36758, 4294967295;
	cvt.u64.u32 	%rd34391, %r5;
	add.s64 	%rd34392, %rd34389, %rd34391;
	sub.s64 	%rd34393, %rd34390, %rd34392;
	cvt.u32.u64 	%r18664, %rd34393;
	shr.u64 	%rd34394, %rd34393, 32;
	and.b64  	%rd34395, %rd34394, 1;
	and.b64  	%rd34396, %rd36759, 4294967295;
	cvt.u64.u32 	%rd34397, %r6;
	add.s64 	%rd34398, %rd34395, %rd34397;
	sub.s64 	%rd34399, %rd34396, %rd34398;
	cvt.u32.u64 	%r18665, %rd34399;
	shr.u64 	%rd34400, %rd34399, 32;
	and.b64  	%rd34401, %rd34400, 1;
	and.b64  	%rd34402, %rd36760, 4294967295;
	add.s64 	%rd34403, %rd34401, %rd3023;
	sub.s64 	%rd34404, %rd34402, %rd34403;
	cvt.u32.u64 	%r18666, %rd34404;
	shr.u64 	%rd34405, %rd34404, 32;
	and.b64  	%rd34406, %rd34405, 1;
	and.b64  	%rd34407, %rd36761, 4294967295;
	add.s64 	%rd34408, %rd34406, %rd3025;
	sub.s64 	%rd34409, %rd34407, %rd34408;
	cvt.u32.u64 	%r18667, %rd34409;
	shr.u64 	%rd34410, %rd34409, 32;
	and.b64  	%rd34411, %rd34410, 1;
	and.b64  	%rd34412, %rd36762, 4294967295;
	cvt.u64.u32 	%rd34413, %r9;
	add.s64 	%rd34414, %rd34411, %rd34413;
	sub.s64 	%rd34415, %rd34412, %rd34414;
	cvt.u32.u64 	%r18668, %rd34415;
	shr.u64 	%rd34416, %rd34415, 32;
	and.b64  	%rd34417, %rd34416, 1;
	and.b64  	%rd34418, %rd36763, 4294967295;
	cvt.u64.u32 	%rd34419, %r10;
	add.s64 	%rd34420, %rd34417, %rd34419;
	sub.s64 	%rd34421, %rd34418, %rd34420;
	cvt.u32.u64 	%r18669, %rd34421;
	{ .reg .b32 tmp; mov.b64 {tmp, %r15644}, %rd34421; }
	and.b32  	%r15645, %r15644, 1;
	add.s32 	%r15646, %r15645, %r11;
	sub.s32 	%r18670, %r18670, %r15646;
$L__BB0_3365:
	setp.lt.u32 	%p3570, %r18660, %r18670;
	@%p3570 bra 	$L__BB0_3380;
	setp.gt.u32 	%p3571, %r18660, %r18670;
	@%p3571 bra 	$L__BB0_3379;
	setp.lt.u32 	%p3572, %r18659, %r18669;
	@%p3572 bra 	$L__BB0_3380;
	setp.gt.u32 	%p3573, %r18659, %r18669;
	@%p3573 bra 	$L__BB0_3379;
	setp.lt.u32 	%p3574, %r18658, %r18668;
	@%p3574 bra 	$L__BB0_3380;
	setp.gt.u32 	%p3575, %r18658, %r18668;
	@%p3575 bra 	$L__BB0_3379;
	setp.lt.u32 	%p3576, %r18657, %r18667;
	@%p3576 bra 	$L__BB0_3380;
	setp.gt.u32 	%p3577, %r18657, %r18667;
	@%p3577 bra 	$L__BB0_3379;
	setp.lt.u32 	%p3578, %r18656, %r18666;
	@%p3578 bra 	$L__BB0_3380;
	setp.gt.u32 	%p3579, %r18656, %r18666;
	@%p3579 bra 	$L__BB0_3379;
	setp.lt.u32 	%p3580, %r18655, %r18665;
	@%p3580 bra 	$L__BB0_3380;
	setp.gt.u32 	%p3581, %r18655, %r18665;
	@%p3581 bra 	$L__BB0_3379;
	setp.lt.u32 	%p3582, %r18654, %r18664;
	@%p3582 bra 	$L__BB0_3380;
	setp.le.u32 	%p3583, %r18654, %r18664;
	setp.lt.u32 	%p3584, %r18653, %r18663;
	and.pred  	%p3585, %p3583, %p3584;
	@%p3585 bra 	$L__BB0_3380;
$L__BB0_3379:
	cvt.u64.u32 	%rd34422, %r18653;
	cvt.u64.u32 	%rd34423, %r18663;
	sub.s64 	%rd36764, %rd34422, %rd34423;
	shr.u64 	%rd34424, %rd36764, 32;
	and.b64  	%rd34425, %rd34424, 1;
	cvt.u64.u32 	%rd34426, %r18654;
	cvt.u64.u32 	%rd34427, %r18664;
	add.s64 	%rd34428, %rd34425, %rd34427;
	sub.s64 	%rd36765, %rd34426, %rd34428;
	shr.u64 	%rd34429, %rd36765, 32;
	and.b64  	%rd34430, %rd34429, 1;
	cvt.u64.u32 	%rd34431, %r18655;
	cvt.u64.u32 	%rd34432, %r18665;
	add.s64 	%rd34433, %rd34430, %rd34432;
	sub.s64 	%rd36766, %rd34431, %rd34433;
	shr.u64 	%rd34434, %rd36766, 32;
	and.b64  	%rd34435, %rd34434, 1;
	cvt.u64.u32 	%rd34436, %r18656;
	cvt.u64.u32 	%rd34437, %r18666;
	add.s64 	%rd34438, %rd34435, %rd34437;
	sub.s64 	%rd36767, %rd34436, %rd34438;
	shr.u64 	%rd34439, %rd36767, 32;
	and.b64  	%rd34440, %rd34439, 1;
	cvt.u64.u32 	%rd34441, %r18657;
	cvt.u64.u32 	%rd34442, %r18667;
	add.s64 	%rd34443, %rd34440, %rd34442;
	sub.s64 	%rd36768, %rd34441, %rd34443;
	shr.u64 	%rd34444, %rd36768, 32;
	and.b64  	%rd34445, %rd34444, 1;
	cvt.u64.u32 	%rd34446, %r18658;
	cvt.u64.u32 	%rd34447, %r18668;
	add.s64 	%rd34448, %rd34445, %rd34447;
	sub.s64 	%rd36769, %rd34446, %rd34448;
	shr.u64 	%rd34449, %rd36769, 32;
	and.b64  	%rd34450, %rd34449, 1;
	cvt.u64.u32 	%rd34451, %r18659;
	cvt.u64.u32 	%rd34452, %r18669;
	add.s64 	%rd34453, %rd34450, %rd34452;
	sub.s64 	%rd36770, %rd34451, %rd34453;
	{ .reg .b32 tmp; mov.b64 {tmp, %r15647}, %rd36770; }
	and.b32  	%r15648, %r15647, 1;
	add.s32 	%r15649, %r15648, %r18670;
	sub.s32 	%r18671, %r18660, %r15649;
	bra.uni 	$L__BB0_3381;
$L__BB0_3380:
	cvt.u64.u32 	%rd34454, %r18663;
	cvt.u64.u32 	%rd34455, %r18653;
	sub.s64 	%rd34456, %rd34454, %rd34455;
	shr.u64 	%rd34457, %rd34456, 32;
	and.b64  	%rd34458, %rd34457, 1;
	cvt.u64.u32 	%rd34459, %r18664;
	cvt.u64.u32 	%rd34460, %r18654;
	add.s64 	%rd34461, %rd34458, %rd34460;
	sub.s64 	%rd34462, %rd34459, %rd34461;
	shr.u64 	%rd34463, %rd34462, 32;
	and.b64  	%rd34464, %rd34463, 1;
	cvt.u64.u32 	%rd34465, %r18665;
	cvt.u64.u32 	%rd34466, %r18655;
	add.s64 	%rd34467, %rd34464, %rd34466;
	sub.s64 	%rd34468, %rd34465, %rd34467;
	shr.u64 	%rd34469, %rd34468, 32;
	and.b64  	%rd34470, %rd34469, 1;
	cvt.u64.u32 	%rd34471, %r18666;
	cvt.u64.u32 	%rd34472, %r18656;
	add.s64 	%rd34473, %rd34470, %rd34472;
	sub.s64 	%rd34474, %rd34471, %rd34473;
	shr.u64 	%rd34475, %rd34474, 32;
	and.b64  	%rd34476, %rd34475, 1;
	cvt.u64.u32 	%rd34477, %r18667;
	cvt.u64.u32 	%rd34478, %r18657;
	add.s64 	%rd34479, %rd34476, %rd34478;
	sub.s64 	%rd34480, %rd34477, %rd34479;
	shr.u64 	%rd34481, %rd34480, 32;
	and.b64  	%rd34482, %rd34481, 1;
	cvt.u64.u32 	%rd34483, %r18668;
	cvt.u64.u32 	%rd34484, %r18658;
	add.s64 	%rd34485, %rd34482, %rd34484;
	sub.s64 	%rd34486, %rd34483, %rd34485;
	shr.u64 	%rd34487, %rd34486, 32;
	and.b64  	%rd34488, %rd34487, 1;
	cvt.u64.u32 	%rd34489, %r18669;
	cvt.u64.u32 	%rd34490, %r18659;
	add.s64 	%rd34491, %rd34488, %rd34490;
	sub.s64 	%rd34492, %rd34489, %rd34491;
	{ .reg .b32 tmp; mov.b64 {tmp, %r15650}, %rd34492; }
	and.b32  	%r15651, %r15650, 1;
	add.s32 	%r15652, %r15651, %r18660;
	sub.s32 	%r15653, %r15652, %r18670;
	and.b64  	%rd34493, %rd34456, 4294967295;
	cvt.u64.u32 	%rd34494, %r4;
	sub.s64 	%rd36764, %rd34494, %rd34493;
	shr.u64 	%rd34495, %rd36764, 32;
	and.b64  	%rd34496, %rd34495, 1;
	and.b64  	%rd34497, %rd34462, 4294967295;
	add.s64 	%rd34498, %rd34496, %rd34497;
	cvt.u64.u32 	%rd34499, %r5;
	sub.s64 	%rd36765, %rd34499, %rd34498;
	shr.u64 	%rd34500, %rd36765, 32;
	and.b64  	%rd34501, %rd34500, 1;
	and.b64  	%rd34502, %rd34468, 4294967295;
	add.s64 	%rd34503, %rd34501, %rd34502;
	cvt.u64.u32 	%rd34504, %r6;
	sub.s64 	%rd36766, %rd34504, %rd34503;
	shr.u64 	%rd34505, %rd36766, 32;
	and.b64  	%rd34506, %rd34505, 1;
	and.b64  	%rd34507, %rd34474, 4294967295;
	add.s64 	%rd34508, %rd34506, %rd34507;
	sub.s64 	%rd36767, %rd3023, %rd34508;
	shr.u64 	%rd34510, %rd36767, 32;
	and.b64  	%rd34511, %rd34510, 1;
	and.b64  	%rd34512, %rd34480, 4294967295;
	add.s64 	%rd34513, %rd34511, %rd34512;
	sub.s64 	%rd36768, %rd3025, %rd34513;
	shr.u64 	%rd34515, %rd36768, 32;
	and.b64  	%rd34516, %rd34515, 1;
	and.b64  	%rd34517, %rd34486, 4294967295;
	add.s64 	%rd34518, %rd34516, %rd34517;
	cvt.u64.u32 	%rd34519, %r9;
	sub.s64 	%rd36769, %rd34519, %rd34518;
	shr.u64 	%rd34520, %rd36769, 32;
	and.b64  	%rd34521, %rd34520, 1;
	and.b64  	%rd34522, %rd34492, 4294967295;
	add.s64 	%rd34523, %rd34521, %rd34522;
	cvt.u64.u32 	%rd34524, %r10;
	sub.s64 	%rd36770, %rd34524, %rd34523;
	{ .reg .b32 tmp; mov.b64 {tmp, %r15654}, %rd36770; }
	add.s32 	%r15655, %r15653, %r15654;
	add.s32 	%r18671, %r15655, %r11;
$L__BB0_3381:
	st.local.u32 	[%rd4], %rd36764;
	st.local.u32 	[%rd4+4], %rd36765;
	st.local.u32 	[%rd4+8], %rd36766;
	st.local.u32 	[%rd4+12], %rd36767;
	st.local.u32 	[%rd4+16], %rd36768;
	st.local.u32 	[%rd4+20], %rd36769;
	st.local.u32 	[%rd4+24], %rd36770;
	st.local.u32 	[%rd4+28], %r18671;
	and.b64  	%rd3051, %rd36764, 4294967295;
	and.b64  	%rd3052, %rd36765, 4294967295;
	and.b64  	%rd3053, %rd36766, 4294967295;
	and.b64  	%rd3054, %rd36767, 4294967295;
	and.b64  	%rd3055, %rd36768, 4294967295;
	and.b64  	%rd3056, %rd36769, 4294967295;
	and.b64  	%rd3057, %rd36770, 4294967295;
	mov.b32 	%r18675, 0;
	mov.b64 	%rd36771, 0;
	mov.u64 	%rd36778, %rd36771;
	mov.u64 	%rd36779, %rd36771;
	mov.u64 	%rd36780, %rd36771;
	mov.u64 	%rd36781, %rd36771;
	mov.u64 	%rd36782, %rd36771;
	mov.u64 	%rd36783, %rd36771;
	mov.u32 	%r18673, %r18675;
$L__BB0_3382:
	mul.wide.u32 	%rd34526, %r18673, 4;
	add.s64 	%rd34527, %rd29, %rd34526;
	ld.local.u32 	%r15657, [%rd34527];
	cvt.u64.u32 	%rd34528, %r15657;
	mul.lo.s64 	%rd34529, %rd3051, %rd34528;
	shr.u64 	%rd34530, %rd34529, 32;
	and.b64  	%rd34531, %rd36771, 4294967295;
	and.b64  	%rd34532, %rd34529, 4294967295;
	add.s64 	%rd34533, %rd34532, %rd34531;
	shr.u64 	%rd34534, %rd34533, 32;
	cvt.u32.u64 	%r15658, %rd34533;
	add.s64 	%rd34535, %rd34534, %rd34530;
	mul.lo.s64 	%rd34536, %rd3052, %rd34528;
	shr.u64 	%rd34537, %rd34536, 32;
	and.b64  	%rd34538, %rd36778, 4294967295;
	and.b64  	%rd34539, %rd34536, 4294967295;
	add.s64 	%rd34540, %rd34539, %rd34538;
	shr.u64 	%rd34541, %rd34540, 32;
	and.b64  	%rd34542, %rd34540, 4294967295;
	add.s64 	%rd34543, %rd34542, %rd34535;
	shr.u64 	%rd34544, %rd34543, 32;
	add.s64 	%rd34545, %rd34541, %rd34537;
	add.s64 	%rd34546, %rd34545, %rd34544;
	mul.lo.s64 	%rd34547, %rd3053, %rd34528;
	shr.u64 	%rd34548, %rd34547, 32;
	and.b64  	%rd34549, %rd36779, 4294967295;
	and.b64  	%rd34550, %rd34547, 4294967295;
	add.s64 	%rd34551, %rd34550, %rd34549;
	shr.u64 	%rd34552, %rd34551, 32;
	and.b64  	%rd34553, %rd34551, 4294967295;
	and.b64  	%rd34554, %rd34546, 4294967295;
	add.s64 	%rd34555, %rd34553, %rd34554;
	shr.u64 	%rd34556, %rd34555, 32;
	add.s64 	%rd34557, %rd34552, %rd34548;
	add.s64 	%rd34558, %rd34557, %rd34556;
	mul.lo.s64 	%rd34559, %rd3054, %rd34528;
	shr.u64 	%rd34560, %rd34559, 32;
	and.b64  	%rd34561, %rd36780, 4294967295;
	and.b64  	%rd34562, %rd34559, 4294967295;
	add.s64 	%rd34563, %rd34562, %rd34561;
	shr.u64 	%rd34564, %rd34563, 32;
	and.b64  	%rd34565, %rd34563, 4294967295;
	and.b64  	%rd34566, %rd34558, 4294967295;
	add.s64 	%rd34567, %rd34565, %rd34566;
	shr.u64 	%rd34568, %rd34567, 32;
	add.s64 	%rd34569, %rd34564, %rd34560;
	add.s64 	%rd34570, %rd34569, %rd34568;
	mul.lo.s64 	%rd34571, %rd3055, %rd34528;
	shr.u64 	%rd34572, %rd34571, 32;
	and.b64  	%rd34573, %rd36781, 4294967295;
	and.b64  	%rd34574, %rd34571, 4294967295;
	add.s64 	%rd34575, %rd34574, %rd34573;
	shr.u64 	%rd34576, %rd34575, 32;
	and.b64  	%rd34577, %rd34575, 4294967295;
	and.b64  	%rd34578, %rd34570, 4294967295;
	add.s64 	%rd34579, %rd34577, %rd34578;
	shr.u64 	%rd34580, %rd34579, 32;
	add.s64 	%rd34581, %rd34576, %rd34572;
	add.s64 	%rd34582, %rd34581, %rd34580;
	mul.lo.s64 	%rd34583, %rd3056, %rd34528;
	shr.u64 	%rd34584, %rd34583, 32;
	and.b64  	%rd34585, %rd36782, 4294967295;
	and.b64  	%rd34586, %rd34583, 4294967295;
	add.s64 	%rd34587, %rd34586, %rd34585;
	shr.u64 	%rd34588, %rd34587, 32;
	and.b64  	%rd34589, %rd34587, 4294967295;
	and.b64  	%rd34590, %rd34582, 4294967295;
	add.s64 	%rd34591, %rd34589, %rd34590;
	shr.u64 	%rd34592, %rd34591, 32;
	add.s64 	%rd34593, %rd34588, %rd34584;
	add.s64 	%rd34594, %rd34593, %rd34592;
	mul.lo.s64 	%rd34595, %rd3057, %rd34528;
	shr.u64 	%rd34596, %rd34595, 32;
	and.b64  	%rd34597, %rd36783, 4294967295;
	and.b64  	%rd34598, %rd34595, 4294967295;
	add.s64 	%rd34599, %rd34598, %rd34597;
	shr.u64 	%rd34600, %rd34599, 32;
	and.b64  	%rd34601, %rd34599, 4294967295;
	and.b64  	%rd34602, %rd34594, 4294967295;
	add.s64 	%rd34603, %rd34601, %rd34602;
	shr.u64 	%rd34604, %rd34603, 32;
	add.s64 	%rd34605, %rd34600, %rd34596;
	add.s64 	%rd34606, %rd34605, %rd34604;
	mul.wide.u32 	%rd34607, %r18671, %r15657;
	{ .reg .b32 tmp; mov.b64 {tmp, %r15659}, %rd34607; }
	cvt.u64.u32 	%rd34608, %r18675;
	and.b64  	%rd34609, %rd34607, 4294967295;
	add.s64 	%rd34610, %rd34609, %rd34608;
	{ .reg .b32 tmp; mov.b64 {tmp, %r15660}, %rd34610; }
	and.b64  	%rd34611, %rd34610, 4294967295;
	and.b64  	%rd34612, %rd34606, 4294967295;
	add.s64 	%rd34613, %rd34611, %rd34612;
	{ .reg .b32 tmp; mov.b64 {tmp, %r15661}, %rd34613; }
	add.s32 	%r15662, %r15660, %r15659;
	add.s32 	%r15663, %r15662, %r15661;
	mul.lo.s32 	%r15664, %r28, %r15658;
	mul.wide.u32 	%rd34614, %r4, %r15664;
	shr.u64 	%rd34615, %rd34614, 32;
	and.b64  	%rd34616, %rd34533, 4294967295;
	and.b64  	%rd34617, %rd34614, 4294967295;
	add.s64 	%rd34618, %rd34617, %rd34616;
	shr.u64 	%rd34619, %rd34618, 32;
	add.s64 	%rd34620, %rd34619, %rd34615;
	mul.wide.u32 	%rd34621, %r5, %r15664;
	shr.u64 	%rd34622, %rd34621, 32;
	and.b64  	%rd34623, %rd34543, 4294967295;
	and.b64  	%rd34624, %rd34621, 4294967295;
	add.s64 	%rd34625, %rd34624, %rd34623;
	shr.u64 	%rd34626, %rd34625, 32;
	and.b64  	%rd34627, %rd34625, 4294967295;
	and.b64  	%rd34628, %rd34620, 4294967295;
	add.s64 	%rd36771, %rd34627, %rd34628;
	shr.u64 	%rd34629, %rd36771, 32;
	add.s64 	%rd34630, %rd34626, %rd34622;
	add.s64 	%rd34631, %rd34630, %rd34629;
	mul.wide.u32 	%rd34632, %r6, %r15664;
	shr.u64 	%rd34633, %rd34632, 32;
	and.b64  	%rd34634, %rd34555, 4294967295;
	and.b64  	%rd34635, %rd34632, 4294967295;
	add.s64 	%rd34636, %rd34635, %rd34634;
	shr.u64 	%rd34637, %rd34636, 32;
	and.b64  	%rd34638, %rd34636, 4294967295;
	and.b64  	%rd34639, %rd34631, 4294967295;
	add.s64 	%rd36778, %rd34638, %rd34639;
	shr.u64 	%rd34640, %rd36778, 32;
	add.s64 	%rd34641, %rd34637, %rd34633;
	add.s64 	%rd34642, %rd34641, %rd34640;
	mul.wide.u32 	%rd34643, %r7, %r15664;
	shr.u64 	%rd34644, %rd34643, 32;
	and.b64  	%rd34645, %rd34567, 4294967295;
	and.b64  	%rd34646, %rd34643, 4294967295;
	add.s64 	%rd34647, %rd34646, %rd34645;
	shr.u64 	%rd34648, %rd34647, 32;
	and.b64  	%rd34649, %rd34647, 4294967295;
	and.b64  	%rd34650, %rd34642, 4294967295;
	add.s64 	%rd36779, %rd34649, %rd34650;
	shr.u64 	%rd34651, %rd36779, 32;
	add.s64 	%rd34652, %rd34648, %rd34644;
	add.s64 	%rd34653, %rd34652, %rd34651;
	mul.wide.u32 	%rd34654, %r8, %r15664;
	shr.u64 	%rd34655, %rd34654, 32;
	and.b64  	%rd34656, %rd34579, 4294967295;
	and.b64  	%rd34657, %rd34654, 4294967295;
	add.s64 	%rd34658, %rd34657, %rd34656;
	shr.u64 	%rd34659, %rd34658, 32;
	and.b64  	%rd34660, %rd34658, 4294967295;
	and.b64  	%rd34661, %rd34653, 4294967295;
	add.s64 	%rd36780, %rd34660, %rd34661;
	shr.u64 	%rd34662, %rd36780, 32;
	add.s64 	%rd34663, %rd34659, %rd34655;
	add.s64 	%rd34664, %rd34663, %rd34662;
	mul.wide.u32 	%rd34665, %r9, %r15664;
	shr.u64 	%rd34666, %rd34665, 32;
	and.b64  	%rd34667, %rd34591, 4294967295;
	and.b64  	%rd34668, %rd34665, 4294967295;
	add.s64 	%rd34669, %rd34668, %rd34667;
	shr.u64 	%rd34670, %rd34669, 32;
	and.b64  	%rd34671, %rd34669, 4294967295;
	and.b64  	%rd34672, %rd34664, 4294967295;
	add.s64 	%rd36781, %rd34671, %rd34672;
	shr.u64 	%rd34673, %rd36781, 32;
	add.s64 	%rd34674, %rd34670, %rd34666;
	add.s64 	%rd34675, %rd34674, %rd34673;
	mul.wide.u32 	%rd34676, %r10, %r15664;
	shr.u64 	%rd34677, %rd34676, 32;
	and.b64  	%rd34678, %rd34603, 4294967295;
	and.b64  	%rd34679, %rd34676, 4294967295;
	add.s64 	%rd34680, %rd34679, %rd34678;
	shr.u64 	%rd34681, %rd34680, 32;
	and.b64  	%rd34682, %rd34680, 4294967295;
	and.b64  	%rd34683, %rd34675, 4294967295;
	add.s64 	%rd36782, %rd34682, %rd34683;
	shr.u64 	%rd34684, %rd36782, 32;
	add.s64 	%rd34685, %rd34681, %rd34677;
	add.s64 	%rd34686, %rd34685, %rd34684;
	mul.wide.u32 	%rd34687, %r11, %r15664;
	{ .reg .b32 tmp; mov.b64 {tmp, %r15665}, %rd34687; }
	and.b64  	%rd34688, %rd34613, 4294967295;
	and.b64  	%rd34689, %rd34687, 4294967295;
	add.s64 	%rd34690, %rd34689, %rd34688;
	{ .reg .b32 tmp; mov.b64 {tmp, %r15666}, %rd34690; }
	and.b64  	%rd34691, %rd34690, 4294967295;
	and.b64  	%rd34692, %rd34686, 4294967295;
	add.s64 	%rd36783, %rd34691, %rd34692;
	{ .reg .b32 tmp; mov.b64 {tmp, %r15667}, %rd36783; }
	add.s32 	%r15668, %r15666, %r15665;
	add.s32 	%r15669, %r15668, %r15667;
	add.s32 	%r18675, %r15663, %r15669;
	add.s32 	%r18673, %r18673, 1;
	setp.ne.s32 	%p3586, %r18673, 8;
	@%p3586 bra 	$L__BB0_3382;
	cvt.u32.u64 	%r18674, %rd36771;
	setp.lt.u32 	%p3587, %r18675, %r11;
	@%p3587 bra 	$L__BB0_3398;
	setp.gt.u32 	%p3588, %r18675, %r11;
	@%p3588 bra 	$L__BB0_3397;
	cvt.u32.u64 	%r15670, %rd36783;
	setp.gt.u32 	%p3589, %r10, %r15670;
	@%p3589 bra 	$L__BB0_3398;
	setp.lt.u32 	%p3590, %r10, %r15670;
	@%p3590 bra 	$L__BB0_3397;
	cvt.u32.u64 	%r15672, %rd36782;
	setp.gt.u32 	%p3591, %r9, %r15672;
	@%p3591 bra 	$L__BB0_3398;
	setp.lt.u32 	%p3592, %r9, %r15672;
	@%p3592 bra 	$L__BB0_3397;
	cvt.u32.u64 	%r15674, %rd36781;
	setp.gt.u32 	%p3593, %r8, %r15674;
	@%p3593 bra 	$L__BB0_3398;
	setp.lt.u32 	%p3594, %r8, %r15674;
	@%p3594 bra 	$L__BB0_3397;
	cvt.u32.u64 	%r15676, %rd36780;
	setp.gt.u32 	%p3595, %r7, %r15676;
	@%p3595 bra 	$L__BB0_3398;
	setp.lt.u32 	%p3596, %r7, %r15676;
	@%p3596 bra 	$L__BB0_3397;
	cvt.u32.u64 	%r15678, %rd36779;
	setp.gt.u32 	%p3597, %r6, %r15678;
	@%p3597 bra 	$L__BB0_3398;
	setp.lt.u32 	%p3598, %r6, %r15678;
	@%p3598 bra 	$L__BB0_3397;
	cvt.u32.u64 	%r15680, %rd36778;
	setp.gt.u32 	%p3599, %r5, %r15680;
	@%p3599 bra 	$L__BB0_3398;
	setp.ge.u32 	%p3600, %r5, %r15680;
	setp.gt.u32 	%p3601, %r4, %r18674;
	and.pred  	%p3602, %p3600, %p3601;
	@%p3602 bra 	$L__BB0_3398;
$L__BB0_3397:
	and.b64  	%rd34693, %rd36771, 4294967295;
	cvt.u64.u32 	%rd34694, %r4;
	sub.s64 	%rd34695, %rd34693, %rd34694;
	cvt.u32.u64 	%r18674, %rd34695;
	shr.u64 	%rd34696, %rd34695, 32;
	and.b64  	%rd34697, %rd34696, 1;
	and.b64  	%rd34698, %rd36778, 4294967295;
	cvt.u64.u32 	%rd34699, %r5;
	add.s64 	%rd34700, %rd34697, %rd34699;
	sub.s64 	%rd36778, %rd34698, %rd34700;
	shr.u64 	%rd34701, %rd36778, 32;
	and.b64  	%rd34702, %rd34701, 1;
	and.b64  	%rd34703, %rd36779, 4294967295;
	cvt.u64.u32 	%rd34704, %r6;
	add.s64 	%rd34705, %rd34702, %rd34704;
	sub.s64 	%rd36779, %rd34703, %rd34705;
	shr.u64 	%rd34706, %rd36779, 32;
	and.b64  	%rd34707, %rd34706, 1;
	and.b64  	%rd34708, %rd36780, 4294967295;
	cvt.u64.u32 	%rd34709, %r7;
	add.s64 	%rd34710, %rd34707, %rd34709;
	sub.s64 	%rd36780, %rd34708, %rd34710;
	shr.u64 	%rd34711, %rd36780, 32;
	and.b64  	%rd34712, %rd34711, 1;
	and.b64  	%rd34713, %rd36781, 4294967295;
	cvt.u64.u32 	%rd34714, %r8;
	add.s64 	%rd34715, %rd34712, %rd34714;
	sub.s64 	%rd36781, %rd34713, %rd34715;
	shr.u64 	%rd34716, %rd36781, 32;
	and.b64  	%rd34717, %rd34716, 1;
	and.b64  	%rd34718, %rd36782, 4294967295;
	cvt.u64.u32 	%rd34719, %r9;
	add.s64 	%rd34720, %rd34717, %rd34719;
	sub.s64 	%rd36782, %rd34718, %rd34720;
	shr.u64 	%rd34721, %rd36782, 32;
	and.b64  	%rd34722, %rd34721, 1;
	and.b64  	%rd34723, %rd36783, 4294967295;
	cvt.u64.u32 	%rd34724, %r10;
	add.s64 	%rd34725, %rd34722, %rd34724;
	sub.s64 	%rd36783, %rd34723, %rd34725;
	{ .reg .b32 tmp; mov.b64 {tmp, %r15682}, %rd36783; }
	and.b32  	%r15683, %r15682, 1;
	add.s32 	%r15684, %r15683, %r11;
	sub.s32 	%r18675, %r18675, %r15684;
$L__BB0_3398:
	add.s32 	%r18676, %r18653, %r18674;
	setp.lt.u32 	%p3603, %r18676, %r18653;
	selp.u64 	%rd34726, 1, 0, %p3603;
	cvt.u64.u32 	%rd34727, %r18654;
	and.b64  	%rd34728, %rd36778, 4294967295;
	add.s64 	%rd34729, %rd34726, %rd34727;
	add.s64 	%rd36784, %rd34729, %rd34728;
	cvt.u32.u64 	%r10081, %rd36784;
	shr.u64 	%rd34730, %rd36784, 32;
	cvt.u64.u32 	%rd34731, %r18655;
	and.b64  	%rd34732, %rd36779, 4294967295;
	add.s64 	%rd34733, %rd34730, %rd34731;
	add.s64 	%rd36785, %rd34733, %rd34732;
	cvt.u32.u64 	%r10082, %rd36785;
	shr.u64 	%rd34734, %rd36785, 32;
	cvt.u64.u32 	%rd34735, %r18656;
	and.b64  	%rd34736, %rd36780, 4294967295;
	add.s64 	%rd34737, %rd34734, %rd34735;
	add.s64 	%rd36786, %rd34737, %rd34736;
	cvt.u32.u64 	%r10083, %rd36786;
	shr.u64 	%rd34738, %rd36786, 32;
	cvt.u64.u32 	%rd34739, %r18657;
	and.b64  	%rd34740, %rd36781, 4294967295;
	add.s64 	%rd34741, %rd34738, %rd34739;
	add.s64 	%rd36787, %rd34741, %rd34740;
	cvt.u32.u64 	%r10084, %rd36787;
	shr.u64 	%rd34742, %rd36787, 32;
	cvt.u64.u32 	%rd34743, %r18658;
	and.b64  	%rd34744, %rd36782, 4294967295;
	add.s64 	%rd34745, %rd34742, %rd34743;
	add.s64 	%rd36788, %rd34745, %rd34744;
	cvt.u32.u64 	%r10085, %rd36788;
	shr.u64 	%rd34746, %rd36788, 32;
	cvt.u64.u32 	%rd34747, %r18659;
	and.b64  	%rd34748, %rd36783, 4294967295;
	add.s64 	%rd34749, %rd34746, %rd34747;
	add.s64 	%rd36789, %rd34749, %rd34748;
	cvt.u32.u64 	%r10086, %rd36789;
	{ .reg .b32 tmp; mov.b64 {tmp, %r15685}, %rd36789; }
	add.s32 	%r15686, %r18660, %r15685;
	add.s32 	%r18677, %r15686, %r18675;
	setp.lt.u32 	%p3604, %r18677, %r11;
	@%p3604 bra 	$L__BB0_3413;
	setp.gt.u32 	%p3605, %r18677, %r11;
	@%p3605 bra 	$L__BB0_3412;
	setp.gt.u32 	%p3606, %r10, %r10086;
	@%p3606 bra 	$L__BB0_3413;
	setp.lt.u32 	%p3607, %r10, %r10086;
	@%p3607 bra 	$L__BB0_3412;
	setp.gt.u32 	%p3608, %r9, %r10085;
	@%p3608 bra 	$L__BB0_3413;
	setp.lt.u32 	%p3609, %r9, %r10085;
	@%p3609 bra 	$L__BB0_3412;
	setp.gt.u32 	%p3610, %r8, %r10084;
	@%p3610 bra 	$L__BB0_3413;
	setp.lt.u32 	%p3611, %r8, %r10084;
	@%p3611 bra 	$L__BB0_3412;
	setp.gt.u32 	%p3612, %r7, %r10083;
	@%p3612 bra 	$L__BB0_3413;
	setp.lt.u32 	%p3613, %r7, %r10083;
	@%p3613 bra 	$L__BB0_3412;
	setp.gt.u32 	%p3614, %r6, %r10082;
	@%p3614 bra 	$L__BB0_3413;
	setp.lt.u32 	%p3615, %r6, %r10082;
	@%p3615 bra 	$L__BB0_3412;
	setp.gt.u32 	%p3616, %r5, %r10081;
	@%p3616 bra 	$L__BB0_3413;
	setp.ge.u32 	%p3617, %r5, %r10081;
	setp.lt.u32 	%p3618, %r18676, %r4;
	and.pred  	%p3619, %p3617, %p3618;
	@%p3619 bra 	$L__BB0_3413;
$L__BB0_3412:
	cvt.u64.u32 	%rd34750, %r18676;
	cvt.u64.u32 	%rd34751, %r4;
	sub.s64 	%rd34752, %rd34750, %rd34751;
	cvt.u32.u64 	%r18676, %rd34752;
	shr.u64 	%rd34753, %rd34752, 32;
	and.b64  	%rd34754, %rd34753, 1;
	and.b64  	%rd34755, %rd36784, 4294967295;
	cvt.u64.u32 	%rd34756, %r5;
	add.s64 	%rd34757, %rd34754, %rd34756;
	sub.s64 	%rd36784, %rd34755, %rd34757;
	shr.u64 	%rd34758, %rd36784, 32;
	and.b64  	%rd34759, %rd34758, 1;
	and.b64  	%rd34760, %rd36785, 4294967295;
	cvt.u64.u32 	%rd34761, %r6;
	add.s64 	%rd34762, %rd34759, %rd34761;
	sub.s64 	%rd36785, %rd34760, %rd34762;
	shr.u64 	%rd34763, %rd36785, 32;
	and.b64  	%rd34764, %rd34763, 1;
	and.b64  	%rd34765, %rd36786, 4294967295;
	cvt.u64.u32 	%rd34766, %r7;
	add.s64 	%rd34767, %rd34764, %rd34766;
	sub.s64 	%rd36786, %rd34765, %rd34767;
	shr.u64 	%rd34768, %rd36786, 32;
	and.b64  	%rd34769, %rd34768, 1;
	and.b64  	%rd34770, %rd36787, 4294967295;
	cvt.u64.u32 	%rd34771, %r8;
	add.s64 	%rd34772, %rd34769, %rd34771;
	sub.s64 	%rd36787, %rd34770, %rd34772;
	shr.u64 	%rd34773, %rd36787, 32;
	and.b64  	%rd34774, %rd34773, 1;
	and.b64  	%rd34775, %rd36788, 4294967295;
	cvt.u64.u32 	%rd34776, %r9;
	add.s64 	%rd34777, %rd34774, %rd34776;
	sub.s64 	%rd36788, %rd34775, %rd34777;
	shr.u64 	%rd34778, %rd36788, 32;
	and.b64  	%rd34779, %rd34778, 1;
	and.b64  	%rd34780, %rd36789, 4294967295;
	cvt.u64.u32 	%rd34781, %r10;
	add.s64 	%rd34782, %rd34779, %rd34781;
	sub.s64 	%rd36789, %rd34780, %rd34782;
	{ .reg .b32 tmp; mov.b64 {tmp, %r15687}, %rd36789; }
	and.b32  	%r15688, %r15687, 1;
	add.s32 	%r15689, %r15688, %r11;
	sub.s32 	%r18677, %r18677, %r15689;
$L__BB0_3413:
	mov.b32 	%r18687, 0;
	mov.b64 	%rd36790, 0;
	mov.u64 	%rd36791, %rd36790;
	mov.u64 	%rd36792, %rd36790;
	mov.u64 	%rd36793, %rd36790;
	mov.u64 	%rd36794, %rd36790;
	mov.u64 	%rd36795, %rd36790;
	mov.u64 	%rd36796, %rd36790;
	mov.u32 	%r18679, %r18687;
$L__BB0_3414:
	mul.wide.u32 	%rd34784, %r18679, 4;
	add.s64 	%rd34785, %rd3, %rd34784;
	ld.local.u32 	%r15691, [%rd34785];
	mul.wide.u32 	%rd34786, %r18663, %r15691;
	shr.u64 	%rd34787, %rd34786, 32;
	and.b64  	%rd34788, %rd36790, 4294967295;
	and.b64  	%rd34789, %rd34786, 4294967295;
	add.s64 	%rd34790, %rd34789, %rd34788;
	shr.u64 	%rd34791, %rd34790, 32;
	cvt.u32.u64 	%r15692, %rd34790;
	add.s64 	%rd34792, %rd34791, %rd34787;
	mul.wide.u32 	%rd34793, %r18664, %r15691;
	shr.u64 	%rd34794, %rd34793, 32;
	and.b64  	%rd34795, %rd36791, 4294967295;
	and.b64  	%rd34796, %rd34793, 4294967295;
	add.s64 	%rd34797, %rd34796, %rd34795;
	shr.u64 	%rd34798, %rd34797, 32;
	and.b64  	%rd34799, %rd34797, 4294967295;
	add.s64 	%rd34800, %rd34799, %rd34792;
	shr.u64 	%rd34801, %rd34800, 32;
	add.s64 	%rd34802, %rd34798, %rd34794;
	add.s64 	%rd34803, %rd34802, %rd34801;
	mul.wide.u32 	%rd34804, %r18665, %r15691;
	shr.u64 	%rd34805, %rd34804, 32;
	and.b64  	%rd34806, %rd36792, 4294967295;
	and.b64  	%rd34807, %rd34804, 4294967295;
	add.s64 	%rd34808, %rd34807, %rd34806;
	shr.u64 	%rd34809, %rd34808, 32;
	and.b64  	%rd34810, %rd34808, 4294967295;
	and.b64  	%rd34811, %rd34803, 4294967295;
	add.s64 	%rd34812, %rd34810, %rd34811;
	shr.u64 	%rd34813, %rd34812, 32;
	add.s64 	%rd34814, %rd34809, %rd34805;
	add.s64 	%rd34815, %rd34814, %rd34813;
	mul.wide.u32 	%rd34816, %r18666, %r15691;
	shr.u64 	%rd34817, %rd34816, 32;
	and.b64  	%rd34818, %rd36793, 4294967295;
	and.b64  	%rd34819, %rd34816, 4294967295;
	add.s64 	%rd34820, %rd34819, %rd34818;
	shr.u64 	%rd34821, %rd34820, 32;
	and.b64  	%rd34822, %rd34820, 4294967295;
	and.b64  	%rd34823, %rd34815, 4294967295;
	add.s64 	%rd34824, %rd34822, %rd34823;
	shr.u64 	%rd34825, %rd34824, 32;
	add.s64 	%rd34826, %rd34821, %rd34817;
	add.s64 	%rd34827, %rd34826, %rd34825;
	mul.wide.u32 	%rd34828, %r18667, %r15691;
	shr.u64 	%rd34829, %rd34828, 32;
	and.b64  	%rd34830, %rd36794, 4294967295;
	and.b64  	%rd34831, %rd34828, 4294967295;
	add.s64 	%rd34832, %rd34831, %rd34830;
	shr.u64 	%rd34833, %rd34832, 32;
	and.b64  	%rd34834, %rd34832, 4294967295;
	and.b64  	%rd34835, %rd34827, 4294967295;
	add.s64 	%rd34836, %rd34834, %rd34835;
	shr.u64 	%rd34837, %rd34836, 32;
	add.s64 	%rd34838, %rd34833, %rd34829;
	add.s64 	%rd34839, %rd34838, %rd34837;
	mul.wide.u32 	%rd34840, %r18668, %r15691;
	shr.u64 	%rd34841, %rd34840, 32;
	and.b64  	%rd34842, %rd36795, 4294967295;
	and.b64  	%rd34843, %rd34840, 4294967295;
	add.s64 	%rd34844, %rd34843, %rd34842;
	shr.u64 	%rd34845, %rd34844, 32;
	and.b64  	%rd34846, %rd34844, 4294967295;
	and.b64  	%rd34847, %rd34839, 4294967295;
	add.s64 	%rd34848, %rd34846, %rd34847;
	shr.u64 	%rd34849, %rd34848, 32;
	add.s64 	%rd34850, %rd34845, %rd34841;
	add.s64 	%rd34851, %rd34850, %rd34849;
	mul.wide.u32 	%rd34852, %r18669, %r15691;
	shr.u64 	%rd34853, %rd34852, 32;
	and.b64  	%rd34854, %rd36796, 4294967295;
	and.b64  	%rd34855, %rd34852, 4294967295;
	add.s64 	%rd34856, %rd34855, %rd34854;
	shr.u64 	%rd34857, %rd34856, 32;
	and.b64  	%rd34858, %rd34856, 4294967295;
	and.b64  	%rd34859, %rd34851, 4294967295;
	add.s64 	%rd34860, %rd34858, %rd34859;
	shr.u64 	%rd34861, %rd34860, 32;
	add.s64 	%rd34862, %rd34857, %rd34853;
	add.s64 	%rd34863, %rd34862, %rd34861;
	mul.wide.u32 	%rd34864, %r18670, %r15691;
	{ .reg .b32 tmp; mov.b64 {tmp, %r15693}, %rd34864; }
	cvt.u64.u32 	%rd34865, %r18687;
	and.b64  	%rd34866, %rd34864, 4294967295;
	add.s64 	%rd34867, %rd34866, %rd34865;
	{ .reg .b32 tmp; mov.b64 {tmp, %r15694}, %rd34867; }
	and.b64  	%rd34868, %rd34867, 4294967295;
	and.b64  	%rd34869, %rd34863, 4294967295;
	add.s64 	%rd34870, %rd34868, %rd34869;
	{ .reg .b32 tmp; mov.b64 {tmp, %r15695}, %rd34870; }
	add.s32 	%r15696, %r15694, %r15693;
	add.s32 	%r15697, %r15696, %r15695;
	mul.lo.s32 	%r15698, %r28, %r15692;
	mul.wide.u32 	%rd34871, %r4, %r15698;
	shr.u64 	%rd34872, %rd34871, 32;
	and.b64  	%rd34873, %rd34790, 4294967295;
	and.b64  	%rd34874, %rd34871, 4294967295;
	add.s64 	%rd34875, %rd34874, %rd34873;
	shr.u64 	%rd34876, %rd34875, 32;
	add.s64 	%rd34877, %rd34876, %rd34872;
	mul.wide.u32 	%rd34878, %r5, %r15698;
	shr.u64 	%rd34879, %rd34878, 32;
	and.b64  	%rd34880, %rd34800, 4294967295;
	and.b64  	%rd34881, %rd34878, 4294967295;
	add.s64 	%rd34882, %rd34881, %rd34880;
	shr.u64 	%rd34883, %rd34882, 32;
	and.b64  	%rd34884, %rd34882, 4294967295;
	and.b64  	%rd34885, %rd34877, 4294967295;
	add.s64 	%rd36790, %rd34884, %rd34885;
	shr.u64 	%rd34886, %rd36790, 32;
	add.s64 	%rd34887, %rd34883, %rd34879;
	add.s64 	%rd34888, %rd34887, %rd34886;
	mul.wide.u32 	%rd34889, %r6, %r15698;
	shr.u64 	%rd34890, %rd34889, 32;
	and.b64  	%rd34891, %rd34812, 4294967295;
	and.b64  	%rd34892, %rd34889, 4294967295;
	add.s64 	%rd34893, %rd34892, %rd34891;
	shr.u64 	%rd34894, %rd34893, 32;
	and.b64  	%rd34895, %rd34893, 4294967295;
	and.b64  	%rd34896, %rd34888, 4294967295;
	add.s64 	%rd36791, %rd34895, %rd34896;
	shr.u64 	%rd34897, %rd36791, 32;
	add.s64 	%rd34898, %rd34894, %rd34890;
	add.s64 	%rd34899, %rd34898, %rd34897;
	mul.wide.u32 	%rd34900, %r7, %r15698;
	shr.u64 	%rd34901, %rd34900, 32;
	and.b64  	%rd34902, %rd34824, 4294967295;
	and.b64  	%rd34903, %rd34900, 4294967295;
	add.s64 	%rd34904, %rd34903, %rd34902;
	shr.u64 	%rd34905, %rd34904, 32;
	and.b64  	%rd34906, %rd34904, 4294967295;
	and.b64  	%rd34907, %rd34899, 4294967295;
	add.s64 	%rd36792, %rd34906, %rd34907;
	shr.u64 	%rd34908, %rd36792, 32;
	add.s64 	%rd34909, %rd34905, %rd34901;
	add.s64 	%rd34910, %rd34909, %rd34908;
	mul.wide.u32 	%rd34911, %r8, %r15698;
	shr.u64 	%rd34912, %rd34911, 32;
	and.b64  	%rd34913, %rd34836, 4294967295;
	and.b64  	%rd34914, %rd34911, 4294967295;
	add.s64 	%rd34915, %rd34914, %rd34913;
	shr.u64 	%rd34916, %rd34915, 32;
	and.b64  	%rd34917, %rd34915, 4294967295;
	and.b64  	%rd34918, %rd34910, 4294967295;
	add.s64 	%rd36793, %rd34917, %rd34918;
	shr.u64 	%rd34919, %rd36793, 32;
	add.s64 	%rd34920, %rd34916, %rd34912;
	add.s64 	%rd34921, %rd34920, %rd34919;
	mul.wide.u32 	%rd34922, %r9, %r15698;
	shr.u64 	%rd34923, %rd34922, 32;
	and.b64  	%rd34924, %rd34848, 4294967295;
	and.b64  	%rd34925, %rd34922, 4294967295;
	add.s64 	%rd34926, %rd34925, %rd34924;
	shr.u64 	%rd34927, %rd34926, 32;
	and.b64  	%rd34928, %rd34926, 4294967295;
	and.b64  	%rd34929, %rd34921, 4294967295;
	add.s64 	%rd36794, %rd34928, %rd34929;
	shr.u64 	%rd34930, %rd36794, 32;
	add.s64 	%rd34931, %rd34927, %rd34923;
	add.s64 	%rd34932, %rd34931, %rd34930;
	mul.wide.u32 	%rd34933, %r10, %r15698;
	shr.u64 	%rd34934, %rd34933, 32;
	and.b64  	%rd34935, %rd34860, 4294967295;
	and.b64  	%rd34936, %rd34933, 4294967295;
	add.s64 	%rd34937, %rd34936, %rd34935;
	shr.u64 	%rd34938, %rd34937, 32;
	and.b64  	%rd34939, %rd34937, 4294967295;
	and.b64  	%rd34940, %rd34932, 4294967295;
	add.s64 	%rd36795, %rd34939, %rd34940;
	shr.u64 	%rd34941, %rd36795, 32;
	add.s64 	%rd34942, %rd34938, %rd34934;
	add.s64 	%rd34943, %rd34942, %rd34941;
	mul.wide.u32 	%rd34944, %r11, %r15698;
	{ .reg .b32 tmp; mov.b64 {tmp, %r15699}, %rd34944; }
	and.b64  	%rd34945, %rd34870, 4294967295;
	and.b64  	%rd34946, %rd34944, 4294967295;
	add.s64 	%rd34947, %rd34946, %rd34945;
	{ .reg .b32 tmp; mov.b64 {tmp, %r15700}, %rd34947; }
	and.b64  	%rd34948, %rd34947, 4294967295;
	and.b64  	%rd34949, %rd34943, 4294967295;
	add.s64 	%rd36796, %rd34948, %rd34949;
	{ .reg .b32 tmp; mov.b64 {tmp, %r15701}, %rd36796; }
	add.s32 	%r15702, %r15700, %r15699;
	add.s32 	%r15703, %r15702, %r15701;
	add.s32 	%r18687, %r15697, %r15703;
	add.s32 	%r18679, %r18679, 1;
	setp.ne.s32 	%p3620, %r18679, 8;
	@%p3620 bra 	$L__BB0_3414;
	cvt.u32.u64 	%r18680, %rd36790;
	cvt.u32.u64 	%r18681, %rd36791;
	cvt.u32.u64 	%r18682, %rd36792;
	cvt.u32.u64 	%r18683, %rd36793;
	cvt.u32.u64 	%r18684, %rd36794;
	cvt.u32.u64 	%r18685, %rd36795;
	cvt.u32.u64 	%r18686, %rd36796;
	setp.lt.u32 	%p3621, %r18687, %r11;
	@%p3621 bra 	$L__BB0_3430;
	setp.gt.u32 	%p3622, %r18687, %r11;
	@%p3622 bra 	$L__BB0_3429;
	setp.gt.u32 	%p3623, %r10, %r18686;
	@%p3623 bra 	$L__BB0_3430;
	setp.lt.u32 	%p3624, %r10, %r18686;
	@%p3624 bra 	$L__BB0_3429;
	setp.gt.u32 	%p3625, %r9, %r18685;
	@%p3625 bra 	$L__BB0_3430;
	setp.lt.u32 	%p3626, %r9, %r18685;
	@%p3626 bra 	$L__BB0_3429;
	setp.gt.u32 	%p3627, %r8, %r18684;
	@%p3627 bra 	$L__BB0_3430;
	setp.lt.u32 	%p3628, %r8, %r18684;
	@%p3628 bra 	$L__BB0_3429;
	setp.gt.u32 	%p3629, %r7, %r18683;
	@%p3629 bra 	$L__BB0_3430;
	setp.lt.u32 	%p3630, %r7, %r18683;
	@%p3630 bra 	$L__BB0_3429;
	setp.gt.u32 	%p3631, %r6, %r18682;
	@%p3631 bra 	$L__BB0_3430;
	setp.lt.u32 	%p3632, %r6, %r18682;
	@%p3632 bra 	$L__BB0_3429;
	cvt.u32.u64 	%r18681, %rd36791;
	setp.gt.u32 	%p3633, %r5, %r18681;
	@%p3633 bra 	$L__BB0_3430;
	cvt.u32.u64 	%r18681, %rd36791;
	setp.ge.u32 	%p3634, %r5, %r18681;
	cvt.u32.u64 	%r18680, %rd36790;
	setp.gt.u32 	%p3635, %r4, %r18680;
	and.pred  	%p3636, %p3634, %p3635;
	@%p3636 bra 	$L__BB0_3430;
$L__BB0_3429:
	and.b64  	%rd34951, %rd36790, 4294967295;
	cvt.u64.u32 	%rd34952, %r4;
	sub.s64 	%rd34953, %rd34951, %rd34952;
	cvt.u32.u64 	%r18680, %rd34953;
	shr.u64 	%rd34954, %rd34953, 32;
	and.b64  	%rd34955, %rd34954, 1;
	and.b64  	%rd34956, %rd36791, 4294967295;
	cvt.u64.u32 	%rd34957, %r5;
	add.s64 	%rd34958, %rd34955, %rd34957;
	sub.s64 	%rd34959, %rd34956, %rd34958;
	cvt.u32.u64 	%r18681, %rd34959;
	shr.u64 	%rd34960, %rd34959, 32;
	and.b64  	%rd34961, %rd34960, 1;
	and.b64  	%rd34962, %rd36792, 4294967295;
	cvt.u64.u32 	%rd34963, %r6;
	add.s64 	%rd34964, %rd34961, %rd34963;
	sub.s64 	%rd34965, %rd34962, %rd34964;
	cvt.u32.u64 	%r18682, %rd34965;
	shr.u64 	%rd34966, %rd34965, 32;
	and.b64  	%rd34967, %rd34966, 1;
	and.b64  	%rd34968, %rd36793, 4294967295;
	cvt.u64.u32 	%rd34969, %r7;
	add.s64 	%rd34970, %rd34967, %rd34969;
	sub.s64 	%rd34971, %rd34968, %rd34970;
	cvt.u32.u64 	%r18683, %rd34971;
	shr.u64 	%rd34972, %rd34971, 32;
	and.b64  	%rd34973, %rd34972, 1;
	and.b64  	%rd34974, %rd36794, 4294967295;
	cvt.u64.u32 	%rd34975, %r8;
	add.s64 	%rd34976, %rd34973, %rd34975;
	sub.s64 	%rd34977, %rd34974, %rd34976;
	cvt.u32.u64 	%r18684, %rd34977;
	shr.u64 	%rd34978, %rd34977, 32;
	and.b64  	%rd34979, %rd34978, 1;
	and.b64  	%rd34980, %rd36795, 4294967295;
	cvt.u64.u32 	%rd34981, %r9;
	add.s64 	%rd34982, %rd34979, %rd34981;
	sub.s64 	%rd34983, %rd34980, %rd34982;
	cvt.u32.u64 	%r18685, %rd34983;
	shr.u64 	%rd34984, %rd34983, 32;
	and.b64  	%rd34985, %rd34984, 1;
	and.b64  	%rd34986, %rd36796, 4294967295;
	cvt.u64.u32 	%rd34987, %r10;
	add.s64 	%rd34988, %rd34985, %rd34987;
	sub.s64 	%rd34989, %rd34986, %rd34988;
	cvt.u32.u64 	%r18686, %rd34989;
	{ .reg .b32 tmp; mov.b64 {tmp, %r15704}, %rd34989; }
	and.b32  	%r15705, %r15704, 1;
	add.s32 	%r15706, %r15705, %r11;
	sub.s32 	%r18687, %r18687, %r15706;
$L__BB0_3430:
	and.b64  	%rd3116, %rd36784, 4294967295;
	and.b64  	%rd3117, %rd36785, 4294967295;
	and.b64  	%rd3118, %rd36786, 4294967295;
	and.b64  	%rd3119, %rd36787, 4294967295;
	and.b64  	%rd3120, %rd36788, 4294967295;
	and.b64  	%rd3121, %rd36789, 4294967295;
	mov.b32 	%r18697, 0;
	mov.b64 	%rd36797, 0;
	mov.u64 	%rd36798, %rd36797;
	mov.u64 	%rd36799, %rd36797;
	mov.u64 	%rd36800, %rd36797;
	mov.u64 	%rd36801, %rd36797;
	mov.u64 	%rd36802, %rd36797;
	mov.u64 	%rd36803, %rd36797;
	mov.u32 	%r18689, %r18697;
$L__BB0_3431:
	mul.wide.u32 	%rd34991, %r18689, 4;
	add.s64 	%rd34992, %rd4, %rd34991;
	ld.local.u32 	%r15708, [%rd34992];
	cvt.u64.u32 	%rd34993, %r15708;
	mul.wide.u32 	%rd34994, %r18676, %r15708;
	shr.u64 	%rd34995, %rd34994, 32;
	and.b64  	%rd34996, %rd36797, 4294967295;
	and.b64  	%rd34997, %rd34994, 4294967295;
	add.s64 	%rd34998, %rd34997, %rd34996;
	shr.u64 	%rd34999, %rd34998, 32;
	cvt.u32.u64 	%r15709, %rd34998;
	add.s64 	%rd35000, %rd34999, %rd34995;
	mul.lo.s64 	%rd35001, %rd3116, %rd34993;
	shr.u64 	%rd35002, %rd35001, 32;
	and.b64  	%rd35003, %rd36798, 4294967295;
	and.b64  	%rd35004, %rd35001, 4294967295;
	add.s64 	%rd35005, %rd35004, %rd35003;
	shr.u64 	%rd35006, %rd35005, 32;
	and.b64  	%rd35007, %rd35005, 4294967295;
	add.s64 	%rd35008, %rd35007, %rd35000;
	shr.u64 	%rd35009, %rd35008, 32;
	add.s64 	%rd35010, %rd35006, %rd35002;
	add.s64 	%rd35011, %rd35010, %rd35009;
	mul.lo.s64 	%rd35012, %rd3117, %rd34993;
	shr.u64 	%rd35013, %rd35012, 32;
	and.b64  	%rd35014, %rd36799, 4294967295;
	and.b64  	%rd35015, %rd35012, 4294967295;
	add.s64 	%rd35016, %rd35015, %rd35014;
	shr.u64 	%rd35017, %rd35016, 32;
	and.b64  	%rd35018, %rd35016, 4294967295;
	and.b64  	%rd35019, %rd35011, 4294967295;
	add.s64 	%rd35020, %rd35018, %rd35019;
	shr.u64 	%rd35021, %rd35020, 32;
	add.s64 	%rd35022, %rd35017, %rd35013;
	add.s64 	%rd35023, %rd35022, %rd35021;
	mul.lo.s64 	%rd35024, %rd3118, %rd34993;
	shr.u64 	%rd35025, %rd35024, 32;
	and.b64  	%rd35026, %rd36800, 4294967295;
	and.b64  	%rd35027, %rd35024, 4294967295;
	add.s64 	%rd35028, %rd35027, %rd35026;
	shr.u64 	%rd35029, %rd35028, 32;
	and.b64  	%rd35030, %rd35028, 4294967295;
	and.b64  	%rd35031, %rd35023, 4294967295;
	add.s64 	%rd35032, %rd35030, %rd35031;
	shr.u64 	%rd35033, %rd35032, 32;
	add.s64 	%rd35034, %rd35029, %rd35025;
	add.s64 	%rd35035, %rd35034, %rd35033;
	mul.lo.s64 	%rd35036, %rd3119, %rd34993;
	shr.u64 	%rd35037, %rd35036, 32;
	and.b64  	%rd35038, %rd36801, 4294967295;
	and.b64  	%rd35039, %rd35036, 4294967295;
	add.s64 	%rd35040, %rd35039, %rd35038;
	shr.u64 	%rd35041, %rd35040, 32;
	and.b64  	%rd35042, %rd35040, 4294967295;
	and.b64  	%rd35043, %rd35035, 4294967295;
	add.s64 	%rd35044, %rd35042, %rd35043;
	shr.u64 	%rd35045, %rd35044, 32;
	add.s64 	%rd35046, %rd35041, %rd35037;
	add.s64 	%rd35047, %rd35046, %rd35045;
	mul.lo.s64 	%rd35048, %rd3120, %rd34993;
	shr.u64 	%rd35049, %rd35048, 32;
	and.b64  	%rd35050, %rd36802, 4294967295;
	and.b64  	%rd35051, %rd35048, 4294967295;
	add.s64 	%rd35052, %rd35051, %rd35050;
	shr.u64 	%rd35053, %rd35052, 32;
	and.b64  	%rd35054, %rd35052, 4294967295;
	and.b64  	%rd35055, %rd35047, 4294967295;
	add.s64 	%rd35056, %rd35054, %rd35055;
	shr.u64 	%rd35057, %rd35056, 32;
	add.s64 	%rd35058, %rd35053, %rd35049;
	add.s64 	%rd35059, %rd35058, %rd35057;
	mul.lo.s64 	%rd35060, %rd3121, %rd34993;
	shr.u64 	%rd35061, %rd35060, 32;
	and.b64  	%rd35062, %rd36803, 4294967295;
	and.b64  	%rd35063, %rd35060, 4294967295;
	add.s64 	%rd35064, %rd35063, %rd35062;
	shr.u64 	%rd35065, %rd35064, 32;
	and.b64  	%rd35066, %rd35064, 4294967295;
	and.b64  	%rd35067, %rd35059, 4294967295;
	add.s64 	%rd35068, %rd35066, %rd35067;
	shr.u64 	%rd35069, %rd35068, 32;
	add.s64 	%rd35070, %rd35065, %rd35061;
	add.s64 	%rd35071, %rd35070, %rd35069;
	mul.wide.u32 	%rd35072, %r18677, %r15708;
	{ .reg .b32 tmp; mov.b64 {tmp, %r15710}, %rd35072; }
	cvt.u64.u32 	%rd35073, %r18697;
	and.b64  	%rd35074, %rd35072, 4294967295;
	add.s64 	%rd35075, %rd35074, %rd35073;
	{ .reg .b32 tmp; mov.b64 {tmp, %r15711}, %rd35075; }
	and.b64  	%rd35076, %rd35075, 4294967295;
	and.b64  	%rd35077, %rd35071, 4294967295;
	add.s64 	%rd35078, %rd35076, %rd35077;
	{ .reg .b32 tmp; mov.b64 {tmp, %r15712}, %rd35078; }
	add.s32 	%r15713, %r15711, %r15710;
	add.s32 	%r15714, %r15713, %r15712;
	mul.lo.s32 	%r15715, %r28, %r15709;
	mul.wide.u32 	%rd35079, %r4, %r15715;
	shr.u64 	%rd35080, %rd35079, 32;
	and.b64  	%rd35081, %rd34998, 4294967295;
	and.b64  	%rd35082, %rd35079, 4294967295;
	add.s64 	%rd35083, %rd35082, %rd35081;
	shr.u64 	%rd35084, %rd35083, 32;
	add.s64 	%rd35085, %rd35084, %rd35080;
	mul.wide.u32 	%rd35086, %r5, %r15715;
	shr.u64 	%rd35087, %rd35086, 32;
	and.b64  	%rd35088, %rd35008, 4294967295;
	and.b64  	%rd35089, %rd35086, 4294967295;
	add.s64 	%rd35090, %rd35089, %rd35088;
	shr.u64 	%rd35091, %rd35090, 32;
	and.b64  	%rd35092, %rd35090, 4294967295;
	and.b64  	%rd35093, %rd35085, 4294967295;
	add.s64 	%rd36797, %rd35092, %rd35093;
	shr.u64 	%rd35094, %rd36797, 32;
	add.s64 	%rd35095, %rd35091, %rd35087;
	add.s64 	%rd35096, %rd35095, %rd35094;
	mul.wide.u32 	%rd35097, %r6, %r15715;
	shr.u64 	%rd35098, %rd35097, 32;
	and.b64  	%rd35099, %rd35020, 4294967295;
	and.b64  	%rd35100, %rd35097, 4294967295;
	add.s64 	%rd35101, %rd35100, %rd35099;
	shr.u64 	%rd35102, %rd35101, 32;
	and.b64  	%rd35103, %rd35101, 4294967295;
	and.b64  	%rd35104, %rd35096, 4294967295;
	add.s64 	%rd36798, %rd35103, %rd35104;
	shr.u64 	%rd35105, %rd36798, 32;
	add.s64 	%rd35106, %rd35102, %rd35098;
	add.s64 	%rd35107, %rd35106, %rd35105;
	cvt.u64.u32 	%rd3131, %r7;
	mul.wide.u32 	%rd35108, %r7, %r15715;
	shr.u64 	%rd35109, %rd35108, 32;
	and.b64  	%rd35110, %rd35032, 4294967295;
	and.b64  	%rd35111, %rd35108, 4294967295;
	add.s64 	%rd35112, %rd35111, %rd35110;
	shr.u64 	%rd35113, %rd35112, 32;
	and.b64  	%rd35114, %rd35112, 4294967295;
	and.b64  	%rd35115, %rd35107, 4294967295;
	add.s64 	%rd36799, %rd35114, %rd35115;
	shr.u64 	%rd35116, %rd36799, 32;
	add.s64 	%rd35117, %rd35113, %rd35109;
	add.s64 	%rd35118, %rd35117, %rd35116;
	cvt.u64.u32 	%rd3133, %r8;
	mul.wide.u32 	%rd35119, %r8, %r15715;
	shr.u64 	%rd35120, %rd35119, 32;
	and.b64  	%rd35121, %rd35044, 4294967295;
	and.b64  	%rd35122, %rd35119, 4294967295;
	add.s64 	%rd35123, %rd35122, %rd35121;
	shr.u64 	%rd35124, %rd35123, 32;
	and.b64  	%rd35125, %rd35123, 4294967295;
	and.b64  	%rd35126, %rd35118, 4294967295;
	add.s64 	%rd36800, %rd35125, %rd35126;
	shr.u64 	%rd35127, %rd36800, 32;
	add.s64 	%rd35128, %rd35124, %rd35120;
	add.s64 	%rd35129, %rd35128, %rd35127;
	mul.wide.u32 	%rd35130, %r9, %r15715;
	shr.u64 	%rd35131, %rd35130, 32;
	and.b64  	%rd35132, %rd35056, 4294967295;
	and.b64  	%rd35133, %rd35130, 4294967295;
	add.s64 	%rd35134, %rd35133, %rd35132;
	shr.u64 	%rd35135, %rd35134, 32;
	and.b64  	%rd35136, %rd35134, 4294967295;
	and.b64  	%rd35137, %rd35129, 4294967295;
	add.s64 	%rd36801, %rd35136, %rd35137;
	shr.u64 	%rd35138, %rd36801, 32;
	add.s64 	%rd35139, %rd35135, %rd35131;
	add.s64 	%rd35140, %rd35139, %rd35138;
	mul.wide.u32 	%rd35141, %r10, %r15715;
	shr.u64 	%rd35142, %rd35141, 32;
	and.b64  	%rd35143, %rd35068, 4294967295;
	and.b64  	%rd35144, %rd35141, 4294967295;
	add.s64 	%rd35145, %rd35144, %rd35143;
	shr.u64 	%rd35146, %rd35145, 32;
	and.b64  	%rd35147, %rd35145, 4294967295;
	and.b64  	%rd35148, %rd35140, 4294967295;
	add.s64 	%rd36802, %rd35147, %rd35148;
	shr.u64 	%rd35149, %rd36802, 32;
	add.s64 	%rd35150, %rd35146, %rd35142;
	add.s64 	%rd35151, %rd35150, %rd35149;
	mul.wide.u32 	%rd35152, %r11, %r15715;
	{ .reg .b32 tmp; mov.b64 {tmp, %r15716}, %rd35152; }
	and.b64  	%rd35153, %rd35078, 4294967295;
	and.b64  	%rd35154, %rd35152, 4294967295;
	add.s64 	%rd35155, %rd35154, %rd35153;
	{ .reg .b32 tmp; mov.b64 {tmp, %r15717}, %rd35155; }
	and.b64  	%rd35156, %rd35155, 4294967295;
	and.b64  	%rd35157, %rd35151, 4294967295;
	add.s64 	%rd36803, %rd35156, %rd35157;
	{ .reg .b32 tmp; mov.b64 {tmp, %r15718}, %rd36803; }
	add.s32 	%r15719, %r15717, %r15716;
	add.s32 	%r15720, %r15719, %r15718;
	add.s32 	%r18697, %r15714, %r15720;
	add.s32 	%r18689, %r18689, 1;
	setp.ne.s32 	%p3637, %r18689, 8;
	@%p3637 bra 	$L__BB0_3431;
	cvt.u32.u64 	%r18690, %rd36797;
	cvt.u32.u64 	%r18691, %rd36798;
	cvt.u32.u64 	%r18692, %rd36799;
	cvt.u32.u64 	%r18693, %rd36800;
	cvt.u32.u64 	%r18694, %rd36801;
	cvt.u32.u64 	%r18695, %rd36802;
	cvt.u32.u64 	%r18696, %rd36803;
	setp.lt.u32 	%p3638, %r18697, %r11;
	@%p3638 bra 	$L__BB0_3447;
	setp.gt.u32 	%p3639, %r18697, %r11;
	@%p3639 bra 	$L__BB0_3446;
	setp.gt.u32 	%p3640, %r10, %r18696;
	@%p3640 bra 	$L__BB0_3447;
	setp.lt.u32 	%p3641, %r10, %r18696;
	@%p3641 bra 	$L__BB0_3446;
	setp.gt.u32 	%p3642, %r9, %r18695;
	@%p3642 bra 	$L__BB0_3447;
	setp.lt.u32 	%p3643, %r9, %r18695;
	@%p3643 bra 	$L__BB0_3446;
	setp.gt.u32 	%p3644, %r8, %r18694;
	@%p3644 bra 	$L__BB0_3447;
	setp.lt.u32 	%p3645, %r8, %r18694;
	@%p3645 bra 	$L__BB0_3446;
	setp.gt.u32 	%p3646, %r7, %r18693;
	@%p3646 bra 	$L__BB0_3447;
	setp.lt.u32 	%p3647, %r7, %r18693;
	@%p3647 bra 	$L__BB0_3446;
	setp.gt.u32 	%p3648, %r6, %r18692;
	@%p3648 bra 	$L__BB0_3447;
	setp.lt.u32 	%p3649, %r6, %r18692;
	@%p3649 bra 	$L__BB0_3446;
	setp.gt.u32 	%p3650, %r5, %r18691;
	@%p3650 bra 	$L__BB0_3447;
	setp.ge.u32 	%p3651, %r5, %r18691;
	setp.gt.u32 	%p3652, %r4, %r18690;
	and.pred  	%p3653, %p3651, %p3652;
	@%p3653 bra 	$L__BB0_3447;
$L__BB0_3446:
	and.b64  	%rd35158, %rd36797, 4294967295;
	cvt.u64.u32 	%rd35159, %r4;
	sub.s64 	%rd35160, %rd35158, %rd35159;
	cvt.u32.u64 	%r18690, %rd35160;
	shr.u64 	%rd35161, %rd35160, 32;
	and.b64  	%rd35162, %rd35161, 1;
	and.b64  	%rd35163, %rd36798, 4294967295;
	cvt.u64.u32 	%rd35164, %r5;
	add.s64 	%rd35165, %rd35162, %rd35164;
	sub.s64 	%rd35166, %rd35163, %rd35165;
	cvt.u32.u64 	%r18691, %rd35166;
	shr.u64 	%rd35167, %rd35166, 32;
	and.b64  	%rd35168, %rd35167, 1;
	and.b64  	%rd35169, %rd36799, 4294967295;
	cvt.u64.u32 	%rd35170, %r6;
	add.s64 	%rd35171, %rd35168, %rd35170;
	sub.s64 	%rd35172, %rd35169, %rd35171;
	cvt.u32.u64 	%r18692, %rd35172;
	shr.u64 	%rd35173, %rd35172, 32;
	and.b64  	%rd35174, %rd35173, 1;
	and.b64  	%rd35175, %rd36800, 4294967295;
	add.s64 	%rd35176, %rd35174, %rd3131;
	sub.s64 	%rd35177, %rd35175, %rd35176;
	cvt.u32.u64 	%r18693, %rd35177;
	shr.u64 	%rd35178, %rd35177, 32;
	and.b64  	%rd35179, %rd35178, 1;
	and.b64  	%rd35180, %rd36801, 4294967295;
	add.s64 	%rd35181, %rd35179, %rd3133;
	sub.s64 	%rd35182, %rd35180, %rd35181;
	cvt.u32.u64 	%r18694, %rd35182;
	shr.u64 	%rd35183, %rd35182, 32;
	and.b64  	%rd35184, %rd35183, 1;
	and.b64  	%rd35185, %rd36802, 4294967295;
	cvt.u64.u32 	%rd35186, %r9;
	add.s64 	%rd35187, %rd35184, %rd35186;
	sub.s64 	%rd35188, %rd35185, %rd35187;
	cvt.u32.u64 	%r18695, %rd35188;
	shr.u64 	%rd35189, %rd35188, 32;
	and.b64  	%rd35190, %rd35189, 1;
	and.b64  	%rd35191, %rd36803, 4294967295;
	cvt.u64.u32 	%rd35192, %r10;
	add.s64 	%rd35193, %rd35190, %rd35192;
	sub.s64 	%rd35194, %rd35191, %rd35193;
	cvt.u32.u64 	%r18696, %rd35194;
	{ .reg .b32 tmp; mov.b64 {tmp, %r15721}, %rd35194; }
	and.b32  	%r15722, %r15721, 1;
	add.s32 	%r15723, %r15722, %r11;
	sub.s32 	%r18697, %r18697, %r15723;
$L__BB0_3447:
	shr.u32 	%r15724, %r9267, %r18559;
	and.b32  	%r18730, %r15724, 1;
	mov.b16 	%rs79, 1;
$L__BB0_3448:
	add.s32 	%r10194, %r18559, -1;
	setp.ne.s32 	%p3654, %r18559, 0;
	mov.u32 	%r18559, %r10194;
	@%p3654 bra 	$L__BB0_3104;
	neg.s32 	%r15725, %r18730;
	xor.b32  	%r15726, %r18680, %r18614;
	and.b32  	%r15727, %r15726, %r15725;
	xor.b32  	%r18219, %r15727, %r18614;
	xor.b32  	%r15728, %r18690, %r18634;
	and.b32  	%r15729, %r15728, %r15725;
	xor.b32  	%r18746, %r15729, %r18634;
	xor.b32  	%r15730, %r18681, %r18615;
	and.b32  	%r15731, %r15730, %r15725;
	xor.b32  	%r18218, %r15731, %r18615;
	xor.b32  	%r15732, %r18691, %r18635;
	and.b32  	%r15733, %r15732, %r15725;
	xor.b32  	%r18745, %r15733, %r18635;
	xor.b32  	%r15734, %r18682, %r18616;
	and.b32  	%r15735, %r15734, %r15725;
	xor.b32  	%r18217, %r15735, %r18616;
	xor.b32  	%r15736, %r18692, %r18636;
	and.b32  	%r15737, %r15736, %r15725;
	xor.b32  	%r18744, %r15737, %r18636;
	xor.b32  	%r15738, %r18683, %r18617;
	and.b32  	%r15739, %r15738, %r15725;
	xor.b32  	%r18216, %r15739, %r18617;
	xor.b32  	%r15740, %r18693, %r18637;
	and.b32  	%r15741, %r15740, %r15725;
	xor.b32  	%r18743, %r15741, %r18637;
	xor.b32  	%r15742, %r18684, %r18618;
	and.b32  	%r15743, %r15742, %r15725;
	xor.b32  	%r18215, %r15743, %r18618;
	xor.b32  	%r15744, %r18694, %r18638;
	and.b32  	%r15745, %r15744, %r15725;
	xor.b32  	%r18742, %r15745, %r18638;
	xor.b32  	%r15746, %r18685, %r18619;
	and.b32  	%r15747, %r15746, %r15725;
	xor.b32  	%r18214, %r15747, %r18619;
	xor.b32  	%r15748, %r18695, %r18639;
	and.b32  	%r15749, %r15748, %r15725;
	xor.b32  	%r18741, %r15749, %r18639;
	xor.b32  	%r15750, %r18686, %r18620;
	and.b32  	%r15751, %r15750, %r15725;
	xor.b32  	%r18213, %r15751, %r18620;
	xor.b32  	%r15752, %r18696, %r18640;
	and.b32  	%r15753, %r15752, %r15725;
	xor.b32  	%r18740, %r15753, %r18640;
	xor.b32  	%r15754, %r18687, %r18621;
	and.b32  	%r15755, %r15754, %r15725;
	xor.b32  	%r18212, %r15755, %r18621;
	xor.b32  	%r15756, %r18697, %r18641;
	and.b32  	%r15757, %r15756, %r15725;
	xor.b32  	%r18739, %r15757, %r18641;
$L__BB0_3450:
	add.s32 	%r18526, %r18526, 1;
	setp.ne.s32 	%p3655, %r18526, %r2;
	@%p3655 bra 	$L__BB0_3102;
	st.local.u32 	[%rd30+32], %r18746;
	st.local.u32 	[%rd30+36], %r18745;
	st.local.u32 	[%rd30+40], %r18744;
	st.local.u32 	[%rd30+44], %r18743;
	st.local.u32 	[%rd30+48], %r18742;
	st.local.u32 	[%rd30+52], %r18741;
	st.local.u32 	[%rd30+56], %r18740;
	st.local.u32 	[%rd30+60], %r18739;
$L__BB0_3452:
	cvt.u64.u32 	%rd3138, %r7;
	cvt.u64.u32 	%rd3139, %r8;
	cvt.u64.u32 	%rd3140, %r9;
	cvt.u64.u32 	%rd3141, %r10;
	cvt.u64.u32 	%rd3142, %r5;
	cvt.u64.u32 	%rd3143, %r6;
	cvt.u64.u32 	%rd3144, %r4;
	and.b32  	%r15758, %r3, 1;
	setp.eq.b32 	%p3656, %r15758, 1;
	not.pred 	%p3657, %p3656;
	@%p3657 bra 	$L__BB0_3517;
	mov.b32 	%r18764, 0;
	mov.b64 	%rd36805, 0;
	mov.u64 	%rd36806, %rd36805;
	mov.u64 	%rd36807, %rd36805;
	mov.u64 	%rd36808, %rd36805;
	mov.u64 	%rd36809, %rd36805;
	mov.u64 	%rd36810, %rd36805;
	mov.u64 	%rd36811, %rd36805;
	mov.u32 	%r18756, %r18764;
$L__BB0_3454:
	ld.local.u32 	%rd35196, [%rd36812];
	and.b64  	%rd35197, %rd36805, 4294967295;
	add.s64 	%rd35198, %rd35197, %rd35196;
	shr.u64 	%rd35199, %rd35198, 32;
	cvt.u32.u64 	%r15760, %rd35198;
	and.b64  	%rd35200, %rd36806, 4294967295;
	add.s64 	%rd35201, %rd35200, %rd35199;
	shr.u64 	%rd35202, %rd35201, 32;
	and.b64  	%rd35203, %rd36807, 4294967295;
	add.s64 	%rd35204, %rd35203, %rd35202;
	shr.u64 	%rd35205, %rd35204, 32;
	and.b64  	%rd35206, %rd36808, 4294967295;
	add.s64 	%rd35207, %rd35206, %rd35205;
	shr.u64 	%rd35208, %rd35207, 32;
	and.b64  	%rd35209, %rd36809, 4294967295;
	add.s64 	%rd35210, %rd35209, %rd35208;
	shr.u64 	%rd35211, %rd35210, 32;
	and.b64  	%rd35212, %rd36810, 4294967295;
	add.s64 	%rd35213, %rd35212, %rd35211;
	shr.u64 	%rd35214, %rd35213, 32;
	and.b64  	%rd35215, %rd36811, 4294967295;
	add.s64 	%rd35216, %rd35215, %rd35214;
	shr.u64 	%rd35217, %rd35216, 32;
	cvt.u64.u32 	%rd35218, %r18764;
	add.s64 	%rd35219, %rd35217, %rd35218;
	{ .reg .b32 tmp; mov.b64 {tmp, %r15761}, %rd35219; }
	mul.lo.s32 	%r15762, %r28, %r15760;
	cvt.u64.u32 	%rd35220, %r15762;
	mul.lo.s64 	%rd35221, %rd3144, %rd35220;
	shr.u64 	%rd35222, %rd35221, 32;
	and.b64  	%rd35223, %rd35198, 4294967295;
	and.b64  	%rd35224, %rd35221, 4294967295;
	add.s64 	%rd35225, %rd35224, %rd35223;
	shr.u64 	%rd35226, %rd35225, 32;
	add.s64 	%rd35227, %rd35226, %rd35222;
	mul.lo.s64 	%rd35228, %rd3142, %rd35220;
	shr.u64 	%rd35229, %rd35228, 32;
	and.b64  	%rd35230, %rd35201, 4294967295;
	and.b64  	%rd35231, %rd35228, 4294967295;
	add.s64 	%rd35232, %rd35231, %rd35230;
	shr.u64 	%rd35233, %rd35232, 32;
	and.b64  	%rd35234, %rd35232, 4294967295;
	and.b64  	%rd35235, %rd35227, 4294967295;
	add.s64 	%rd36805, %rd35234, %rd35235;
	shr.u64 	%rd35236, %rd36805, 32;
	add.s64 	%rd35237, %rd35233, %rd35229;
	add.s64 	%rd35238, %rd35237, %rd35236;
	mul.lo.s64 	%rd35239, %rd3143, %rd35220;
	shr.u64 	%rd35240, %rd35239, 32;
	and.b64  	%rd35241, %rd35204, 4294967295;
	and.b64  	%rd35242, %rd35239, 4294967295;
	add.s64 	%rd35243, %rd35242, %rd35241;
	shr.u64 	%rd35244, %rd35243, 32;
	and.b64  	%rd35245, %rd35243, 4294967295;
	and.b64  	%rd35246, %rd35238, 4294967295;
	add.s64 	%rd36806, %rd35245, %rd35246;
	shr.u64 	%rd35247, %rd36806, 32;
	add.s64 	%rd35248, %rd35244, %rd35240;
	add.s64 	%rd35249, %rd35248, %rd35247;
	mul.lo.s64 	%rd35250, %rd3138, %rd35220;
	shr.u64 	%rd35251, %rd35250, 32;
	and.b64  	%rd35252, %rd35207, 4294967295;
	and.b64  	%rd35253, %rd35250, 4294967295;
	add.s64 	%rd35254, %rd35253, %rd35252;
	shr.u64 	%rd35255, %rd35254, 32;
	and.b64  	%rd35256, %rd35254, 4294967295;
	and.b64  	%rd35257, %rd35249, 4294967295;
	add.s64 	%rd36807, %rd35256, %rd35257;
	shr.u64 	%rd35258, %rd36807, 32;
	add.s64 	%rd35259, %rd35255, %rd35251;
	add.s64 	%rd35260, %rd35259, %rd35258;
	mul.lo.s64 	%rd35261, %rd3139, %rd35220;
	shr.u64 	%rd35262, %rd35261, 32;
	and.b64  	%rd35263, %rd35210, 4294967295;
	and.b64  	%rd35264, %rd35261, 4294967295;
	add.s64 	%rd35265, %rd35264, %rd35263;
	shr.u64 	%rd35266, %rd35265, 32;
	and.b64  	%rd35267, %rd35265, 4294967295;
	and.b64  	%rd35268, %rd35260, 4294967295;
	add.s64 	%rd36808, %rd35267, %rd35268;
	shr.u64 	%rd35269, %rd36808, 32;
	add.s64 	%rd35270, %rd35266, %rd35262;
	add.s64 	%rd35271, %rd35270, %rd35269;
	mul.lo.s64 	%rd35272, %rd3140, %rd35220;
	shr.u64 	%rd35273, %rd35272, 32;
	and.b64  	%rd35274, %rd35213, 4294967295;
	and.b64  	%rd35275, %rd35272, 4294967295;
	add.s64 	%rd35276, %rd35275, %rd35274;
	shr.u64 	%rd35277, %rd35276, 32;
	and.b64  	%rd35278, %rd35276, 4294967295;
	and.b64  	%rd35279, %rd35271, 4294967295;
	add.s64 	%rd36809, %rd35278, %rd35279;
	shr.u64 	%rd35280, %rd36809, 32;
	add.s64 	%rd35281, %rd35277, %rd35273;
	add.s64 	%rd35282, %rd35281, %rd35280;
	mul.lo.s64 	%rd35283, %rd3141, %rd35220;
	shr.u64 	%rd35284, %rd35283, 32;
	and.b64  	%rd35285, %rd35216, 4294967295;
	and.b64  	%rd35286, %rd35283, 4294967295;
	add.s64 	%rd35287, %rd35286, %rd35285;
	shr.u64 	%rd35288, %rd35287, 32;
	and.b64  	%rd35289, %rd35287, 4294967295;
	and.b64  	%rd35290, %rd35282, 4294967295;
	add.s64 	%rd36810, %rd35289, %rd35290;
	shr.u64 	%rd35291, %rd36810, 32;
	add.s64 	%rd35292, %rd35288, %rd35284;
	add.s64 	%rd35293, %rd35292, %rd35291;
	mul.wide.u32 	%rd35294, %r11, %r15762;
	{ .reg .b32 tmp; mov.b64 {tmp, %r15763}, %rd35294; }
	and.b64  	%rd35295, %rd35219, 4294967295;
	and.b64  	%rd35296, %rd35294, 4294967295;
	add.s64 	%rd35297, %rd35296, %rd35295;
	{ .reg .b32 tmp; mov.b64 {tmp, %r15764}, %rd35297; }
	and.b64  	%rd35298, %rd35297, 4294967295;
	and.b64  	%rd35299, %rd35293, 4294967295;
	add.s64 	%rd36811, %rd35298, %rd35299;
	{ .reg .b32 tmp; mov.b64 {tmp, %r15765}, %rd36811; }
	add.s32 	%r15766, %r15764, %r15763;
	add.s32 	%r15767, %r15766, %r15765;
	add.s32 	%r18764, %r15767, %r15761;
	add.s32 	%r18756, %r18756, 1;
	add.s64 	%rd36812, %rd36812, 4;
	setp.ne.s32 	%p3658, %r18756, 8;
	@%p3658 bra 	$L__BB0_3454;
	cvt.u32.u64 	%r18765, %rd36805;
	cvt.u32.u64 	%r18766, %rd36806;
	cvt.u32.u64 	%r18767, %rd36807;
	cvt.u32.u64 	%r18768, %rd36808;
	cvt.u32.u64 	%r18769, %rd36809;
	cvt.u32.u64 	%r18770, %rd36810;
	cvt.u32.u64 	%r18771, %rd36811;
	setp.lt.u32 	%p3659, %r18764, %r11;
	@%p3659 bra 	$L__BB0_3470;
	setp.gt.u32 	%p3660, %r18764, %r11;
	@%p3660 bra 	$L__BB0_3469;
	setp.gt.u32 	%p3661, %r10, %r18771;
	@%p3661 bra 	$L__BB0_3470;
	setp.lt.u32 	%p3662, %r10, %r18771;
	@%p3662 bra 	$L__BB0_3469;
	setp.gt.u32 	%p3663, %r9, %r18770;
	@%p3663 bra 	$L__BB0_3470;
	setp.lt.u32 	%p3664, %r9, %r18770;
	@%p3664 bra 	$L__BB0_3469;
	setp.gt.u32 	%p3665, %r8, %r18769;
	@%p3665 bra 	$L__BB0_3470;
	setp.lt.u32 	%p3666, %r8, %r18769;
	@%p3666 bra 	$L__BB0_3469;
	setp.gt.u32 	%p3667, %r7, %r18768;
	@%p3667 bra 	$L__BB0_3470;
	setp.lt.u32 	%p3668, %r7, %r18768;
	@%p3668 bra 	$L__BB0_3469;
	setp.gt.u32 	%p3669, %r6, %r18767;
	@%p3669 bra 	$L__BB0_3470;
	setp.lt.u32 	%p3670, %r6, %r18767;
	@%p3670 bra 	$L__BB0_3469;
	setp.gt.u32 	%p3671, %r5, %r18766;
	@%p3671 bra 	$L__BB0_3470;
	setp.ge.u32 	%p3672, %r5, %r18766;
	setp.gt.u32 	%p3673, %r4, %r18765;
	and.pred  	%p3674, %p3672, %p3673;
	@%p3674 bra 	$L__BB0_3470;
$L__BB0_3469:
	and.b64  	%rd35300, %rd36805, 4294967295;
	sub.s64 	%rd35301, %rd35300, %rd3144;
	cvt.u32.u64 	%r18765, %rd35301;
	shr.u64 	%rd35302, %rd35301, 32;
	and.b64  	%rd35303, %rd35302, 1;
	and.b64  	%rd35304, %rd36806, 4294967295;
	add.s64 	%rd35305, %rd35303, %rd3142;
	sub.s64 	%rd35306, %rd35304, %rd35305;
	cvt.u32.u64 	%r18766, %rd35306;
	shr.u64 	%rd35307, %rd35306, 32;
	and.b64  	%rd35308, %rd35307, 1;
	and.b64  	%rd35309, %rd36807, 4294967295;
	add.s64 	%rd35310, %rd35308, %rd3143;
	sub.s64 	%rd35311, %rd35309, %rd35310;
	cvt.u32.u64 	%r18767, %rd35311;
	shr.u64 	%rd35312, %rd35311, 32;
	and.b64  	%rd35313, %rd35312, 1;
	and.b64  	%rd35314, %rd36808, 4294967295;
	add.s64 	%rd35315, %rd35313, %rd3138;
	sub.s64 	%rd35316, %rd35314, %rd35315;
	cvt.u32.u64 	%r18768, %rd35316;
	shr.u64 	%rd35317, %rd35316, 32;
	and.b64  	%rd35318, %rd35317, 1;
	and.b64  	%rd35319, %rd36809, 4294967295;
	add.s64 	%rd35320, %rd35318, %rd3139;
	sub.s64 	%rd35321, %rd35319, %rd35320;
	cvt.u32.u64 	%r18769, %rd35321;
	shr.u64 	%rd35322, %rd35321, 32;
	and.b64  	%rd35323, %rd35322, 1;
	and.b64  	%rd35324, %rd36810, 4294967295;
	add.s64 	%rd35325, %rd35323, %rd3140;
	sub.s64 	%rd35326, %rd35324, %rd35325;
	cvt.u32.u64 	%r18770, %rd35326;
	shr.u64 	%rd35327, %rd35326, 32;
	and.b64  	%rd35328, %rd35327, 1;
	and.b64  	%rd35329, %rd36811, 4294967295;
	add.s64 	%rd35330, %rd35328, %rd3141;
	sub.s64 	%rd35331, %rd35329, %rd35330;
	cvt.u32.u64 	%r18771, %rd35331;
	{ .reg .b32 tmp; mov.b64 {tmp, %r15768}, %rd35331; }
	and.b32  	%r15769, %r15768, 1;
	add.s32 	%r15770, %r15769, %r11;
	sub.s32 	%r18764, %r18764, %r15770;
$L__BB0_3470:
	or.b32  	%r15771, %r18766, %r18765;
	or.b32  	%r15772, %r18767, %r15771;
	or.b32  	%r15773, %r18768, %r15772;
	or.b32  	%r15774, %r18769, %r15773;
	or.b32  	%r15775, %r18770, %r15774;
	or.b32  	%r15776, %r18771, %r15775;
	or.b32  	%r15777, %r18764, %r15776;
	setp.eq.s32 	%p3675, %r15777, 0;
	mov.u32 	%r18821, %r4;
	mov.u32 	%r18853, %r5;
	mov.u32 	%r18852, %r6;
	mov.u32 	%r18851, %r7;
	mov.u32 	%r18850, %r8;
	mov.u32 	%r18849, %r9;
	mov.u32 	%r18848, %r10;
	mov.u32 	%r18847, %r11;
	@%p3675 bra 	$L__BB0_3493;
	and.b32  	%r15778, %r18765, 1;
	setp.eq.b32 	%p3676, %r15778, 1;
	@%p3676 bra 	$L__BB0_3472;
	bra.uni 	$L__BB0_3538;
$L__BB0_3472:
	mov.u32 	%r18821, %r18765;
	mov.u32 	%r18853, %r18766;
	mov.u32 	%r18852, %r18767;
	mov.u32 	%r18851, %r18768;
	mov.u32 	%r18850, %r18769;
	mov.u32 	%r18849, %r18770;
	mov.u32 	%r18848, %r18771;
	mov.u32 	%r18847, %r18764;
	mov.u32 	%r18812, %r11;
	mov.u32 	%r18811, %r10;
	mov.u32 	%r18810, %r9;
	mov.u32 	%r18809, %r8;
	mov.u32 	%r18808, %r7;
	mov.u32 	%r18807, %r6;
	mov.u32 	%r18806, %r5;
	mov.u32 	%r18805, %r4;
$L__BB0_3473:
	or.b32  	%r15780, %r18806, %r18805;
	or.b32  	%r15781, %r18807, %r15780;
	or.b32  	%r15782, %r18808, %r15781;
	or.b32  	%r15783, %r18809, %r15782;
	or.b32  	%r15784, %r18810, %r15783;
	or.b32  	%r15785, %r18811, %r15784;
	or.b32  	%r15786, %r18812, %r15785;
	setp.eq.s32 	%p3679, %r15786, 0;
	@%p3679 bra 	$L__BB0_3493;
	and.b32  	%r15787, %r18805, 1;
	setp.eq.b32 	%p3680, %r15787, 1;
	@%p3680 bra 	$L__BB0_3477;
	mov.u32 	%r18798, %r18806;
	mov.u32 	%r18799, %r18807;
	mov.u32 	%r18800, %r18808;
	mov.u32 	%r18801, %r18809;
	mov.u32 	%r18802, %r18810;
	mov.u32 	%r18803, %r18811;
	mov.u32 	%r18804, %r18812;
$L__BB0_3476:
	shr.u32 	%r18812, %r18804, 1;
	shf.l.wrap.b32 	%r18811, %r18803, %r18804, 31;
	shf.l.wrap.b32 	%r18810, %r18802, %r18803, 31;
	shf.l.wrap.b32 	%r18809, %r18801, %r18802, 31;
	shf.l.wrap.b32 	%r18808, %r18800, %r18801, 31;
	shf.l.wrap.b32 	%r18807, %r18799, %r18800, 31;
	shf.l.wrap.b32 	%r18806, %r18798, %r18799, 31;
	shf.l.wrap.b32 	%r18805, %r18805, %r18798, 31;
	and.b32  	%r15788, %r18805, 1;
	setp.eq.b32 	%p3681, %r15788, 1;
	not.pred 	%p3682, %p3681;
	mov.u32 	%r18798, %r18806;
	mov.u32 	%r18799, %r18807;
	mov.u32 	%r18800, %r18808;
	mov.u32 	%r18801, %r18809;
	mov.u32 	%r18802, %r18810;
	mov.u32 	%r18803, %r18811;
	mov.u32 	%r18804, %r18812;
	@%p3682 bra 	$L__BB0_3476;
$L__BB0_3477:
	setp.lt.u32 	%p3683, %r18847, %r18812;
	mov.u32 	%r18813, %r18805;
	mov.u32 	%r18814, %r18806;
	mov.u32 	%r18815, %r18807;
	mov.u32 	%r18816, %r18808;
	mov.u32 	%r18817, %r18809;
	mov.u32 	%r18818, %r18810;
	mov.u32 	%r18819, %r18811;
	mov.u32 	%r18820, %r18812;
	@%p3683 bra 	$L__BB0_3492;
	setp.le.u32 	%p3684, %r18847, %r18812;
	@%p3684 bra 	$L__BB0_3479;
	bra.uni 	$L__BB0_3491;
$L__BB0_3479:
	setp.lt.u32 	%p3685, %r18848, %r18811;
	mov.u32 	%r18813, %r18805;
	mov.u32 	%r18814, %r18806;
	mov.u32 	%r18815, %r18807;
	mov.u32 	%r18816, %r18808;
	mov.u32 	%r18817, %r18809;
	mov.u32 	%r18818, %r18810;
	mov.u32 	%r18819, %r18811;
	mov.u32 	%r18820, %r18812;
	@%p3685 bra 	$L__BB0_3492;
	setp.gt.u32 	%p3686, %r18848, %r18811;
	@%p3686 bra 	$L__BB0_3491;
	setp.lt.u32 	%p3687, %r18849, %r18810;
	mov.u32 	%r18813, %r18805;
	mov.u32 	%r18814, %r18806;
	mov.u32 	%r18815, %r18807;
	mov.u32 	%r18816, %r18808;
	mov.u32 	%r18817, %r18809;
	mov.u32 	%r18818, %r18810;
	mov.u32 	%r18819, %r18811;
	mov.u32 	%r18820, %r18812;
	@%p3687 bra 	$L__BB0_3492;
	setp.gt.u32 	%p3688, %r18849, %r18810;
	@%p3688 bra 	$L__BB0_3491;
	setp.lt.u32 	%p3689, %r18850, %r18809;
	mov.u32 	%r18813, %r18805;
	mov.u32 	%r18814, %r18806;
	mov.u32 	%r18815, %r18807;
	mov.u32 	%r18816, %r18808;
	mov.u32 	%r18817, %r18809;
	mov.u32 	%r18818, %r18810;
	mov.u32 	%r18819, %r18811;
	mov.u32 	%r18820, %r18812;
	@%p3689 bra 	$L__BB0_3492;
	setp.gt.u32 	%p3690, %r18850, %r18809;
	@%p3690 bra 	$L__BB0_3491;
	setp.lt.u32 	%p3691, %r18851, %r18808;
	mov.u32 	%r18813, %r18805;
	mov.u32 	%r18814, %r18806;
	mov.u32 	%r18815, %r18807;
	mov.u32 	%r18816, %r18808;
	mov.u32 	%r18817, %r18809;
	mov.u32 	%r18818, %r18810;
	mov.u32 	%r18819, %r18811;
	mov.u32 	%r18820, %r18812;
	@%p3691 bra 	$L__BB0_3492;
	setp.gt.u32 	%p3692, %r18851, %r18808;
	@%p3692 bra 	$L__BB0_3491;
	setp.lt.u32 	%p3693, %r18852, %r18807;
	mov.u32 	%r18813, %r18805;
	mov.u32 	%r18814, %r18806;
	mov.u32 	%r18815, %r18807;
	mov.u32 	%r18816, %r18808;
	mov.u32 	%r18817, %r18809;
	mov.u32 	%r18818, %r18810;
	mov.u32 	%r18819, %r18811;
	mov.u32 	%r18820, %r18812;
	@%p3693 bra 	$L__BB0_3492;
	setp.gt.u32 	%p3694, %r18852, %r18807;
	@%p3694 bra 	$L__BB0_3491;
	setp.lt.u32 	%p3695, %r18853, %r18806;
	mov.u32 	%r18813, %r18805;
	mov.u32 	%r18814, %r18806;
	mov.u32 	%r18815, %r18807;
	mov.u32 	%r18816, %r18808;
	mov.u32 	%r18817, %r18809;
	mov.u32 	%r18818, %r18810;
	mov.u32 	%r18819, %r18811;
	mov.u32 	%r18820, %r18812;
	@%p3695 bra 	$L__BB0_3492;
	setp.gt.u32 	%p3696, %r18853, %r18806;
	setp.gt.u32 	%p3697, %r18821, %r18805;
	or.pred  	%p3698, %p3696, %p3697;
	mov.u32 	%r18813, %r18805;
	mov.u32 	%r18814, %r18806;
	mov.u32 	%r18815, %r18807;
	mov.u32 	%r18816, %r18808;
	mov.u32 	%r18817, %r18809;
	mov.u32 	%r18818, %r18810;
	mov.u32 	%r18819, %r18811;
	mov.u32 	%r18820, %r18812;
	@%p3698 bra 	$L__BB0_3491;
	bra.uni 	$L__BB0_3492;
$L__BB0_3491:
	mov.u32 	%r18813, %r18765;
	mov.u32 	%r18814, %r18766;
	mov.u32 	%r18815, %r18767;
	mov.u32 	%r18816, %r18768;
	mov.u32 	%r18817, %r18769;
	mov.u32 	%r18818, %r18770;
	mov.u32 	%r18819, %r18771;
	mov.u32 	%r18820, %r18764;
	mov.u32 	%r18821, %r18805;
	mov.u32 	%r18853, %r18806;
	mov.u32 	%r18852, %r18807;
	mov.u32 	%r18851, %r18808;
	mov.u32 	%r18850, %r18809;
	mov.u32 	%r18849, %r18810;
	mov.u32 	%r18848, %r18811;
	mov.u32 	%r18847, %r18812;
	mov.u32 	%r18764, %r18812;
	mov.u32 	%r18771, %r18811;
	mov.u32 	%r18770, %r18810;
	mov.u32 	%r18769, %r18809;
	mov.u32 	%r18768, %r18808;
	mov.u32 	%r18767, %r18807;
	mov.u32 	%r18766, %r18806;
	mov.u32 	%r18765, %r18805;
$L__BB0_3492:
	cvt.u64.u32 	%rd35332, %r18813;
	cvt.u64.u32 	%rd35333, %r18821;
	sub.s64 	%rd35334, %rd35332, %rd35333;
	cvt.u32.u64 	%r18805, %rd35334;
	shr.u64 	%rd35335, %rd35334, 32;
	and.b64  	%rd35336, %rd35335, 1;
	cvt.u64.u32 	%rd35337, %r18814;
	cvt.u64.u32 	%rd35338, %r18853;
	add.s64 	%rd35339, %rd35336, %rd35338;
	sub.s64 	%rd35340, %rd35337, %rd35339;
	cvt.u32.u64 	%r18806, %rd35340;
	shr.u64 	%rd35341, %rd35340, 32;
	and.b64  	%rd35342, %rd35341, 1;
	cvt.u64.u32 	%rd35343, %r18815;
	cvt.u64.u32 	%rd35344, %r18852;
	add.s64 	%rd35345, %rd35342, %rd35344;
	sub.s64 	%rd35346, %rd35343, %rd35345;
	cvt.u32.u64 	%r18807, %rd35346;
	shr.u64 	%rd35347, %rd35346, 32;
	and.b64  	%rd35348, %rd35347, 1;
	cvt.u64.u32 	%rd35349, %r18816;
	cvt.u64.u32 	%rd35350, %r18851;
	add.s64 	%rd35351, %rd35348, %rd35350;
	sub.s64 	%rd35352, %rd35349, %rd35351;
	cvt.u32.u64 	%r18808, %rd35352;
	shr.u64 	%rd35353, %rd35352, 32;
	and.b64  	%rd35354, %rd35353, 1;
	cvt.u64.u32 	%rd35355, %r18817;
	cvt.u64.u32 	%rd35356, %r18850;
	add.s64 	%rd35357, %rd35354, %rd35356;
	sub.s64 	%rd35358, %rd35355, %rd35357;
	cvt.u32.u64 	%r18809, %rd35358;
	shr.u64 	%rd35359, %rd35358, 32;
	and.b64  	%rd35360, %rd35359, 1;
	cvt.u64.u32 	%rd35361, %r18818;
	cvt.u64.u32 	%rd35362, %r18849;
	add.s64 	%rd35363, %rd35360, %rd35362;
	sub.s64 	%rd35364, %rd35361, %rd35363;
	cvt.u32.u64 	%r18810, %rd35364;
	shr.u64 	%rd35365, %rd35364, 32;
	and.b64  	%rd35366, %rd35365, 1;
	cvt.u64.u32 	%rd35367, %r18819;
	cvt.u64.u32 	%rd35368, %r18848;
	add.s64 	%rd35369, %rd35366, %rd35368;
	sub.s64 	%rd35370, %rd35367, %rd35369;
	cvt.u32.u64 	%r18811, %rd35370;
	{ .reg .b32 tmp; mov.b64 {tmp, %r15789}, %rd35370; }
	and.b32  	%r15790, %r15789, 1;
	add.s32 	%r15791, %r15790, %r18847;
	sub.s32 	%r18812, %r18820, %r15791;
	bra.uni 	$L__BB0_3473;
$L__BB0_3493:
	or.b32  	%r15793, %r18853, %r18821;
	or.b32  	%r15794, %r18852, %r15793;
	or.b32  	%r15795, %r18851, %r15794;
	or.b32  	%r15796, %r18850, %r15795;
	or.b32  	%r15797, %r18849, %r15796;
	or.b32  	%r15798, %r18848, %r15797;
	or.b32  	%r15799, %r18847, %r15798;
	setp.eq.s32 	%p3699, %r15799, 0;
	mov.b32 	%r15792, 1;
	mov.u32 	%r18854, %r18821;
	mov.u32 	%r18855, %r15792;
	@%p3699 bra 	$L__BB0_3534;
	setp.lt.u32 	%p3700, %r18847, %r11;
	@%p3700 bra 	$L__BB0_3508;
	setp.gt.u32 	%p3701, %r18847, %r11;
	mov.u32 	%r18854, %r18821;
	mov.u32 	%r18855, %r15792;
	@%p3701 bra 	$L__BB0_3534;
	setp.lt.u32 	%p3702, %r18848, %r10;
	@%p3702 bra 	$L__BB0_3508;
	setp.gt.u32 	%p3703, %r18848, %r10;
	mov.u32 	%r18854, %r18821;
	mov.u32 	%r18855, %r15792;
	@%p3703 bra 	$L__BB0_3534;
	setp.lt.u32 	%p3704, %r18849, %r9;
	@%p3704 bra 	$L__BB0_3508;
	setp.gt.u32 	%p3705, %r18849, %r9;
	mov.u32 	%r18854, %r18821;
	mov.u32 	%r18855, %r15792;
	@%p3705 bra 	$L__BB0_3534;
	setp.lt.u32 	%p3706, %r18850, %r8;
	@%p3706 bra 	$L__BB0_3508;
	setp.gt.u32 	%p3707, %r18850, %r8;
	mov.u32 	%r18854, %r18821;
	mov.u32 	%r18855, %r15792;
	@%p3707 bra 	$L__BB0_3534;
	setp.lt.u32 	%p3708, %r18851, %r7;
	@%p3708 bra 	$L__BB0_3508;
	setp.gt.u32 	%p3709, %r18851, %r7;
	mov.u32 	%r18854, %r18821;
	mov.u32 	%r18855, %r15792;
	@%p3709 bra 	$L__BB0_3534;
	setp.lt.u32 	%p3710, %r18852, %r6;
	@%p3710 bra 	$L__BB0_3508;
	setp.gt.u32 	%p3711, %r18852, %r6;
	mov.u32 	%r18854, %r18821;
	mov.u32 	%r18855, %r15792;
	@%p3711 bra 	$L__BB0_3534;
	setp.lt.u32 	%p3712, %r18853, %r5;
	@%p3712 bra 	$L__BB0_3508;
	setp.le.u32 	%p3713, %r18853, %r5;
	setp.lt.u32 	%p3714, %r18821, %r4;
	and.pred  	%p3715, %p3713, %p3714;
	mov.u32 	%r18854, %r18821;
	mov.u32 	%r18855, %r15792;
	@%p3715 bra 	$L__BB0_3508;
	bra.uni 	$L__BB0_3534;
$L__BB0_3508:
	setp.eq.s32 	%p3716, %r18847, 0;
	mov.b32 	%r18855, 2;
	mov.u32 	%r18854, %r18821;
	@%p3716 bra 	$L__BB0_3509;
	bra.uni 	$L__BB0_3534;
$L__BB0_3509:
	setp.ne.s32 	%p3717, %r18848, 0;
	mov.b32 	%r18847, 0;
	mov.u32 	%r18854, %r18821;
	@%p3717 bra 	$L__BB0_3534;
	setp.ne.s32 	%p3718, %r18849, 0;
	mov.b32 	%r18847, 0;
	mov.u32 	%r18848, %r18847;
	mov.u32 	%r18854, %r18821;
	@%p3718 bra 	$L__BB0_3534;
	setp.ne.s32 	%p3719, %r18850, 0;
	mov.b32 	%r18847, 0;
	mov.u32 	%r18849, %r18847;
	mov.u32 	%r18854, %r18821;
	@%p3719 bra 	$L__BB0_3534;
	setp.ne.s32 	%p3720, %r18851, 0;
	mov.b32 	%r18847, 0;
	mov.u32 	%r18848, %r18847;
	mov.u32 	%r18850, %r18847;
	mov.u32 	%r18854, %r18821;
	@%p3720 bra 	$L__BB0_3534;
	setp.ne.s32 	%p3721, %r18852, 0;
	mov.b32 	%r18847, 0;
	mov.u32 	%r18849, %r18847;
	mov.u32 	%r18851, %r18847;
	mov.u32 	%r18854, %r18821;
	@%p3721 bra 	$L__BB0_3534;
	setp.ne.s32 	%p3722, %r18853, 0;
	mov.b32 	%r18847, 0;
	mov.u32 	%r18848, %r18847;
	mov.u32 	%r18850, %r18847;
	mov.u32 	%r18852, %r18847;
	mov.u32 	%r18854, %r18821;
	@%p3722 bra 	$L__BB0_3534;
	setp.eq.s32 	%p3723, %r18821, 0;
	mov.b32 	%r18847, 0;
	mov.u32 	%r18849, %r18847;
	mov.u32 	%r18851, %r18847;
	mov.u32 	%r18853, %r18847;
	mov.u32 	%r18854, %r18847;
	mov.u32 	%r18855, %r15792;
	@%p3723 bra 	$L__BB0_3534;
	setp.eq.s32 	%p3724, %r18821, 1;
	selp.b32 	%r18855, 1, 2, %p3724;
	mov.u32 	%r18848, %r18847;
	mov.u32 	%r18850, %r18847;
	mov.u32 	%r18852, %r18847;
	mov.u32 	%r18854, %r18821;
	bra.uni 	$L__BB0_3534;
$L__BB0_3517:
	mov.b32 	%r18847, 0;
	mov.b64 	%rd36813, 0;
	mov.u64 	%rd36814, %rd36813;
	mov.u64 	%rd36815, %rd36813;
	mov.u64 	%rd36816, %rd36813;
	mov.u64 	%rd36817, %rd36813;
	mov.u64 	%rd36818, %rd36813;
	mov.u64 	%rd36819, %rd36813;
	mov.u32 	%r18846, %r18847;
$L__BB0_3518:
	ld.local.u32 	%rd35372, [%rd36812];
	and.b64  	%rd35373, %rd36813, 4294967295;
	add.s64 	%rd35374, %rd35373, %rd35372;
	shr.u64 	%rd35375, %rd35374, 32;
	cvt.u32.u64 	%r15824, %rd35374;
	and.b64  	%rd35376, %rd36814, 4294967295;
	add.s64 	%rd35377, %rd35376, %rd35375;
	shr.u64 	%rd35378, %rd35377, 32;
	and.b64  	%rd35379, %rd36815, 4294967295;
	add.s64 	%rd35380, %rd35379, %rd35378;
	shr.u64 	%rd35381, %rd35380, 32;
	and.b64  	%rd35382, %rd36816, 4294967295;
	add.s64 	%rd35383, %rd35382, %rd35381;
	shr.u64 	%rd35384, %rd35383, 32;
	and.b64  	%rd35385, %rd36817, 4294967295;
	add.s64 	%rd35386, %rd35385, %rd35384;
	shr.u64 	%rd35387, %rd35386, 32;
	and.b64  	%rd35388, %rd36818, 4294967295;
	add.s64 	%rd35389, %rd35388, %rd35387;
	shr.u64 	%rd35390, %rd35389, 32;
	and.b64  	%rd35391, %rd36819, 4294967295;
	add.s64 	%rd35392, %rd35391, %rd35390;
	shr.u64 	%rd35393, %rd35392, 32;
	cvt.u64.u32 	%rd35394, %r18847;
	add.s64 	%rd35395, %rd35393, %rd35394;
	{ .reg .b32 tmp; mov.b64 {tmp, %r15825}, %rd35395; }
	mul.lo.s32 	%r15826, %r28, %r15824;
	cvt.u64.u32 	%rd35396, %r15826;
	mul.lo.s64 	%rd35397, %rd3144, %rd35396;
	shr.u64 	%rd35398, %rd35397, 32;
	and.b64  	%rd35399, %rd35374, 4294967295;
	and.b64  	%rd35400, %rd35397, 4294967295;
	add.s64 	%rd35401, %rd35400, %rd35399;
	shr.u64 	%rd35402, %rd35401, 32;
	add.s64 	%rd35403, %rd35402, %rd35398;
	mul.lo.s64 	%rd35404, %rd3142, %rd35396;
	shr.u64 	%rd35405, %rd35404, 32;
	and.b64  	%rd35406, %rd35377, 4294967295;
	and.b64  	%rd35407, %rd35404, 4294967295;
	add.s64 	%rd35408, %rd35407, %rd35406;
	shr.u64 	%rd35409, %rd35408, 32;
	and.b64  	%rd35410, %rd35408, 4294967295;
	and.b64  	%rd35411, %rd35403, 4294967295;
	add.s64 	%rd36813, %rd35410, %rd35411;
	shr.u64 	%rd35412, %rd36813, 32;
	add.s64 	%rd35413, %rd35409, %rd35405;
	add.s64 	%rd35414, %rd35413, %rd35412;
	mul.lo.s64 	%rd35415, %rd3143, %rd35396;
	shr.u64 	%rd35416, %rd35415, 32;
	and.b64  	%rd35417, %rd35380, 4294967295;
	and.b64  	%rd35418, %rd35415, 4294967295;
	add.s64 	%rd35419, %rd35418, %rd35417;
	shr.u64 	%rd35420, %rd35419, 32;
	and.b64  	%rd35421, %rd35419, 4294967295;
	and.b64  	%rd35422, %rd35414, 4294967295;
	add.s64 	%rd36814, %rd35421, %rd35422;
	shr.u64 	%rd35423, %rd36814, 32;
	add.s64 	%rd35424, %rd35420, %rd35416;
	add.s64 	%rd35425, %rd35424, %rd35423;
	mul.lo.s64 	%rd35426, %rd3138, %rd35396;
	shr.u64 	%rd35427, %rd35426, 32;
	and.b64  	%rd35428, %rd35383, 4294967295;
	and.b64  	%rd35429, %rd35426, 4294967295;
	add.s64 	%rd35430, %rd35429, %rd35428;
	shr.u64 	%rd35431, %rd35430, 32;
	and.b64  	%rd35432, %rd35430, 4294967295;
	and.b64  	%rd35433, %rd35425, 4294967295;
	add.s64 	%rd36815, %rd35432, %rd35433;
	shr.u64 	%rd35434, %rd36815, 32;
	add.s64 	%rd35435, %rd35431, %rd35427;
	add.s64 	%rd35436, %rd35435, %rd35434;
	mul.lo.s64 	%rd35437, %rd3139, %rd35396;
	shr.u64 	%rd35438, %rd35437, 32;
	and.b64  	%rd35439, %rd35386, 4294967295;
	and.b64  	%rd35440, %rd35437, 4294967295;
	add.s64 	%rd35441, %rd35440, %rd35439;
	shr.u64 	%rd35442, %rd35441, 32;
	and.b64  	%rd35443, %rd35441, 4294967295;
	and.b64  	%rd35444, %rd35436, 4294967295;
	add.s64 	%rd36816, %rd35443, %rd35444;
	shr.u64 	%rd35445, %rd36816, 32;
	add.s64 	%rd35446, %rd35442, %rd35438;
	add.s64 	%rd35447, %rd35446, %rd35445;
	mul.lo.s64 	%rd35448, %rd3140, %rd35396;
	shr.u64 	%rd35449, %rd35448, 32;
	and.b64  	%rd35450, %rd35389, 4294967295;
	and.b64  	%rd35451, %rd35448, 4294967295;
	add.s64 	%rd35452, %rd35451, %rd35450;
	shr.u64 	%rd35453, %rd35452, 32;
	and.b64  	%rd35454, %rd35452, 4294967295;
	and.b64  	%rd35455, %rd35447, 4294967295;
	add.s64 	%rd36817, %rd35454, %rd35455;
	shr.u64 	%rd35456, %rd36817, 32;
	add.s64 	%rd35457, %rd35453, %rd35449;
	add.s64 	%rd35458, %rd35457, %rd35456;
	mul.lo.s64 	%rd35459, %rd3141, %rd35396;
	shr.u64 	%rd35460, %rd35459, 32;
	and.b64  	%rd35461, %rd35392, 4294967295;
	and.b64  	%rd35462, %rd35459, 4294967295;
	add.s64 	%rd35463, %rd35462, %rd35461;
	shr.u64 	%rd35464, %rd35463, 32;
	and.b64  	%rd35465, %rd35463, 4294967295;
	and.b64  	%rd35466, %rd35458, 4294967295;
	add.s64 	%rd36818, %rd35465, %rd35466;
	shr.u64 	%rd35467, %rd36818, 32;
	add.s64 	%rd35468, %rd35464, %rd35460;
	add.s64 	%rd35469, %rd35468, %rd35467;
	mul.wide.u32 	%rd35470, %r11, %r15826;
	{ .reg .b32 tmp; mov.b64 {tmp, %r15827}, %rd35470; }
	and.b64  	%rd35471, %rd35395, 4294967295;
	and.b64  	%rd35472, %rd35470, 4294967295;
	add.s64 	%rd35473, %rd35472, %rd35471;
	{ .reg .b32 tmp; mov.b64 {tmp, %r15828}, %rd35473; }
	and.b64  	%rd35474, %rd35473, 4294967295;
	and.b64  	%rd35475, %rd35469, 4294967295;
	add.s64 	%rd36819, %rd35474, %rd35475;
	{ .reg .b32 tmp; mov.b64 {tmp, %r15829}, %rd36819; }
	add.s32 	%r15830, %r15828, %r15827;
	add.s32 	%r15831, %r15830, %r15829;
	add.s32 	%r18847, %r15831, %r15825;
	add.s32 	%r18846, %r18846, 1;
	add.s64 	%rd36812, %rd36812, 4;
	setp.ne.s32 	%p3725, %r18846, 8;
	@%p3725 bra 	$L__BB0_3518;
	cvt.u32.u64 	%r18854, %rd36813;
	cvt.u32.u64 	%r18853, %rd36814;
	cvt.u32.u64 	%r18852, %rd36815;
	cvt.u32.u64 	%r18851, %rd36816;
	cvt.u32.u64 	%r18850, %rd36817;
	cvt.u32.u64 	%r18849, %rd36818;
	cvt.u32.u64 	%r18848, %rd36819;
	setp.lt.u32 	%p3726, %r18847, %r11;
	mov.b32 	%r18855, 1;
	@%p3726 bra 	$L__BB0_3534;
	setp.gt.u32 	%p3727, %r18847, %r11;
	@%p3727 bra 	$L__BB0_3533;
	setp.gt.u32 	%p3728, %r10, %r18848;
	@%p3728 bra 	$L__BB0_3534;
	setp.lt.u32 	%p3729, %r10, %r18848;
	@%p3729 bra 	$L__BB0_3533;
	setp.gt.u32 	%p3730, %r9, %r18849;
	@%p3730 bra 	$L__BB0_3534;
	setp.lt.u32 	%p3731, %r9, %r18849;
	@%p3731 bra 	$L__BB0_3533;
	setp.gt.u32 	%p3732, %r8, %r18850;
	@%p3732 bra 	$L__BB0_3534;
	setp.lt.u32 	%p3733, %r8, %r18850;
	@%p3733 bra 	$L__BB0_3533;
	setp.gt.u32 	%p3734, %r7, %r18851;
	@%p3734 bra 	$L__BB0_3534;
	setp.lt.u32 	%p3735, %r7, %r18851;
	@%p3735 bra 	$L__BB0_3533;
	setp.gt.u32 	%p3736, %r6, %r18852;
	@%p3736 bra 	$L__BB0_3534;
	setp.lt.u32 	%p3737, %r6, %r18852;
	@%p3737 bra 	$L__BB0_3533;
	setp.gt.u32 	%p3738, %r5, %r18853;
	@%p3738 bra 	$L__BB0_3534;
	setp.ge.u32 	%p3739, %r5, %r18853;
	setp.gt.u32 	%p3740, %r4, %r18854;
	and.pred  	%p3741, %p3739, %p3740;
	@%p3741 bra 	$L__BB0_3534;
$L__BB0_3533:
	and.b64  	%rd35476, %rd36813, 4294967295;
	sub.s64 	%rd35477, %rd35476, %rd3144;
	cvt.u32.u64 	%r18854, %rd35477;
	shr.u64 	%rd35478, %rd35477, 32;
	and.b64  	%rd35479, %rd35478, 1;
	and.b64  	%rd35480, %rd36814, 4294967295;
	add.s64 	%rd35481, %rd35479, %rd3142;
	sub.s64 	%rd35482, %rd35480, %rd35481;
	cvt.u32.u64 	%r18853, %rd35482;
	shr.u64 	%rd35483, %rd35482, 32;
	and.b64  	%rd35484, %rd35483, 1;
	and.b64  	%rd35485, %rd36815, 4294967295;
	add.s64 	%rd35486, %rd35484, %rd3143;
	sub.s64 	%rd35487, %rd35485, %rd35486;
	cvt.u32.u64 	%r18852, %rd35487;
	shr.u64 	%rd35488, %rd35487, 32;
	and.b64  	%rd35489, %rd35488, 1;
	and.b64  	%rd35490, %rd36816, 4294967295;
	add.s64 	%rd35491, %rd35489, %rd3138;
	sub.s64 	%rd35492, %rd35490, %rd35491;
	cvt.u32.u64 	%r18851, %rd35492;
	shr.u64 	%rd35493, %rd35492, 32;
	and.b64  	%rd35494, %rd35493, 1;
	and.b64  	%rd35495, %rd36817, 4294967295;
	add.s64 	%rd35496, %rd35494, %rd3139;
	sub.s64 	%rd35497, %rd35495, %rd35496;
	cvt.u32.u64 	%r18850, %rd35497;
	shr.u64 	%rd35498, %rd35497, 32;
	and.b64  	%rd35499, %rd35498, 1;
	and.b64  	%rd35500, %rd36818, 4294967295;
	add.s64 	%rd35501, %rd35499, %rd3140;
	sub.s64 	%rd35502, %rd35500, %rd35501;
	cvt.u32.u64 	%r18849, %rd35502;
	shr.u64 	%rd35503, %rd35502, 32;
	and.b64  	%rd35504, %rd35503, 1;
	and.b64  	%rd35505, %rd36819, 4294967295;
	add.s64 	%rd35506, %rd35504, %rd3141;
	sub.s64 	%rd35507, %rd35505, %rd35506;
	cvt.u32.u64 	%r18848, %rd35507;
	{ .reg .b32 tmp; mov.b64 {tmp, %r15841}, %rd35507; }
	and.b32  	%r15842, %r15841, 1;
	add.s32 	%r15843, %r15842, %r11;
	sub.s32 	%r18847, %r18847, %r15843;
$L__BB0_3534:
	ld.param.u64 	%rd35548, [ecm_stage1_kernel_param_0];
	cvta.to.global.u64 	%rd35508, %rd35548;
	mul.wide.u32 	%rd35509, %r29, 4;
	add.s64 	%rd35510, %rd35508, %rd35509;
	st.global.u32 	[%rd35510], %r18854;
	add.s32 	%r15844, %r29, 1;
	mul.wide.u32 	%rd35511, %r15844, 4;
	add.s64 	%rd35512, %rd35508, %rd35511;
	st.global.u32 	[%rd35512], %r18853;
	add.s32 	%r15845, %r29, 2;
	mul.wide.u32 	%rd35513, %r15845, 4;
	add.s64 	%rd35514, %rd35508, %rd35513;
	st.global.u32 	[%rd35514], %r18852;
	add.s32 	%r15846, %r29, 3;
	mul.wide.u32 	%rd35515, %r15846, 4;
	add.s64 	%rd35516, %rd35508, %rd35515;
	st.global.u32 	[%rd35516], %r18851;
	add.s32 	%r15847, %r29, 4;
	mul.wide.u32 	%rd35517, %r15847, 4;
	add.s64 	%rd35518, %rd35508, %rd35517;
	st.global.u32 	[%rd35518], %r18850;
	add.s32 	%r15848, %r29, 5;
	mul.wide.u32 	%rd35519, %r15848, 4;
	add.s64 	%rd35520, %rd35508, %rd35519;
	st.global.u32 	[%rd35520], %r18849;
	add.s32 	%r15849, %r29, 6;
	mul.wide.u32 	%rd35521, %r15849, 4;
	add.s64 	%rd35522, %rd35508, %rd35521;
	st.global.u32 	[%rd35522], %r18848;
	add.s32 	%r15850, %r29, 7;
	mul.wide.u32 	%rd35523, %r15850, 4;
	add.s64 	%rd35524, %rd35508, %rd35523;
	st.global.u32 	[%rd35524], %r18847;
	add.s32 	%r15851, %r29, 8;
	mul.wide.u32 	%rd35525, %r15851, 4;
	add.s64 	%rd35526, %rd35508, %rd35525;
	st.global.u32 	[%rd35526], %r18855;
$L__BB0_3535:
	ret;
$L__BB0_3536:
	shr.u32 	%r776, %r15995, 1;
	shf.l.wrap.b32 	%r777, %r15955, %r15995, 31;
	shf.l.wrap.b32 	%r778, %r15956, %r15955, 31;
	shf.l.wrap.b32 	%r779, %r15957, %r15956, 31;
	shf.l.wrap.b32 	%r780, %r15958, %r15957, 31;
	shf.l.wrap.b32 	%r781, %r15959, %r15958, 31;
	shf.l.wrap.b32 	%r782, %r15960, %r15959, 31;
	shf.l.wrap.b32 	%r15961, %r15961, %r15960, 31;
	and.b32  	%r10766, %r15961, 1;
	setp.eq.b32 	%p240, %r10766, 1;
	not.pred 	%p241, %p240;
	mov.u32 	%r15995, %r776;
	mov.u32 	%r15955, %r777;
	mov.u32 	%r15956, %r778;
	mov.u32 	%r15957, %r779;
	mov.u32 	%r15958, %r780;
	mov.u32 	%r15959, %r781;
	mov.u32 	%r15960, %r782;
	@%p241 bra 	$L__BB0_3536;
	bra.uni 	$L__BB0_210;
$L__BB0_3537:
	shr.u32 	%r933, %r16052, 1;
	shf.l.wrap.b32 	%r934, %r16012, %r16052, 31;
	shf.l.wrap.b32 	%r935, %r16013, %r16012, 31;
	shf.l.wrap.b32 	%r936, %r16014, %r16013, 31;
	shf.l.wrap.b32 	%r937, %r16015, %r16014, 31;
	shf.l.wrap.b32 	%r938, %r16016, %r16015, 31;
	shf.l.wrap.b32 	%r939, %r16017, %r16016, 31;
	shf.l.wrap.b32 	%r16018, %r16018, %r16017, 31;
	and.b32  	%r10886, %r16018, 1;
	setp.eq.b32 	%p306, %r10886, 1;
	not.pred 	%p307, %p306;
	mov.u32 	%r16052, %r933;
	mov.u32 	%r16012, %r934;
	mov.u32 	%r16013, %r935;
	mov.u32 	%r16014, %r936;
	mov.u32 	%r16015, %r937;
	mov.u32 	%r16016, %r938;
	mov.u32 	%r16017, %r939;
	@%p307 bra 	$L__BB0_3537;
	bra.uni 	$L__BB0_266;
$L__BB0_3538:
	shr.u32 	%r10279, %r18764, 1;
	shf.l.wrap.b32 	%r10280, %r18771, %r18764, 31;
	shf.l.wrap.b32 	%r10281, %r18770, %r18771, 31;
	shf.l.wrap.b32 	%r10282, %r18769, %r18770, 31;
	shf.l.wrap.b32 	%r10283, %r18768, %r18769, 31;
	shf.l.wrap.b32 	%r10284, %r18767, %r18768, 31;
	shf.l.wrap.b32 	%r10285, %r18766, %r18767, 31;
	shf.l.wrap.b32 	%r18765, %r18765, %r18766, 31;
	and.b32  	%r15779, %r18765, 1;
	setp.eq.b32 	%p3677, %r15779, 1;
	not.pred 	%p3678, %p3677;
	mov.u32 	%r18766, %r10285;
	mov.u32 	%r18767, %r10284;
	mov.u32 	%r18768, %r10283;
	mov.u32 	%r18769, %r10282;
	mov.u32 	%r18770, %r10281;
	mov.u32 	%r18771, %r10280;
	mov.u32 	%r18764, %r10279;
	@%p3678 bra 	$L__BB0_3538;
	bra.uni 	$L__BB0_3472;

}


// ===== COMPILED SASS (sm_100) =====

	.target	sm_100

	.elftype	@"ET_EXEC"


//--------------------- .note.nv.tkinfo           --------------------------
	.section	.note.nv.tkinfo,"",@"SHT_NOTE"
	.sectionflags	@"SHF_NOTE_NV_TKINFO"
	.tkinfo
        /*0018*/ 	.word	0x00000002
        /*0030*/ 	.string	""
        /*0030*/ 	.string	"ptxas"
        /*0030*/ 	.string	"Cuda compilation tools, release 13.0, V13.0.88"
        /*0030*/ 	.string	"Build cuda_13.0.r13.0/compiler.36424714_0"
        /*0030*/ 	.string	"-arch sm_100 -m 64 "



//--------------------- .note.nv.cuinfo           --------------------------
	.section	.note.nv.cuinfo,"",@"SHT_NOTE"
	.sectionflags	@"SHF_NOTE_NV_CUINFO"
        /*0018*/ 	.short	0x0002
        /*001a*/ 	.short	0x0064
        /*001c*/ 	.short	0x0082
	.zero		2


//--------------------- .nv.info                  --------------------------
	.section	.nv.info,"",@"SHT_CUDA_INFO"
	.align	4


	//----- nvinfo : EIATTR_REGCOUNT
	.align		4
        /*0000*/ 	.byte	0x04, 0x2f
        /*0002*/ 	.short	(.L_1 - .L_0)
	.align		4
.L_0:
        /*0004*/ 	.word	index@(ecm_stage1_kernel)
        /*0008*/ 	.word	0x00000076


	//----- nvinfo : EIATTR_FRAME_SIZE
	.align		4
.L_1:
        /*000c*/ 	.byte	0x04, 0x11
        /*000e*/ 	.short	(.L_3 - .L_2)
	.align		4
.L_2:
        /*0010*/ 	.word	index@(ecm_stage1_kernel)
        /*0014*/ 	.word	0x000002c8


	//----- nvinfo : EIATTR_MIN_STACK_SIZE
	.align		4
.L_3:
        /*0018*/ 	.byte	0x04, 0x12
        /*001a*/ 	.short	(.L_5 - .L_4)
	.align		4
.L_4:
        /*001c*/ 	.word	index@(ecm_stage1_kernel)
        /*0020*/ 	.word	0x000002c8
.L_5:


//--------------------- .nv.compat                --------------------------
	.section	.nv.compat,"",@"SHT_CUDA_COMPAT_INFO"
	.align	4
        /*0000*/ 	.byte	0x02, 0x09, 0x00, 0x00, 0x02, 0x02, 0x01, 0x00, 0x02, 0x05, 0x05, 0x00, 0x03, 0x07, 0x01, 0x01
        /*0010*/ 	.byte	0x02, 0x03, 0x00, 0x00, 0x02, 0x06, 0x01, 0x00, 0x04, 0x0b, 0x08, 0x00, 0x09, 0x00, 0x00, 0x00
        /*0020*/ 	.byte	0x00, 0x00, 0x00, 0x00


//--------------------- .nv.info.ecm_stage1_kernel --------------------------
	.section	.nv.info.ecm_stage1_kernel,"",@"SHT_CUDA_INFO"
	.sectionflags	@""
	.align	4


	//----- nvinfo : EIATTR_CUDA_API_VERSION
	.align		4
        /*0000*/ 	.byte	0x04, 0x37
        /*0002*/ 	.short	(.L_7 - .L_6)
.L_6:
        /*0004*/ 	.word	0x00000082


	//----- nvinfo : EIATTR_KPARAM_INFO
	.align		4
.L_7:
        /*0008*/ 	.byte	0x04, 0x17
        /*000a*/ 	.short	(.L_9 - .L_8)
.L_8:
        /*000c*/ 	.word	0x00000000
        /*0010*/ 	.short	0x0000
        /*0012*/ 	.short	0x0000
        /*0014*/ 	.byte	0x00, 0xf5, 0x21, 0x00


	//----- nvinfo : EIATTR_SPARSE_MMA_MASK
	.align		4
.L_9:
        /*0018*/ 	.byte	0x03, 0x50
        /*001a*/ 	.short	0x0000


	//----- nvinfo : EIATTR_MAXREG_COUNT
	.align		4
        /*001c*/ 	.byte	0x03, 0x1b
        /*001e*/ 	.short	0x00ff


	//----- nvinfo : EIATTR_MERCURY_ISA_VERSION
	.align		4
        /*0020*/ 	.byte	0x03, 0x5f
        /*0022*/ 	.short	0x0101


	//----- nvinfo : EIATTR_VRC_CTA_INIT_COUNT
	.align		4
        /*0024*/ 	.byte	0x02, 0x4a
	.zero		1
	.zero		1


	//----- nvinfo : EIATTR_EXIT_INSTR_OFFSETS
	.align		4
        /*0028*/ 	.byte	0x04, 0x1c
        /*002a*/ 	.short	(.L_11 - .L_10)


	//   ....[0]....
.L_10:
        /*002c*/ 	.word	0x000000b0


	//   ....[1]....
        /*0030*/ 	.word	0x00069a40


	//   ....[2]....
        /*0034*/ 	.word	0x00078bd0


	//----- nvinfo : EIATTR_CRS_STACK_SIZE
	.align		4
.L_11:
        /*0038*/ 	.byte	0x04, 0x1e
        /*003a*/ 	.short	(.L_13 - .L_12)
.L_12:
        /*003c*/ 	.word	0x00000000


	//----- nvinfo : EIATTR_CBANK_PARAM_SIZE
	.align		4
.L_13:
        /*0040*/ 	.byte	0x03, 0x19
        /*0042*/ 	.short	0x0008


	//----- nvinfo : EIATTR_PARAM_CBANK
	.align		4
        /*0044*/ 	.byte	0x04, 0x0a
        /*0046*/ 	.short	(.L_15 - .L_14)
	.align		4
.L_14:
        /*0048*/ 	.word	index@(.nv.constant0.ecm_stage1_kernel)
        /*004c*/ 	.short	0x0380
        /*004e*/ 	.short	0x0008


	//----- nvinfo : EIATTR_SW_WAR
	.align		4
.L_15:
        /*0050*/ 	.byte	0x04, 0x36
        /*0052*/ 	.short	(.L_17 - .L_16)
.L_16:
        /*0054*/ 	.word	0x00000008
.L_17:


//--------------------- .nv.callgraph             --------------------------
	.section	.nv.callgraph,"",@"SHT_CUDA_CALLGRAPH"
	.align	4
	.sectionentsize	8
	.align		4
        /*0000*/ 	.word	0x00000000
	.align		4
        /*0004*/ 	.word	0xffffffff
	.align		4
        /*0008*/ 	.word	0x00000000
	.align		4
        /*000c*/ 	.word	0xfffffffe
	.align		4
        /*0010*/ 	.word	0x00000000
	.align		4
        /*0014*/ 	.word	0xfffffffd
	.align		4
        /*0018*/ 	.word	0x00000000
	.align		4
        /*001c*/ 	.word	0xfffffffc


//--------------------- .text.ecm_stage1_kernel   --------------------------
	.section	.text.ecm_stage1_kernel,"ax",@progbits
	.align	128
        .global         ecm_stage1_kernel
        .type           ecm_stage1_kernel,@function
        .size           ecm_stage1_kernel,(.L_x_1199 - ecm_stage1_kernel)
        .other          ecm_stage1_kernel,@"STO_CUDA_ENTRY STV_DEFAULT"
ecm_stage1_kernel:
.text.ecm_stage1_kernel:
[----:B------:R-:W0:Y:S08]  /*0000*/  LDC R1, c[0x0][0x37c] ;  /* 0x0000df00ff017b82 */ /* 0x000e300000000800 */
[----:B------:R-:W1:Y:S01]  /*0010*/  LDC.64 R12, c[0x0][0x380] ;  /* 0x0000e000ff0c7b82 */ /* 0x000e620000000a00 */
[----:B------:R-:W1:Y:S01]  /*0020*/  LDCU.64 UR6, c[0x0][0x358] ;  /* 0x00006b00ff0677ac */ /* 0x000e620008000a00 */
[----:B0-----:R-:W-:Y:S01]  /*0030*/  VIADD R1, R1, 0xfffffd38 ;  /* 0xfffffd3801017836 */ /* 0x001fe20000000000 */
[----:B-1----:R-:W2:Y:S05]  /*0040*/  LDG.E R0, desc[UR6][R12.64+0x14] ;  /* 0x000014060c007981 */ /* 0x002eaa000c1e1900 */
[----:B------:R-:W0:Y:S01]  /*0050*/  S2UR UR4, SR_CTAID.X ;  /* 0x00000000000479c3 */ /* 0x000e220000002500 */
[----:B------:R-:W-:Y:S01]  /*0060*/  R2UR UR26, R1 ;  /* 0x00000000011a72ca */ /* 0x000fe200000e0000 */
[----:B------:R-:W0:Y:S06]  /*0070*/  S2R R2, SR_TID.X ;  /* 0x0000000000027919 */ /* 0x000e2c0000002100 */
[----:B------:R-:W0:Y:S02]  /*0080*/  LDC R55, c[0x0][0x360] ;  /* 0x0000d800ff377b82 */ /* 0x000e240000000800 */
[----:B0-----:R-:W-:-:S05]  /*0090*/  IMAD R55, R55, UR4, R2 ;  /* 0x0000000437377c24 */ /* 0x001fca000f8e0202 */
[----:B--2---:R-:W-:-:S13]  /*00a0*/  ISETP.GE.U32.AND P0, PT, R55, R0, PT ;  /* 0x000000003700720c */ /* 0x004fda0003f06070 */
[----:B------:R-:W-:Y:S05]  /*00b0*/  @P0 EXIT ;  /* 0x000000000000094d */ /* 0x000fea0003800000 */
[----:B------:R-:W2:Y:S04]  /*00c0*/  LDG.E R0, desc[UR6][R12.64+0x20] ;  /* 0x000020060c007981 */ /* 0x000ea8000c1e1900 */
[----:B------:R-:W2:Y:S04]  /*00d0*/  LDG.E R11, desc[UR6][R12.64+0x18] ;  /* 0x000018060c0b7981 */ /* 0x000ea8000c1e1900 */
[----:B------:R-:W3:Y:S04]  /*00e0*/  LDG.E R10, desc[UR6][R12.64+0x1c] ;  /* 0x00001c060c0a7981 */ /* 0x000ee8000c1e1900 */
[----:B------:R-:W4:Y:S04]  /*00f0*/  LDG.E R18, desc[UR6][R12.64+0x34] ;  /* 0x000034060c127981 */ /* 0x000f28000c1e1900 */
        /* <DEDUP_REMOVED lines=16> */
[----:B------:R-:W4:Y:S01]  /*0200*/  LDG.E R35, desc[UR6][R12.64+0x90] ;  /* 0x000090060c237981 */ /* 0x000f22000c1e1900 */
[----:B------:R-:W-:-:S02]  /*0210*/  IMAD R15, R55, -0x61c88647, RZ ;  /* 0x9e3779b9370f7824 */ /* 0x000fc400078e02ff */
[----:B------:R-:W-:Y:S01]  /*0220*/  IMAD.MOV.U32 R14, RZ, RZ, 0x4c957f2d ;  /* 0x4c957f2dff0e7424 */ /* 0x000fe200078e00ff */
[----:B------:R-:W-:Y:S01]  /*0230*/  UMOV UR4, URZ ;  /* 0x000000ff00047c82 */ /* 0x000fe20008000000 */
[----:B------:R-:W5:Y:S04]  /*0240*/  LDG.E R76, desc[UR6][R12.64+0x10] ;  /* 0x000010060c4c7981 */ /* 0x000f68000c1e1900 */
[----:B------:R-:W5:Y:S04]  /*0250*/  LDG.E R2, desc[UR6][R12.64+0x70] ;  /* 0x000070060c027981 */ /* 0x000f68000c1e1900 */
[----:B------:R-:W5:Y:S04]  /*0260*/  LDG.E R3, desc[UR6][R12.64+0x74] ;  /* 0x000074060c037981 */ /* 0x000f68000c1e1900 */
[----:B------:R-:W5:Y:S04]  /*0270*/  LDG.E R4, desc[UR6][R12.64+0x78] ;  /* 0x000078060c047981 */ /* 0x000f68000c1e1900 */
[----:B------:R-:W5:Y:S04]  /*0280*/  LDG.E R5, desc[UR6][R12.64+0x7c] ;  /* 0x00007c060c057981 */ /* 0x000f68000c1e1900 */
[----:B------:R-:W5:Y:S04]  /*0290*/  LDG.E R6, desc[UR6][R12.64+0x80] ;  /* 0x000080060c067981 */ /* 0x000f68000c1e1900 */
[----:B------:R-:W5:Y:S04]  /*02a0*/  LDG.E R7, desc[UR6][R12.64+0x84] ;  /* 0x000084060c077981 */ /* 0x000f68000c1e1900 */
[----:B------:R-:W5:Y:S04]  /*02b0*/  LDG.E R8, desc[UR6][R12.64+0x88] ;  /* 0x000088060c087981 */ /* 0x000f68000c1e1900 */
[----:B------:R0:W5:Y:S01]  /*02c0*/  LDG.E R9, desc[UR6][R12.64+0x8c] ;  /* 0x00008c060c097981 */ /* 0x000162000c1e1900 */
[----:B------:R-:W-:Y:S01]  /*02d0*/  BSSY.RECONVERGENT B0, `(.L_x_0) ;  /* 0x0000043000007945 */ /* 0x000fe20003800200 */
[----:B------:R-:W-:Y:S01]  /*02e0*/  VIADD R77, R1, 0x2a8 ;  /* 0x000002a8014d7836 */ /* 0x000fe20000000000 */
[----:B--2---:R-:W-:-:S02]  /*02f0*/  LOP3.LUT R0, R55, R11, R0, 0x96, !PT ;  /* 0x0000000b37007212 */ /* 0x004fc400078e9600 */
[----:B---3--:R-:W-:-:S03]  /*0300*/  LOP3.LUT R15, R10, R15, RZ, 0x3c, !PT ;  /* 0x0000000f0a0f7212 */ /* 0x008fc600078e3cff */
[----:B------:R-:W-:-:S04]  /*0310*/  IMAD.WIDE.U32 R10, R0, 0x4c957f2d, RZ ;  /* 0x4c957f2d000a7825 */ /* 0x000fc800078e00ff */
[----:B------:R-:W-:Y:S01]  /*0320*/  IMAD R15, R15, 0x4c957f2d, RZ ;  /* 0x4c957f2d0f0f7824 */ /* 0x000fe200078e02ff */
[----:B------:R-:W-:-:S03]  /*0330*/  IADD3 R21, P0, PT, R10, -0x8987eb1, RZ ;  /* 0xf767814f0a157810 */ /* 0x000fc60007f1e0ff */
[----:B------:R-:W-:Y:S02]  /*0340*/  IMAD R15, R0, 0x5851f42d, R15 ;  /* 0x5851f42d000f7824 */ /* 0x000fe400078e020f */
[----:B------:R-:W-:-:S05]  /*0350*/  IMAD.X R10, RZ, RZ, RZ, P0 ;  /* 0x000000ffff0a7224 */ /* 0x000fca00000e06ff */
[----:B------:R-:W-:Y:S01]  /*0360*/  IADD3 R15, PT, PT, R10, R15, R11 ;  /* 0x0000000f0a0f7210 */ /* 0x000fe20007ffe00b */
[----:B------:R-:W-:-:S04]  /*0370*/  IMAD.WIDE.U32 R10, R21, 0x4c957f2d, RZ ;  /* 0x4c957f2d150a7825 */ /* 0x000fc800078e00ff */
[----:B------:R-:W-:Y:S01]  /*0380*/  IMAD R0, R15, R14, -0x7a6fc8da ;  /* 0x859037260f007424 */ /* 0x000fe200078e020e */
[----:B------:R-:W-:Y:S01]  /*0390*/  IADD3 R19, P0, PT, R10, -0x8987eb1, RZ ;  /* 0xf767814f0a137810 */ /* 0x000fe20007f1e0ff */
[----:B0-----:R-:W-:Y:S02]  /*03a0*/  VIADD R12, R11, UR4 ;  /* 0x000000040b0c7c36 */ /* 0x001fe40008000000 */
[----:B------:R-:W-:Y:S02]  /*03b0*/  IMAD R0, R21, 0x5851f42d, R0 ;  /* 0x5851f42d15007824 */ /* 0x000fe400078e0200 */
[----:B------:R-:W-:-:S05]  /*03c0*/  IMAD.X R11, RZ, RZ, RZ, P0 ;  /* 0x000000ffff0b7224 */ /* 0x000fca00000e06ff */
[----:B------:R-:W-:Y:S01]  /*03d0*/  IADD3 R12, PT, PT, R11, R0, R12 ;  /* 0x000000000b0c7210 */ /* 0x000fe20007ffe00c */
[----:B------:R-:W-:Y:S01]  /*03e0*/  IMAD.WIDE.U32 R10, R19, 0x4c957f2d, RZ ;  /* 0x4c957f2d130a7825 */ /* 0x000fe200078e00ff */
[----:B----4-:R-:W-:-:S03]  /*03f0*/  R2UR UR8, R18 ;  /* 0x00000000120872ca */ /* 0x010fc600000e0000 */
[----:B------:R-:W-:Y:S01]  /*0400*/  IMAD R0, R12, R14, -0x7a6fc8da ;  /* 0x859037260c007424 */ /* 0x000fe200078e020e */
[----:B------:R-:W-:Y:S01]  /*0410*/  IADD3 R18, P0, PT, R10, -0x8987eb1, RZ ;  /* 0xf767814f0a127810 */ /* 0x000fe20007f1e0ff */
[----:B------:R-:W-:Y:S02]  /*0420*/  VIADD R10, R11, UR4 ;  /* 0x000000040b0a7c36 */ /* 0x000fe40008000000 */
[----:B------:R-:W-:Y:S02]  /*0430*/  IMAD R0, R19, 0x5851f42d, R0 ;  /* 0x5851f42d13007824 */ /* 0x000fe400078e0200 */
[----:B------:R-:W-:-:S05]  /*0440*/  IMAD.X R13, RZ, RZ, RZ, P0 ;  /* 0x000000ffff0d7224 */ /* 0x000fca00000e06ff */
[----:B------:R-:W-:Y:S01]  /*0450*/  IADD3 R13, PT, PT, R13, R0, R10 ;  /* 0x000000000d0d7210 */ /* 0x000fe20007ffe00a */
[----:B------:R-:W-:Y:S01]  /*0460*/  IMAD.WIDE.U32 R10, R18, 0x4c957f2d, RZ ;  /* 0x4c957f2d120a7825 */ /* 0x000fe200078e00ff */
[----:B------:R-:W-:-:S03]  /*0470*/  R2UR UR10, R16 ;  /* 0x00000000100a72ca */ /* 0x000fc600000e0000 */
[----:B------:R-:W-:Y:S01]  /*0480*/  IMAD R0, R13, R14, -0x7a6fc8da ;  /* 0x859037260d007424 */ /* 0x000fe200078e020e */
[----:B------:R-:W-:Y:S01]  /*0490*/  IADD3 R10, P0, PT, R10, -0x8987eb1, RZ ;  /* 0xf767814f0a0a7810 */ /* 0x000fe20007f1e0ff */
[----:B------:R-:W-:Y:S02]  /*04a0*/  VIADD R16, R11, UR4 ;  /* 0x000000040b107c36 */ /* 0x000fe40008000000 */
[----:B------:R-:W-:Y:S02]  /*04b0*/  IMAD R11, R18, 0x5851f42d, R0 ;  /* 0x5851f42d120b7824 */ /* 0x000fe400078e0200 */
[----:B------:R-:W-:-:S05]  /*04c0*/  IMAD.X R14, RZ, RZ, RZ, P0 ;  /* 0x000000ffff0e7224 */ /* 0x000fca00000e06ff */
[----:B------:R-:W-:Y:S01]  /*04d0*/  IADD3 R11, PT, PT, R14, R11, R16 ;  /* 0x0000000b0e0b7210 */ /* 0x000fe20007ffe010 */
[----:B------:R-:W-:Y:S02]  /*04e0*/  VIADD R13, R13, 0x14057b7e ;  /* 0x14057b7e0d0d7836 */ /* 0x000fe40000000000 */
[----:B------:R-:W-:Y:S02]  /*04f0*/  VIADD R0, R15, 0x14057b7e ;  /* 0x14057b7e0f007836 */ /* 0x000fe40000000000 */
[----:B------:R-:W-:Y:S01]  /*0500*/  VIADD R14, R11, 0x14057b7e ;  /* 0x14057b7e0b0e7836 */ /* 0x000fe20000000000 */
[----:B------:R-:W-:Y:S01]  /*0510*/  R2UR UR9, R17 ;  /* 0x00000000110972ca */ /* 0x000fe200000e0000 */
[----:B------:R-:W-:Y:S01]  /*0520*/  VIADD R12, R12, 0x14057b7e ;  /* 0x14057b7e0c0c7836 */ /* 0x000fe20000000000 */
[----:B------:R-:W-:Y:S02]  /*0530*/  LOP3.LUT R15, R19, R0, R21, 0xfe, !PT ;  /* 0x00000000130f7212 */ /* 0x000fe400078efe15 */
[----:B------:R-:W-:-:S02]  /*0540*/  LOP3.LUT R17, R13, R14, R10, 0xfe, !PT ;  /* 0x0000000e0d117212 */ /* 0x000fc400078efe0a */
[----:B------:R-:W-:Y:S02]  /*0550*/  LOP3.LUT R15, R18, R12, R15, 0xfe, !PT ;  /* 0x0000000c120f7212 */ /* 0x000fe400078efe0f */
[----:B------:R-:W-:Y:S02]  /*0560*/  LOP3.LUT R17, R12, R17, R18, 0xfe, !PT ;  /* 0x000000110c117212 */ /* 0x000fe400078efe12 */
[----:B------:R-:W-:Y:S02]  /*0570*/  LOP3.LUT R15, R10, R13, R15, 0xfe, !PT ;  /* 0x0000000d0a0f7212 */ /* 0x000fe400078efe0f */
[----:B------:R-:W-:Y:S02]  /*0580*/  LOP3.LUT P0, RZ, R0, R17, R19, 0xfe, !PT ;  /* 0x0000001100ff7212 */ /* 0x000fe4000780fe13 */
[----:B------:R-:W-:Y:S02]  /*0590*/  LOP3.LUT P1, RZ, R14, R15, RZ, 0xfc, !PT ;  /* 0x0000000f0eff7212 */ /* 0x000fe4000782fcff */
[----:B------:R-:W-:-:S02]  /*05a0*/  R2UR UR5, R20 ;  /* 0x00000000140572ca */ /* 0x000fc400000e0000 */
[----:B------:R-:W-:Y:S02]  /*05b0*/  SEL R15, R21, 0x6, P1 ;  /* 0x00000006150f7807 */ /* 0x000fe40000800000 */
[----:B------:R-:W-:Y:S02]  /*05c0*/  R2UR UR15, R22 ;  /* 0x00000000160f72ca */ /* 0x000fe400000e0000 */
[----:B------:R-:W-:Y:S02]  /*05d0*/  R2UR UR14, R23 ;  /* 0x00000000170e72ca */ /* 0x000fe400000e0000 */
[----:B------:R-:W-:Y:S02]  /*05e0*/  R2UR UR13, R24 ;  /* 0x00000000180d72ca */ /* 0x000fe400000e0000 */
[----:B------:R-:W-:Y:S02]  /*05f0*/  R2UR UR12, R25 ;  /* 0x00000000190c72ca */ /* 0x000fe400000e0000 */
[----:B------:R-:W-:-:S02]  /*0600*/  R2UR UR11, R26 ;  /* 0x000000001a0b72ca */ /* 0x000fc400000e0000 */
[----:B------:R-:W-:Y:S02]  /*0610*/  R2UR UR17, R27 ;  /* 0x000000001b1172ca */ /* 0x000fe400000e0000 */
[----:B------:R-:W-:Y:S02]  /*0620*/  R2UR UR18, R28 ;  /* 0x000000001c1272ca */ /* 0x000fe400000e0000 */
[----:B------:R-:W-:Y:S02]  /*0630*/  R2UR UR19, R29 ;  /* 0x000000001d1372ca */ /* 0x000fe400000e0000 */
[----:B------:R-:W-:Y:S02]  /*0640*/  R2UR UR20, R30 ;  /* 0x000000001e1472ca */ /* 0x000fe400000e0000 */
[----:B------:R-:W-:Y:S02]  /*0650*/  R2UR UR21, R31 ;  /* 0x000000001f1572ca */ /* 0x000fe400000e0000 */
[----:B------:R-:W-:-:S02]  /*0660*/  R2UR UR22, R32 ;  /* 0x00000000201672ca */ /* 0x000fc400000e0000 */
[----:B------:R-:W-:Y:S02]  /*0670*/  R2UR UR23, R33 ;  /* 0x00000000211772ca */ /* 0x000fe400000e0000 */
[----:B------:R-:W-:Y:S02]  /*0680*/  R2UR UR24, R34 ;  /* 0x00000000221872ca */ /* 0x000fe400000e0000 */
[----:B------:R-:W-:Y:S01]  /*0690*/  R2UR UR16, R35 ;  /* 0x00000000231072ca */ /* 0x000fe200000e0000 */
[----:B------:R-:W-:Y:S01]  /*06a0*/  IMAD.MOV.U32 R16, RZ, RZ, R15 ;  /* 0x000000ffff107224 */ /* 0x000fe200078e000f */
[----:B------:R-:W-:-:S13]  /*06b0*/  @P0 BRA `(.L_x_1) ;  /* 0x0000000000100947 */ /* 0x000fda0003800000 */
[----:B------:R-:W-:Y:S01]  /*06c0*/  ISETP.NE.AND P0, PT, R15, RZ, PT ;  /* 0x000000ff0f00720c */ /* 0x000fe20003f05270 */
[----:B------:R-:W-:-:S12]  /*06d0*/  IMAD.MOV.U32 R16, RZ, RZ, RZ ;  /* 0x000000ffff107224 */ /* 0x000fd800078e00ff */
[----:B------:R-:W-:-:S04]  /*06e0*/  @P0 ISETP.NE.AND P1, PT, R15, 0x1, PT ;  /* 0x000000010f00080c */ /* 0x000fc80003f25270 */
[----:B------:R-:W-:-:S09]  /*06f0*/  @P0 SEL R16, R15, 0x6, P1 ;  /* 0x000000060f100807 */ /* 0x000fd20000800000 */
.L_x_1:
[----:B------:R-:W-:Y:S05]  /*0700*/  BSYNC.RECONVERGENT B0 ;  /* 0x0000000000007941 */ /* 0x000fea0003800200 */
.L_x_0:
[----:B------:R-:W-:Y:S01]  /*0710*/  STL [R77], R16 ;  /* 0x000000104d007387 */ /* 0x000fe20000100800 */
[C---:B------:R-:W-:Y:S01]  /*0720*/  VIADD R75, R1.reuse, 0x20 ;  /* 0x00000020014b7836 */ /* 0x040fe20000000000 */
[----:B------:R-:W-:Y:S01]  /*0730*/  CS2R R26, SRZ ;  /* 0x00000000001a7805 */ /* 0x000fe2000001ff00 */
[C---:B------:R-:W-:Y:S01]  /*0740*/  VIADD R74, R1.reuse, 0x40 ;  /* 0x00000040014a7836 */ /* 0x040fe20000000000 */
[----:B------:R-:W-:Y:S01]  /*0750*/  STL [R77+0x8], R19 ;  /* 0x000008134d007387 */ /* 0x000fe20000100800 */
[C---:B------:R-:W-:Y:S01]  /*0760*/  VIADD R73, R1.reuse, 0x60 ;  /* 0x0000006001497836 */ /* 0x040fe20000000000 */
[----:B------:R-:W-:Y:S01]  /*0770*/  UMOV UR4, URZ ;  /* 0x000000ff00047c82 */ /* 0x000fe20008000000 */
[C---:B------:R-:W-:Y:S01]  /*0780*/  VIADD R72, R1.reuse, 0x80 ;  /* 0x0000008001487836 */ /* 0x040fe20000000000 */
[----:B------:R-:W-:Y:S01]  /*0790*/  STL [R77+0x10], R18 ;  /* 0x000010124d007387 */ /* 0x000fe20000100800 */
[C---:B------:R-:W-:Y:S02]  /*07a0*/  VIADD R71, R1.reuse, 0xa0 ;  /* 0x000000a001477836 */ /* 0x040fe40000000000 */
[C---:B------:R-:W-:Y:S01]  /*07b0*/  VIADD R70, R1.reuse, 0xc0 ;  /* 0x000000c001467836 */ /* 0x040fe20000000000 */
[----:B------:R-:W-:Y:S01]  /*07c0*/  STL [R77+0x14], R13 ;  /* 0x0000140d4d007387 */ /* 0x000fe20000100800 */
[----:B------:R-:W-:-:S02]  /*07d0*/  VIADD R63, R1, 0xe0 ;  /* 0x000000e0013f7836 */ /* 0x000fc40000000000 */
[C---:B------:R-:W-:Y:S01]  /*07e0*/  VIADD R62, R1.reuse, 0x100 ;  /* 0x00000100013e7836 */ /* 0x040fe20000000000 */
[----:B------:R-:W-:Y:S01]  /*07f0*/  STL [R77+0x1c], R14 ;  /* 0x00001c0e4d007387 */ /* 0x000fe20000100800 */
[C---:B------:R-:W-:Y:S02]  /*0800*/  VIADD R61, R1.reuse, 0x120 ;  /* 0x00000120013d7836 */ /* 0x040fe40000000000 */
[C---:B------:R-:W-:Y:S01]  /*0810*/  VIADD R60, R1.reuse, 0x140 ;  /* 0x00000140013c7836 */ /* 0x040fe20000000000 */
[----:B------:R-:W-:Y:S01]  /*0820*/  STL [R77+0x18], R10 ;  /* 0x0000180a4d007387 */ /* 0x000fe20000100800 */
[C---:B------:R-:W-:Y:S02]  /*0830*/  VIADD R59, R1.reuse, 0x160 ;  /* 0x00000160013b7836 */ /* 0x040fe40000000000 */
[C---:B------:R-:W-:Y:S01]  /*0840*/  VIADD R58, R1.reuse, 0x1a4 ;  /* 0x000001a4013a7836 */ /* 0x040fe20000000000 */
[----:B------:R0:W-:Y:S01]  /*0850*/  STL [R77+0x4], R0 ;  /* 0x000004004d007387 */ /* 0x0001e20000100800 */
[----:B------:R-:W-:-:S02]  /*0860*/  VIADD R57, R1, 0x1c4 ;  /* 0x000001c401397836 */ /* 0x000fc40000000000 */
[----:B------:R-:W-:Y:S01]  /*0870*/  VIADD R56, R1, 0x204 ;  /* 0x0000020401387836 */ /* 0x000fe20000000000 */
[----:B------:R1:W-:Y:S01]  /*0880*/  STL [R77+0xc], R12 ;  /* 0x00000c0c4d007387 */ /* 0x0003e20000100800 */
[----:B------:R-:W-:Y:S02]  /*0890*/  IMAD.MOV.U32 R43, RZ, RZ, RZ ;  /* 0x000000ffff2b7224 */ /* 0x000fe400078e00ff */
[----:B------:R-:W-:Y:S02]  /*08a0*/  IMAD.MOV.U32 R21, RZ, RZ, RZ ;  /* 0x000000ffff157224 */ /* 0x000fe400078e00ff */
[----:B------:R-:W-:Y:S02]  /*08b0*/  IMAD.MOV.U32 R41, RZ, RZ, RZ ;  /* 0x000000ffff297224 */ /* 0x000fe400078e00ff */
[----:B0-----:R-:W-:Y:S02]  /*08c0*/  IMAD.MOV.U32 R0, RZ, RZ, R1 ;  /* 0x000000ffff007224 */ /* 0x001fe400078e0001 */
[----:B------:R-:W-:-:S02]  /*08d0*/  IMAD.MOV.U32 R39, RZ, RZ, RZ ;  /* 0x000000ffff277224 */ /* 0x000fc400078e00ff */
[----:B------:R-:W-:Y:S02]  /*08e0*/  IMAD.MOV.U32 R37, RZ, RZ, RZ ;  /* 0x000000ffff257224 */ /* 0x000fe400078e00ff */
[----:B------:R-:W-:Y:S02]  /*08f0*/  IMAD.MOV.U32 R23, RZ, RZ, RZ ;  /* 0x000000ffff177224 */ /* 0x000fe400078e00ff */
[----:B-1----:R-:W-:Y:S02]  /*0900*/  IMAD.MOV.U32 R12, RZ, RZ, R77 ;  /* 0x000000ffff0c7224 */ /* 0x002fe400078e004d */
[----:B-----5:R-:W-:-:S07]  /*0910*/  IMAD R55, R55, 0xc, R76 ;  /* 0x0000000c37377824 */ /* 0x020fce00078e024c */
.L_x_2:
[----:B------:R0:W2:Y:S01]  /*0920*/  LDL R13, [R12] ;  /* 0x000000000c0d7983 */ /* 0x0000a20000100800 */
[----:B------:R-:W-:-:S04]  /*0930*/  UIADD3 UR4, UPT, UPT, UR4, 0x1, URZ ;  /* 0x0000000104047890 */ /* 0x000fc8000fffe0ff */
[----:B------:R-:W-:Y:S01]  /*0940*/  UISETP.NE.AND UP0, UPT, UR4, 0x8, UPT ;  /* 0x000000080400788c */ /* 0x000fe2000bf05270 */
[----:B0-----:R-:W-:Y:S02]  /*0950*/  VIADD R12, R12, 0x4 ;  /* 0x000000040c0c7836 */ /* 0x001fe40000000000 */
[----:B--2---:R-:W-:-:S04]  /*0960*/  IMAD.WIDE.U32 R14, R13, UR17, RZ ;  /* 0x000000110d0e7c25 */ /* 0x004fc8000f8e00ff */
[----:B------:R-:W-:Y:S01]  /*0970*/  IMAD.WIDE.U32 R16, R13, UR18, RZ ;  /* 0x000000120d107c25 */ /* 0x000fe2000f8e00ff */
[----:B------:R-:W-:Y:S02]  /*0980*/  IADD3 R25, P0, PT, R14, R23, RZ ;  /* 0x000000170e197210 */ /* 0x000fe40007f1e0ff */
[----:B------:R-:W-:-:S03]  /*0990*/  IADD3 R23, P1, PT, R16, R26, RZ ;  /* 0x0000001a10177210 */ /* 0x000fc60007f3e0ff */
[----:B------:R-:W-:Y:S02]  /*09a0*/  IMAD R20, R25, UR16, RZ ;  /* 0x0000001019147c24 */ /* 0x000fe4000f8e02ff */
[----:B------:R-:W-:Y:S02]  /*09b0*/  IMAD.X R16, RZ, RZ, R15, P0 ;  /* 0x000000ffff107224 */ /* 0x000fe400000e060f */
[----:B------:R-:W-:-:S03]  /*09c0*/  IMAD.WIDE.U32 R18, R20, UR9, RZ ;  /* 0x0000000914127c25 */ /* 0x000fc6000f8e00ff */
[----:B------:R-:W-:Y:S01]  /*09d0*/  IADD3 R23, P0, PT, R23, R16, RZ ;  /* 0x0000001017177210 */ /* 0x000fe20007f1e0ff */
[----:B------:R-:W-:Y:S01]  /*09e0*/  IMAD.X R29, RZ, RZ, RZ, P1 ;  /* 0x000000ffff1d7224 */ /* 0x000fe200008e06ff */
[----:B------:R-:W-:Y:S01]  /*09f0*/  IADD3 RZ, P2, PT, R18, R25, RZ ;  /* 0x0000001912ff7210 */ /* 0x000fe20007f5e0ff */
[----:B------:R-:W-:-:S04]  /*0a00*/  IMAD.WIDE.U32 R24, R20, UR8, RZ ;  /* 0x0000000814187c25 */ /* 0x000fc8000f8e00ff */
[----:B------:R-:W-:Y:S02]  /*0a10*/  IMAD.X R16, RZ, RZ, RZ, P0 ;  /* 0x000000ffff107224 */ /* 0x000fe400000e06ff */
[----:B------:R-:W-:-:S03]  /*0a20*/  IMAD.WIDE.U32 R14, R13, UR19, RZ ;  /* 0x000000130d0e7c25 */ /* 0x000fc6000f8e00ff */
[----:B------:R-:W-:Y:S01]  /*0a30*/  IADD3 R22, PT, PT, R16, R29, R17 ;  /* 0x0000001d10167210 */ /* 0x000fe20007ffe011 */
[----:B------:R-:W-:Y:S01]  /*0a40*/  IMAD.X R18, RZ, RZ, R19, P2 ;  /* 0x000000ffff127224 */ /* 0x000fe200010e0613 */
[----:B------:R-:W-:Y:S01]  /*0a50*/  IADD3 R23, P2, PT, R24, R23, RZ ;  /* 0x0000001718177210 */ /* 0x000fe20007f5e0ff */
[----:B------:R-:W-:Y:S01]  /*0a60*/  IMAD.WIDE.U32 R16, R13, UR20, RZ ;  /* 0x000000140d107c25 */ /* 0x000fe2000f8e00ff */
[----:B------:R-:W-:Y:S02]  /*0a70*/  IADD3 R29, P0, PT, R14, R27, RZ ;  /* 0x0000001b0e1d7210 */ /* 0x000fe40007f1e0ff */
[----:B------:R-:W-:Y:S01]  /*0a80*/  IADD3 R23, P3, PT, R23, R18, RZ ;  /* 0x0000001217177210 */ /* 0x000fe20007f7e0ff */
[----:B------:R-:W-:Y:S01]  /*0a90*/  IMAD.WIDE.U32 R18, R20, UR5, RZ ;  /* 0x0000000514127c25 */ /* 0x000fe2000f8e00ff */
[----:B------:R-:W-:-:S03]  /*0aa0*/  IADD3 R29, P1, PT, R29, R22, RZ ;  /* 0x000000161d1d7210 */ /* 0x000fc60007f3e0ff */
[----:B------:R-:W-:Y:S01]  /*0ab0*/  IMAD.X R27, RZ, RZ, RZ, P2 ;  /* 0x000000ffff1b7224 */ /* 0x000fe200010e06ff */
[----:B------:R-:W-:Y:S01]  /*0ac0*/  IADD3 R14, P2, PT, R18, R29, RZ ;  /* 0x0000001d120e7210 */ /* 0x000fe20007f5e0ff */
[----:B------:R-:W-:Y:S02]  /*0ad0*/  IMAD.X R24, RZ, RZ, RZ, P3 ;  /* 0x000000ffff187224 */ /* 0x000fe400018e06ff */
[----:B------:R-:W-:Y:S01]  /*0ae0*/  IMAD.X R22, RZ, RZ, RZ, P0 ;  /* 0x000000ffff167224 */ /* 0x000fe200000e06ff */
[----:B------:R-:W-:Y:S01]  /*0af0*/  IADD3 R29, P0, PT, R16, R37, RZ ;  /* 0x00000025101d7210 */ /* 0x000fe20007f1e0ff */
[----:B------:R-:W-:Y:S01]  /*0b00*/  IMAD.X R31, RZ, RZ, RZ, P1 ;  /* 0x000000ffff1f7224 */ /* 0x000fe200008e06ff */
[----:B------:R-:W-:Y:S01]  /*0b10*/  IADD3 R25, PT, PT, R24, R27, R25 ;  /* 0x0000001b18197210 */ /* 0x000fe20007ffe019 */
[----:B------:R-:W-:-:S03]  /*0b20*/  IMAD.X R27, RZ, RZ, RZ, P2 ;  /* 0x000000ffff1b7224 */ /* 0x000fc600010e06ff */
[----:B------:R-:W-:Y:S01]  /*0b30*/  IADD3 R18, PT, PT, R31, R22, R15 ;  /* 0x000000161f127210 */ /* 0x000fe20007ffe00f */
[----:B------:R-:W-:Y:S01]  /*0b40*/  IMAD.X R31, RZ, RZ, RZ, P0 ;  /* 0x000000ffff1f7224 */ /* 0x000fe200000e06ff */
[----:B------:R-:W-:Y:S01]  /*0b50*/  IADD3 R26, P3, PT, R14, R25, RZ ;  /* 0x000000190e1a7210 */ /* 0x000fe20007f7e0ff */
[----:B------:R-:W-:Y:S01]  /*0b60*/  IMAD.WIDE.U32 R24, R20, UR15, RZ ;  /* 0x0000000f14187c25 */ /* 0x000fe2000f8e00ff */
[----:B------:R-:W-:-:S03]  /*0b70*/  IADD3 R29, P1, PT, R29, R18, RZ ;  /* 0x000000121d1d7210 */ /* 0x000fc60007f3e0ff */
[----:B------:R-:W-:Y:S02]  /*0b80*/  IMAD.X R18, RZ, RZ, RZ, P3 ;  /* 0x000000ffff127224 */ /* 0x000fe400018e06ff */
[----:B------:R-:W-:-:S03]  /*0b90*/  IMAD.WIDE.U32 R14, R13, UR21, RZ ;  /* 0x000000150d0e7c25 */ /* 0x000fc6000f8e00ff */
[----:B------:R-:W-:Y:S01]  /*0ba0*/  IADD3 R18, PT, PT, R18, R27, R19 ;  /* 0x0000001b12127210 */ /* 0x000fe20007ffe013 */
[----:B------:R-:W-:Y:S01]  /*0bb0*/  IMAD.X R16, RZ, RZ, RZ, P1 ;  /* 0x000000ffff107224 */ /* 0x000fe200008e06ff */
[----:B------:R-:W-:Y:S02]  /*0bc0*/  IADD3 R27, P2, PT, R24, R29, RZ ;  /* 0x0000001d181b7210 */ /* 0x000fe40007f5e0ff */
[----:B------:R-:W-:Y:S02]  /*0bd0*/  IADD3 R37, P0, PT, R14, R39, RZ ;  /* 0x000000270e257210 */ /* 0x000fe40007f1e0ff */
[----:B------:R-:W-:Y:S01]  /*0be0*/  IADD3 R22, PT, PT, R16, R31, R17 ;  /* 0x0000001f10167210 */ /* 0x000fe20007ffe011 */
[----:B------:R-:W-:Y:S01]  /*0bf0*/  IMAD.X R29, RZ, RZ, RZ, P2 ;  /* 0x000000ffff1d7224 */ /* 0x000fe200010e06ff */
[----:B------:R-:W-:Y:S01]  /*0c00*/  IADD3 R27, P3, PT, R27, R18, RZ ;  /* 0x000000121b1b7210 */ /* 0x000fe20007f7e0ff */
[----:B------:R-:W-:Y:S01]  /*0c10*/  IMAD.WIDE.U32 R18, R20, UR14, RZ ;  /* 0x0000000e14127c25 */ /* 0x000fe2000f8e00ff */
[----:B------:R-:W-:-:S03]  /*0c20*/  IADD3 R37, P1, PT, R37, R22, RZ ;  /* 0x0000001625257210 */ /* 0x000fc60007f3e0ff */
[----:B------:R-:W-:Y:S01]  /*0c30*/  IMAD.X R24, RZ, RZ, RZ, P3 ;  /* 0x000000ffff187224 */ /* 0x000fe200018e06ff */
[----:B------:R-:W-:Y:S01]  /*0c40*/  IADD3 R37, P2, PT, R18, R37, RZ ;  /* 0x0000002512257210 */ /* 0x000fe20007f5e0ff */
[----:B------:R-:W-:-:S03]  /*0c50*/  IMAD.WIDE.U32 R16, R13, UR22, RZ ;  /* 0x000000160d107c25 */ /* 0x000fc6000f8e00ff */
[----:B------:R-:W-:Y:S01]  /*0c60*/  IADD3 R24, PT, PT, R24, R29, R25 ;  /* 0x0000001d18187210 */ /* 0x000fe20007ffe019 */
[----:B------:R-:W-:Y:S01]  /*0c70*/  IMAD.X R31, RZ, RZ, RZ, P0 ;  /* 0x000000ffff1f7224 */ /* 0x000fe200000e06ff */
[----:B------:R-:W-:Y:S01]  /*0c80*/  IADD3 R39, P0, PT, R16, R41, RZ ;  /* 0x0000002910277210 */ /* 0x000fe20007f1e0ff */
[----:B------:R-:W-:Y:S01]  /*0c90*/  IMAD.X R14, RZ, RZ, RZ, P1 ;  /* 0x000000ffff0e7224 */ /* 0x000fe200008e06ff */
[----:B------:R-:W-:Y:S01]  /*0ca0*/  IADD3 R37, P3, PT, R37, R24, RZ ;  /* 0x0000001825257210 */ /* 0x000fe20007f7e0ff */
[----:B------:R-:W-:-:S03]  /*0cb0*/  IMAD.WIDE.U32 R24, R20, UR13, RZ ;  /* 0x0000000d14187c25 */ /* 0x000fc6000f8e00ff */
[----:B------:R-:W-:Y:S01]  /*0cc0*/  IADD3 R18, PT, PT, R14, R31, R15 ;  /* 0x0000001f0e127210 */ /* 0x000fe20007ffe00f */
[----:B------:R-:W-:Y:S02]  /*0cd0*/  IMAD.X R29, RZ, RZ, RZ, P2 ;  /* 0x000000ffff1d7224 */ /* 0x000fe400010e06ff */
[----:B------:R-:W-:Y:S01]  /*0ce0*/  IMAD.WIDE.U32 R14, R13, UR23, RZ ;  /* 0x000000170d0e7c25 */ /* 0x000fe2000f8e00ff */
[----:B------:R-:W-:-:S03]  /*0cf0*/  IADD3 R39, P1, PT, R39, R18, RZ ;  /* 0x0000001227277210 */ /* 0x000fc60007f3e0ff */
[----:B------:R-:W-:Y:S01]  /*0d00*/  IMAD.X R18, RZ, RZ, RZ, P3 ;  /* 0x000000ffff127224 */ /* 0x000fe200018e06ff */
[----:B------:R-:W-:Y:S01]  /*0d10*/  IADD3 R39, P2, PT, R24, R39, RZ ;  /* 0x0000002718277210 */ /* 0x000fe20007f5e0ff */
[----:B------:R-:W-:Y:S01]  /*0d20*/  IMAD.X R31, RZ, RZ, RZ, P0 ;  /* 0x000000ffff1f7224 */ /* 0x000fe200000e06ff */
[----:B------:R-:W-:Y:S01]  /*0d30*/  IADD3 R41, P0, PT, R14, R43, RZ ;  /* 0x0000002b0e297210 */ /* 0x000fe20007f1e0ff */
[----:B------:R-:W-:Y:S01]  /*0d40*/  IMAD.X R16, RZ, RZ, RZ, P1 ;  /* 0x000000ffff107224 */ /* 0x000fe200008e06ff */
[----:B------:R-:W-:-:S03]  /*0d50*/  IADD3 R18, PT, PT, R18, R29, R19 ;  /* 0x0000001d12127210 */ /* 0x000fc60007ffe013 */
[----:B------:R-:W-:Y:S01]  /*0d60*/  IMAD.X R29, RZ, RZ, RZ, P0 ;  /* 0x000000ffff1d7224 */ /* 0x000fe200000e06ff */
[----:B------:R-:W-:Y:S01]  /*0d70*/  IADD3 R22, PT, PT, R16, R31, R17 ;  /* 0x0000001f10167210 */ /* 0x000fe20007ffe011 */
        /* <DEDUP_REMOVED lines=8> */
[----:B------:R-:W-:-:S03]  /*0e00*/  IMAD.X R14, RZ, RZ, RZ, P1 ;  /* 0x000000ffff0e7224 */ /* 0x000fc600008e06ff */
[----:B------:R-:W-:Y:S01]  /*0e10*/  IADD3 R24, PT, PT, R24, R13, R25 ;  /* 0x0000000d18187210 */ /* 0x000fe20007ffe019 */
[----:B------:R-:W-:Y:S01]  /*0e20*/  IMAD.X R13, RZ, RZ, RZ, P2 ;  /* 0x000000ffff0d7224 */ /* 0x000fe200010e06ff */
[----:B------:R-:W-:Y:S01]  /*0e30*/  IADD3 R18, PT, PT, R14, R29, R15 ;  /* 0x0000001d0e127210 */ /* 0x000fe20007ffe00f */
[----:B------:R-:W-:Y:S01]  /*0e40*/  IMAD.WIDE.U32 R14, R20, UR11, RZ ;  /* 0x0000000b140e7c25 */ /* 0x000fe2000f8e00ff */
[----:B------:R-:W-:Y:S02]  /*0e50*/  IADD3 R41, P3, PT, R41, R24, RZ ;  /* 0x0000001829297210 */ /* 0x000fe40007f7e0ff */
[----:B------:R-:W-:-:S03]  /*0e60*/  IADD3 R43, P1, PT, R43, R18, RZ ;  /* 0x000000122b2b7210 */ /* 0x000fc60007f3e0ff */
[----:B------:R-:W-:Y:S01]  /*0e70*/  IMAD.X R18, RZ, RZ, RZ, P3 ;  /* 0x000000ffff127224 */ /* 0x000fe200018e06ff */
[----:B------:R-:W-:Y:S01]  /*0e80*/  IADD3 R43, P2, PT, R14, R43, RZ ;  /* 0x0000002b0e2b7210 */ /* 0x000fe20007f5e0ff */
[----:B------:R-:W-:-:S03]  /*0e90*/  IMAD.X R16, RZ, RZ, RZ, P1 ;  /* 0x000000ffff107224 */ /* 0x000fc600008e06ff */
[----:B------:R-:W-:Y:S01]  /*0ea0*/  IADD3 R18, PT, PT, R18, R13, R19 ;  /* 0x0000000d12127210 */ /* 0x000fe20007ffe013 */
[----:B------:R-:W-:Y:S02]  /*0eb0*/  IMAD.X R19, RZ, RZ, RZ, P0 ;  /* 0x000000ffff137224 */ /* 0x000fe400000e06ff */
[----:B------:R-:W-:Y:S01]  /*0ec0*/  IMAD.X R14, RZ, RZ, RZ, P2 ;  /* 0x000000ffff0e7224 */ /* 0x000fe200010e06ff */
[----:B------:R-:W-:Y:S02]  /*0ed0*/  IADD3 R43, P3, PT, R43, R18, RZ ;  /* 0x000000122b2b7210 */ /* 0x000fe40007f7e0ff */
[----:B------:R-:W-:-:S03]  /*0ee0*/  IADD3 R16, PT, PT, R16, R19, R17 ;  /* 0x0000001310107210 */ /* 0x000fc60007ffe011 */
[----:B------:R-:W-:-:S05]  /*0ef0*/  IMAD.X R13, RZ, RZ, RZ, P3 ;  /* 0x000000ffff0d7224 */ /* 0x000fca00018e06ff */
[----:B------:R-:W-:-:S05]  /*0f00*/  IADD3 R15, PT, PT, R13, R14, R15 ;  /* 0x0000000e0d0f7210 */ /* 0x000fca0007ffe00f */
[----:B------:R-:W-:Y:S01]  /*0f10*/  IMAD.IADD R21, R16, 0x1, R15 ;  /* 0x0000000110157824 */ /* 0x000fe200078e020f */
[----:B------:R-:W-:Y:S06]  /*0f20*/  BRA.U UP0, `(.L_x_2) ;  /* 0xfffffff9007c7547 */ /* 0x000fec000b83ffff */
[----:B------:R-:W-:Y:S01]  /*0f30*/  ISETP.GE.U32.AND P0, PT, R21, UR11, PT ;  /* 0x0000000b15007c0c */ /* 0x000fe2000bf06070 */
[----:B------:R-:W-:Y:S01]  /*0f40*/  BSSY.RECONVERGENT B0, `(.L_x_3) ;  /* 0x000003b000007945 */ /* 0x000fe20003800200 */
[----:B------:R-:W-:-:S11]  /*0f50*/  IMAD.MOV.U32 R25, RZ, RZ, R26 ;  /* 0x000000ffff197224 */ /* 0x000fd600078e001a */
[----:B------:R-:W-:Y:S05]  /*0f60*/  @!P0 BRA `(.L_x_4) ;  /* 0x0000000000e08947 */ /* 0x000fea0003800000 */
[----:B------:R-:W-:Y:S01]  /*0f70*/  ISETP.GT.U32.AND P0, PT, R21, UR11, PT ;  /* 0x0000000b15007c0c */ /* 0x000fe2000bf04070 */
[----:B------:R-:W-:-:S12]  /*0f80*/  BSSY.RELIABLE B1, `(.L_x_5) ;  /* 0x000001f000017945 */ /* 0x000fd80003800100 */
[----:B------:R-:W-:Y:S05]  /*0f90*/  @P0 BRA `(.L_x_6) ;  /* 0x0000000000740947 */ /* 0x000fea0003800000 */
[----:B------:R-:W-:-:S13]  /*0fa0*/  ISETP.LT.U32.AND P0, PT, R43, UR12, PT ;  /* 0x0000000c2b007c0c */ /* 0x000fda000bf01070 */
[----:B------:R-:W-:Y:S05]  /*0fb0*/  @P0 BREAK.RELIABLE B1 ;  /* 0x0000000000010942 */ /* 0x000fea0003800100 */
[----:B------:R-:W-:Y:S05]  /*0fc0*/  @P0 BRA `(.L_x_4) ;  /* 0x0000000000c80947 */ /* 0x000fea0003800000 */
[----:B------:R-:W-:-:S13]  /*0fd0*/  ISETP.LE.U32.AND P0, PT, R43, UR12, PT ;  /* 0x0000000c2b007c0c */ /* 0x000fda000bf03070 */
[----:B------:R-:W-:Y:S05]  /*0fe0*/  @!P0 BRA `(.L_x_6) ;  /* 0x0000000000608947 */ /* 0x000fea0003800000 */
        /* <DEDUP_REMOVED lines=18> */
[----:B------:R-:W-:Y:S02]  /*1110*/  ISETP.LT.U32.AND P0, PT, R23, UR9, PT ;  /* 0x0000000917007c0c */ /* 0x000fe4000bf01070 */
[----:B------:R-:W-:Y:S02]  /*1120*/  ISETP.LE.U32.AND P1, PT, R27, UR5, PT ;  /* 0x000000051b007c0c */ /* 0x000fe4000bf23070 */
[----:B------:R-:W-:-:S04]  /*1130*/  ISETP.LE.U32.AND P0, PT, R25, UR8, P0 ;  /* 0x0000000819007c0c */ /* 0x000fc80008703070 */
[----:B------:R-:W-:-:S13]  /*1140*/  ISETP.LT.U32.OR P0, PT, R25, UR8, P0 ;  /* 0x0000000819007c0c */ /* 0x000fda0008701470 */
[----:B------:R-:W-:Y:S05]  /*1150*/  @P0 BREAK.RELIABLE P1, B1 ;  /* 0x0000000000010942 */ /* 0x000fea0000800100 */
[----:B------:R-:W-:Y:S05]  /*1160*/  @P0 BRA P1, `(.L_x_4) ;  /* 0x0000000000600947 */ /* 0x000fea0000800000 */
.L_x_6:
[----:B------:R-:W-:Y:S05]  /*1170*/  BSYNC.RELIABLE B1 ;  /* 0x0000000000017941 */ /* 0x000fea0003800100 */
.L_x_5:
[----:B------:R-:W-:Y:S01]  /*1180*/  IADD3 R23, P0, PT, R23, -UR9, RZ ;  /* 0x8000000917177c10 */ /* 0x000fe2000ff1e0ff */
[----:B------:R-:W-:-:S04]  /*1190*/  IMAD.MOV.U32 R13, RZ, RZ, -0x1 ;  /* 0xffffffffff0d7424 */ /* 0x000fc800078e00ff */
[----:B------:R-:W-:-:S05]  /*11a0*/  IMAD.X R25, RZ, RZ, -0x1, P0 ;  /* 0xffffffffff197424 */ /* 0x000fca00000e06ff */
[----:B------:R-:W-:-:S04]  /*11b0*/  LOP3.LUT R25, R25, 0x1, RZ, 0xc0, !PT ;  /* 0x0000000119197812 */ /* 0x000fc800078ec0ff */
[----:B------:R-:W-:-:S04]  /*11c0*/  IADD3 R25, P0, P1, R26, -UR8, -R25 ;  /* 0x800000081a197c10 */ /* 0x000fc8000f91e819 */
[----:B------:R-:W-:-:S04]  /*11d0*/  IADD3.X R12, PT, PT, RZ, -0x1, R13, P0, P1 ;  /* 0xffffffffff0c7810 */ /* 0x000fc800007e240d */
        /* <DEDUP_REMOVED lines=16> */
[----:B------:R-:W-:-:S07]  /*12e0*/  IADD3 R21, PT, PT, R21, -UR11, -R12 ;  /* 0x8000000b15157c10 */ /* 0x000fce000fffe80c */
.L_x_4:
[----:B------:R-:W-:Y:S05]  /*12f0*/  BSYNC.RECONVERGENT B0 ;  /* 0x0000000000007941 */ /* 0x000fea0003800200 */
.L_x_3:
[----:B------:R-:W-:Y:S05]  /*1300*/  WARPSYNC.ALL ;  /* 0x0000000000007948 */ /* 0x000fea0003800000 */
[----:B------:R-:W-:Y:S01]  /*1310*/  IMAD.MOV.U32 R13, RZ, RZ, 0x5 ;  /* 0x00000005ff0d7424 */ /* 0x000fe200078e00ff */
[----:B------:R0:W-:Y:S01]  /*1320*/  STL [R72], R23 ;  /* 0x0000001748007387 */ /* 0x0001e20000100800 */
[----:B------:R-:W-:Y:S01]  /*1330*/  IMAD.MOV.U32 R35, RZ, RZ, RZ ;  /* 0x000000ffff237224 */ /* 0x000fe200078e00ff */
[----:B------:R-:W-:Y:S01]  /*1340*/  CS2R R18, SRZ ;  /* 0x0000000000127805 */ /* 0x000fe2000001ff00 */
[----:B------:R-:W-:Y:S01]  /*1350*/  IMAD.MOV.U32 R33, RZ, RZ, RZ ;  /* 0x000000ffff217224 */ /* 0x000fe200078e00ff */
[----:B------:R0:W-:Y:S01]  /*1360*/  STL [R72+0x4], R25 ;  /* 0x0000041948007387 */ /* 0x0001e20000100800 */
[----:B------:R-:W-:Y:S01]  /*1370*/  IMAD.MOV.U32 R17, RZ, RZ, R0 ;  /* 0x000000ffff117224 */ /* 0x000fe200078e0000 */
[----:B------:R-:W-:Y:S01]  /*1380*/  UMOV UR4, URZ ;  /* 0x000000ff00047c82 */ /* 0x000fe20008000000 */
[----:B------:R-:W-:Y:S01]  /*1390*/  IMAD.MOV.U32 R31, RZ, RZ, RZ ;  /* 0x000000ffff1f7224 */ /* 0x000fe200078e00ff */
[----:B------:R0:W-:Y:S01]  /*13a0*/  STL [R72+0x8], R27 ;  /* 0x0000081b48007387 */ /* 0x0001e20000100800 */
[----:B------:R-:W-:-:S02]  /*13b0*/  IMAD.MOV.U32 R29, RZ, RZ, RZ ;  /* 0x000000ffff1d7224 */ /* 0x000fc400078e00ff */
[----:B------:R-:W-:Y:S01]  /*13c0*/  IMAD.MOV.U32 R20, RZ, RZ, RZ ;  /* 0x000000ffff147224 */ /* 0x000fe200078e00ff */
[----:B------:R0:W-:Y:S01]  /*13d0*/  STL [R72+0xc], R37 ;  /* 0x00000c2548007387 */ /* 0x0001e20000100800 */
[----:B------:R-:W-:-:S03]  /*13e0*/  IMAD.MOV.U32 R16, RZ, RZ, RZ ;  /* 0x000000ffff107224 */ /* 0x000fc600078e00ff */
[----:B------:R0:W-:Y:S04]  /*13f0*/  STL [R72+0x10], R39 ;  /* 0x0000102748007387 */ /* 0x0001e80000100800 */
[----:B------:R0:W-:Y:S04]  /*1400*/  STL [R72+0x14], R41 ;  /* 0x0000142948007387 */ /* 0x0001e80000100800 */
[----:B------:R0:W-:Y:S04]  /*1410*/  STL [R72+0x18], R43 ;  /* 0x0000182b48007387 */ /* 0x0001e80000100800 */
[----:B------:R0:W-:Y:S04]  /*1420*/  STL [R72+0x1c], R21 ;  /* 0x00001c1548007387 */ /* 0x0001e80000100800 */
[----:B------:R0:W-:Y:S04]  /*1430*/  STL [R0], R13 ;  /* 0x0000000d00007387 */ /* 0x0001e80000100800 */
[----:B------:R0:W-:Y:S04]  /*1440*/  STL [R0+0x4], RZ ;  /* 0x000004ff00007387 */ /* 0x0001e80000100800 */
[----:B------:R0:W-:Y:S04]  /*1450*/  STL [R0+0x8], RZ ;  /* 0x000008ff00007387 */ /* 0x0001e80000100800 */
[----:B------:R0:W-:Y:S04]  /*1460*/  STL [R0+0xc], RZ ;  /* 0x00000cff00007387 */ /* 0x0001e80000100800 */
[----:B------:R0:W-:Y:S04]  /*1470*/  STL [R0+0x10], RZ ;  /* 0x000010ff00007387 */ /* 0x0001e80000100800 */
[----:B------:R0:W-:Y:S04]  /*1480*/  STL [R0+0x14], RZ ;  /* 0x000014ff00007387 */ /* 0x0001e80000100800 */
[----:B------:R0:W-:Y:S04]  /*1490*/  STL [R0+0x18], RZ ;  /* 0x000018ff00007387 */ /* 0x0001e80000100800 */
[----:B------:R0:W-:Y:S02]  /*14a0*/  STL [R0+0x1c], RZ ;  /* 0x00001cff00007387 */ /* 0x0001e40000100800 */
.L_x_7:
[----:B------:R1:W0:Y:S01]  /*14b0*/  LDL R24, [R17] ;  /* 0x0000000011187983 */ /* 0x0002220000100800 */
[----:B------:R-:W-:-:S04]  /*14c0*/  UIADD3 UR4, UPT, UPT, UR4, 0x1, URZ ;  /* 0x0000000104047890 */ /* 0x000fc8000fffe0ff */
[----:B------:R-:W-:Y:S01]  /*14d0*/  UISETP.NE.AND UP0, UPT, UR4, 0x8, UPT ;  /* 0x000000080400788c */ /* 0x000fe2000bf05270 */
[----:B-1----:R-:W-:Y:S02]  /*14e0*/  VIADD R17, R17, 0x4 ;  /* 0x0000000411117836 */ /* 0x002fe40000000000 */
[----:B0-----:R-:W-:-:S04]  /*14f0*/  IMAD.WIDE.U32 R12, R24, UR17, RZ ;  /* 0x00000011180c7c25 */ /* 0x001fc8000f8e00ff */
[----:B------:R-:W-:Y:S01]  /*1500*/  IMAD.WIDE.U32 R44, R24, UR18, RZ ;  /* 0x00000012182c7c25 */ /* 0x000fe2000f8e00ff */
[----:B------:R-:W-:-:S03]  /*1510*/  IADD3 R47, P0, PT, R12, R16, RZ ;  /* 0x000000100c2f7210 */ /* 0x000fc60007f1e0ff */
[----:B------:R-:W-:Y:S01]  /*1520*/  IMAD.WIDE.U32 R14, R24, UR19, RZ ;  /* 0x00000013180e7c25 */ /* 0x000fe2000f8e00ff */
        /* <DEDUP_REMOVED lines=9> */
[----:B------:R-:W-:Y:S01]  /*15c0*/  IMAD.X R13, RZ, RZ, R13, P2 ;  /* 0x000000ffff0d7224 */ /* 0x000fe200010e060d */
[----:B------:R-:W-:Y:S02]  /*15d0*/  IADD3 R16, P2, PT, R46, R49, RZ ;  /* 0x000000312e107210 */ /* 0x000fe40007f5e0ff */
[----:B------:R-:W-:Y:S02]  /*15e0*/  IADD3 R44, PT, PT, R44, R51, R45 ;  /* 0x000000332c2c7210 */ /* 0x000fe40007ffe02d */
[----:B------:R-:W-:Y:S01]  /*15f0*/  IADD3 R51, P0, PT, R14, R18, RZ ;  /* 0x000000120e337210 */ /* 0x000fe20007f1e0ff */
[----:B------:R-:W-:Y:S01]  /*1600*/  IMAD.X R49, RZ, RZ, RZ, P2 ;  /* 0x000000ffff317224 */ /* 0x000fe200010e06ff */
[----:B------:R-:W-:Y:S01]  /*1610*/  IADD3 R16, P3, PT, R16, R13, RZ ;  /* 0x0000000d10107210 */ /* 0x000fe20007f7e0ff */
[----:B------:R-:W-:Y:S01]  /*1620*/  IMAD.WIDE.U32 R12, R24, UR20, RZ ;  /* 0x00000014180c7c25 */ /* 0x000fe2000f8e00ff */
[----:B------:R-:W-:-:S03]  /*1630*/  IADD3 R51, P1, PT, R51, R44, RZ ;  /* 0x0000002c33337210 */ /* 0x000fc60007f3e0ff */
[----:B------:R-:W-:-:S04]  /*1640*/  IMAD.WIDE.U32 R44, R22, UR5, RZ ;  /* 0x00000005162c7c25 */ /* 0x000fc8000f8e00ff */
[----:B------:R-:W-:Y:S01]  /*1650*/  IMAD.X R46, RZ, RZ, RZ, P3 ;  /* 0x000000ffff2e7224 */ /* 0x000fe200018e06ff */
[----:B------:R-:W-:Y:S01]  /*1660*/  IADD3 R20, P2, PT, R44, R51, RZ ;  /* 0x000000332c147210 */ /* 0x000fe20007f5e0ff */
[----:B------:R-:W-:Y:S02]  /*1670*/  IMAD.X R53, RZ, RZ, RZ, P0 ;  /* 0x000000ffff357224 */ /* 0x000fe400000e06ff */
[----:B------:R-:W-:Y:S01]  /*1680*/  IMAD.X R14, RZ, RZ, RZ, P1 ;  /* 0x000000ffff0e7224 */ /* 0x000fe200008e06ff */
[----:B------:R-:W-:Y:S02]  /*1690*/  IADD3 R47, PT, PT, R46, R49, R47 ;  /* 0x000000312e2f7210 */ /* 0x000fe40007ffe02f */
[----:B------:R-:W-:Y:S02]  /*16a0*/  IADD3 R49, P0, PT, R12, R19, RZ ;  /* 0x000000130c317210 */ /* 0x000fe40007f1e0ff */
[----:B------:R-:W-:Y:S01]  /*16b0*/  IADD3 R18, PT, PT, R14, R53, R15 ;  /* 0x000000350e127210 */ /* 0x000fe20007ffe00f */
[----:B------:R-:W-:Y:S01]  /*16c0*/  IMAD.WIDE.U32 R14, R24, UR21, RZ ;  /* 0x00000015180e7c25 */ /* 0x000fe2000f8e00ff */
[----:B------:R-:W-:-:S02]  /*16d0*/  IADD3 R20, P3, PT, R20, R47, RZ ;  /* 0x0000002f14147210 */ /* 0x000fc40007f7e0ff */
[----:B------:R-:W-:Y:S01]  /*16e0*/  IADD3 R49, P1, PT, R49, R18, RZ ;  /* 0x0000001231317210 */ /* 0x000fe20007f3e0ff */
[----:B------:R-:W-:-:S04]  /*16f0*/  IMAD.WIDE.U32 R18, R22, UR15, RZ ;  /* 0x0000000f16127c25 */ /* 0x000fc8000f8e00ff */
[----:B------:R-:W-:Y:S01]  /*1700*/  IMAD.X R47, RZ, RZ, RZ, P2 ;  /* 0x000000ffff2f7224 */ /* 0x000fe200010e06ff */
[----:B------:R-:W-:Y:S01]  /*1710*/  IADD3 R18, P2, PT, R18, R49, RZ ;  /* 0x0000003112127210 */ /* 0x000fe20007f5e0ff */
[----:B------:R-:W-:Y:S02]  /*1720*/  IMAD.X R44, RZ, RZ, RZ, P3 ;  /* 0x000000ffff2c7224 */ /* 0x000fe400018e06ff */
[----:B------:R-:W-:Y:S02]  /*1730*/  IMAD.X R51, RZ, RZ, RZ, P0 ;  /* 0x000000ffff337224 */ /* 0x000fe400000e06ff */
[----:B------:R-:W-:Y:S01]  /*1740*/  IMAD.X R12, RZ, RZ, RZ, P1 ;  /* 0x000000ffff0c7224 */ /* 0x000fe200008e06ff */
[----:B------:R-:W-:Y:S02]  /*1750*/  IADD3 R45, PT, PT, R44, R47, R45 ;  /* 0x0000002f2c2d7210 */ /* 0x000fe40007ffe02d */
[----:B------:R-:W-:Y:S01]  /*1760*/  IADD3 R47, P0, PT, R14, R29, RZ ;  /* 0x0000001d0e2f7210 */ /* 0x000fe20007f1e0ff */
[----:B------:R-:W-:Y:S01]  /*1770*/  IMAD.X R14, RZ, RZ, RZ, P2 ;  /* 0x000000ffff0e7224 */ /* 0x000fe200010e06ff */
[----:B------:R-:W-:Y:S01]  /*1780*/  IADD3 R18, P3, PT, R18, R45, RZ ;  /* 0x0000002d12127210 */ /* 0x000fe20007f7e0ff */
[----:B------:R-:W-:Y:S01]  /*1790*/  IMAD.WIDE.U32 R28, R22, UR14, RZ ;  /* 0x0000000e161c7c25 */ /* 0x000fe2000f8e00ff */
[----:B------:R-:W-:-:S03]  /*17a0*/  IADD3 R26, PT, PT, R12, R51, R13 ;  /* 0x000000330c1a7210 */ /* 0x000fc60007ffe00d */
        /* <DEDUP_REMOVED lines=8> */
[----:B------:R-:W-:Y:S01]  /*1830*/  IMAD.WIDE.U32 R30, R22, UR13, RZ ;  /* 0x0000000d161e7c25 */ /* 0x000fe2000f8e00ff */
[----:B------:R-:W-:Y:S02]  /*1840*/  IADD3 R19, P3, PT, R19, R14, RZ ;  /* 0x0000000e13137210 */ /* 0x000fe40007f7e0ff */
[----:B------:R-:W-:Y:S01]  /*1850*/  IADD3 R26, PT, PT, R49, R26, R15 ;  /* 0x0000001a311a7210 */ /* 0x000fe20007ffe00f */
[----:B------:R-:W-:Y:S02]  /*1860*/  IMAD.X R45, RZ, RZ, RZ, P2 ;  /* 0x000000ffff2d7224 */ /* 0x000fe400010e06ff */
        /* <DEDUP_REMOVED lines=19> */
[----:B------:R-:W-:Y:S02]  /*19a0*/  IADD3 R45, P0, PT, R12, R35, RZ ;  /* 0x000000230c2d7210 */ /* 0x000fe40007f1e0ff */
[----:B------:R-:W-:Y:S01]  /*19b0*/  IADD3 R31, P3, PT, R31, R30, RZ ;  /* 0x0000001e1f1f7210 */ /* 0x000fe20007f7e0ff */
[----:B------:R-:W-:Y:S01]  /*19c0*/  IMAD.X R35, RZ, RZ, RZ, P2 ;  /* 0x000000ffff237224 */ /* 0x000fe200010e06ff */
[----:B------:R-:W-:Y:S01]  /*19d0*/  IADD3 R24, PT, PT, R14, R49, R15 ;  /* 0x000000310e187210 */ /* 0x000fe20007ffe00f */
[----:B------:R-:W-:-:S03]  /*19e0*/  IMAD.WIDE.U32 R14, R22, UR11, RZ ;  /* 0x0000000b160e7c25 */ /* 0x000fc6000f8e00ff */
[----:B------:R-:W-:Y:S01]  /*19f0*/  IADD3 R45, P1, PT, R45, R24, RZ ;  /* 0x000000182d2d7210 */ /* 0x000fe20007f3e0ff */
[----:B------:R-:W-:-:S03]  /*1a00*/  IMAD.X R32, RZ, RZ, RZ, P3 ;  /* 0x000000ffff207224 */ /* 0x000fc600018e06ff */
[----:B------:R-:W-:Y:S01]  /*1a10*/  IADD3 R12, P2, PT, R14, R45, RZ ;  /* 0x0000002d0e0c7210 */ /* 0x000fe20007f5e0ff */
[----:B------:R-:W-:Y:S01]  /*1a20*/  IMAD.X R45, RZ, RZ, RZ, P0 ;  /* 0x000000ffff2d7224 */ /* 0x000fe200000e06ff */
[----:B------:R-:W-:-:S03]  /*1a30*/  IADD3 R33, PT, PT, R32, R35, R33 ;  /* 0x0000002320217210 */ /* 0x000fc60007ffe021 */
[----:B------:R-:W-:Y:S01]  /*1a40*/  IMAD.X R35, RZ, RZ, RZ, P2 ;  /* 0x000000ffff237224 */ /* 0x000fe200010e06ff */
[----:B------:R-:W-:Y:S01]  /*1a50*/  IADD3 R33, P3, PT, R12, R33, RZ ;  /* 0x000000210c217210 */ /* 0x000fe20007f7e0ff */
[----:B------:R-:W-:-:S04]  /*1a60*/  IMAD.X R12, RZ, RZ, RZ, P1 ;  /* 0x000000ffff0c7224 */ /* 0x000fc800008e06ff */
[----:B------:R-:W-:Y:S01]  /*1a70*/  IMAD.X R14, RZ, RZ, RZ, P3 ;  /* 0x000000ffff0e7224 */ /* 0x000fe200018e06ff */
[----:B------:R-:W-:-:S04]  /*1a80*/  IADD3 R12, PT, PT, R12, R45, R13 ;  /* 0x0000002d0c0c7210 */ /* 0x000fc80007ffe00d */
[----:B------:R-:W-:-:S05]  /*1a90*/  IADD3 R15, PT, PT, R14, R35, R15 ;  /* 0x000000230e0f7210 */ /* 0x000fca0007ffe00f */
[----:B------:R-:W-:Y:S01]  /*1aa0*/  IMAD.IADD R35, R12, 0x1, R15 ;  /* 0x000000010c237824 */ /* 0x000fe200078e020f */
[----:B------:R-:W-:Y:S06]  /*1ab0*/  BRA.U UP0, `(.L_x_7) ;  /* 0xfffffff9007c7547 */ /* 0x000fec000b83ffff */
[----:B------:R-:W-:Y:S01]  /*1ac0*/  ISETP.GE.U32.AND P0, PT, R35, UR11, PT ;  /* 0x0000000b23007c0c */ /* 0x000fe2000bf06070 */
[----:B------:R-:W-:Y:S01]  /*1ad0*/  BSSY.RECONVERGENT B0, `(.L_x_8) ;  /* 0x0000045000007945 */ /* 0x000fe20003800200 */
[----:B------:R-:W-:Y:S02]  /*1ae0*/  IMAD.MOV.U32 R13, RZ, RZ, R16 ;  /* 0x000000ffff0d7224 */ /* 0x000fe400078e0010 */
[----:B------:R-:W-:Y:S02]  /*1af0*/  IMAD.MOV.U32 R15, RZ, RZ, R20 ;  /* 0x000000ffff0f7224 */ /* 0x000fe400078e0014 */
[----:B------:R-:W-:-:S07]  /*1b00*/  IMAD.MOV.U32 R17, RZ, RZ, R18 ;  /* 0x000000ffff117224 */ /* 0x000fce00078e0012 */
        /* <DEDUP_REMOVED lines=24> */
[----:B------:R-:W-:Y:S01]  /*1c90*/  ISETP.LT.U32.AND P0, PT, R18, UR5, PT ;  /* 0x0000000512007c0c */ /* 0x000fe2000bf01070 */
[----:B------:R-:W-:-:S12]  /*1ca0*/  IMAD.MOV.U32 R17, RZ, RZ, R18 ;  /* 0x000000ffff117224 */ /* 0x000fd800078e0012 */
[----:B------:R-:W-:Y:S05]  /*1cb0*/  @P0 BREAK.RELIABLE B1 ;  /* 0x0000000000010942 */ /* 0x000fea0003800100 */
[----:B------:R-:W-:Y:S05]  /*1cc0*/  @P0 BRA `(.L_x_9) ;  /* 0x0000000000940947 */ /* 0x000fea0003800000 */
[----:B------:R-:W-:-:S13]  /*1cd0*/  ISETP.LE.U32.AND P0, PT, R18, UR5, PT ;  /* 0x0000000512007c0c */ /* 0x000fda000bf03070 */
[----:B------:R-:W-:Y:S05]  /*1ce0*/  @!P0 BRA `(.L_x_11) ;  /* 0x00000000002c8947 */ /* 0x000fea0003800000 */
[----:B------:R-:W-:Y:S01]  /*1cf0*/  ISETP.LT.U32.AND P0, PT, R20, UR8, PT ;  /* 0x0000000814007c0c */ /* 0x000fe2000bf01070 */
[----:B------:R-:W-:Y:S02]  /*1d00*/  IMAD.MOV.U32 R17, RZ, RZ, R18 ;  /* 0x000000ffff117224 */ /* 0x000fe400078e0012 */
[----:B------:R-:W-:-:S10]  /*1d10*/  IMAD.MOV.U32 R15, RZ, RZ, R20 ;  /* 0x000000ffff0f7224 */ /* 0x000fd400078e0014 */
[----:B------:R-:W-:Y:S05]  /*1d20*/  @P0 BREAK.RELIABLE B1 ;  /* 0x0000000000010942 */ /* 0x000fea0003800100 */
[----:B------:R-:W-:Y:S05]  /*1d30*/  @P0 BRA `(.L_x_9) ;  /* 0x0000000000780947 */ /* 0x000fea0003800000 */
[----:B------:R-:W-:Y:S01]  /*1d40*/  ISETP.LT.U32.AND P0, PT, R16, UR9, PT ;  /* 0x0000000910007c0c */ /* 0x000fe2000bf01070 */
[----:B------:R-:W-:Y:S01]  /*1d50*/  IMAD.MOV.U32 R15, RZ, RZ, R20 ;  /* 0x000000ffff0f7224 */ /* 0x000fe200078e0014 */
[----:B------:R-:W-:Y:S01]  /*1d60*/  ISETP.LE.U32.AND P1, PT, R20, UR8, PT ;  /* 0x0000000814007c0c */ /* 0x000fe2000bf23070 */
[----:B------:R-:W-:-:S12]  /*1d70*/  IMAD.MOV.U32 R13, RZ, RZ, R16 ;  /* 0x000000ffff0d7224 */ /* 0x000fd800078e0010 */
[----:B------:R-:W-:Y:S05]  /*1d80*/  @P0 BREAK.RELIABLE P1, B1 ;  /* 0x0000000000010942 */ /* 0x000fea0000800100 */
[----:B------:R-:W-:Y:S05]  /*1d90*/  @P0 BRA P1, `(.L_x_9) ;  /* 0x0000000000600947 */ /* 0x000fea0000800000 */
.L_x_11:
[----:B------:R-:W-:Y:S05]  /*1da0*/  BSYNC.RELIABLE B1 ;  /* 0x0000000000017941 */ /* 0x000fea0003800100 */
.L_x_10:
        /* <DEDUP_REMOVED lines=23> */
.L_x_9:
[----:B------:R-:W-:Y:S05]  /*1f20*/  BSYNC.RECONVERGENT B0 ;  /* 0x0000000000007941 */ /* 0x000fea0003800200 */
.L_x_8:
[----:B------:R-:W-:Y:S05]  /*1f30*/  WARPSYNC.ALL ;  /* 0x0000000000007948 */ /* 0x000fea0003800000 */
[----:B------:R-:W-:Y:S01]  /*1f40*/  STL [R75+0x4], RZ ;  /* 0x000004ff4b007387 */ /* 0x000fe20000100800 */
[----:B------:R-:W-:Y:S01]  /*1f50*/  IMAD.MOV.U32 R14, RZ, RZ, 0x4 ;  /* 0x00000004ff0e7424 */ /* 0x000fe200078e00ff */
[----:B------:R-:W-:Y:S01]  /*1f60*/  UMOV UR4, URZ ;  /* 0x000000ff00047c82 */ /* 0x000fe20008000000 */
[----:B------:R-:W-:Y:S01]  /*1f70*/  IMAD.MOV.U32 R12, RZ, RZ, RZ ;  /* 0x000000ffff0c7224 */ /* 0x000fe200078e00ff */
[----:B------:R-:W-:Y:S01]  /*1f80*/  STL [R75+0x8], RZ ;  /* 0x000008ff4b007387 */ /* 0x000fe20000100800 */
[----:B------:R-:W-:-:S02]  /*1f90*/  IMAD.MOV.U32 R49, RZ, RZ, RZ ;  /* 0x000000ffff317224 */ /* 0x000fc400078e00ff */
[----:B------:R-:W-:Y:S01]  /*1fa0*/  IMAD.MOV.U32 R16, RZ, RZ, R75 ;  /* 0x000000ffff107224 */ /* 0x000fe200078e004b */
[----:B------:R-:W-:Y:S01]  /*1fb0*/  STL [R75+0xc], RZ ;  /* 0x00000cff4b007387 */ /* 0x000fe20000100800 */
[----:B------:R-:W-:Y:S02]  /*1fc0*/  IMAD.MOV.U32 R51, RZ, RZ, RZ ;  /* 0x000000ffff337224 */ /* 0x000fe400078e00ff */
[----:B------:R-:W-:Y:S01]  /*1fd0*/  IMAD.MOV.U32 R53, RZ, RZ, RZ ;  /* 0x000000ffff357224 */ /* 0x000fe200078e00ff */
[----:B------:R-:W-:Y:S01]  /*1fe0*/  STL [R75+0x10], RZ ;  /* 0x000010ff4b007387 */ /* 0x000fe20000100800 */
[----:B------:R-:W-:Y:S02]  /*1ff0*/  IMAD.MOV.U32 R65, RZ, RZ, RZ ;  /* 0x000000ffff417224 */ /* 0x000fe400078e00ff */
[----:B------:R-:W-:Y:S01]  /*2000*/  IMAD.MOV.U32 R18, RZ, RZ, RZ ;  /* 0x000000ffff127224 */ /* 0x000fe200078e00ff */
[----:B------:R-:W-:Y:S01]  /*2010*/  STL [R75+0x14], RZ ;  /* 0x000014ff4b007387 */ /* 0x000fe20000100800 */
[----:B------:R-:W-:-:S03]  /*2020*/  IMAD.MOV.U32 R20, RZ, RZ, RZ ;  /* 0x000000ffff147224 */ /* 0x000fc600078e00ff */
[----:B------:R-:W-:Y:S04]  /*2030*/  STL [R75+0x18], RZ ;  /* 0x000018ff4b007387 */ /* 0x000fe80000100800 */
[----:B------:R-:W-:Y:S04]  /*2040*/  STL [R75+0x1c], RZ ;  /* 0x00001cff4b007387 */ /* 0x000fe80000100800 */
[----:B------:R0:W-:Y:S02]  /*2050*/  STL [R75], R14 ;  /* 0x0000000e4b007387 */ /* 0x0001e40000100800 */
[----:B0-----:R-:W-:-:S07]  /*2060*/  IMAD.MOV.U32 R14, RZ, RZ, RZ ;  /* 0x000000ffff0e7224 */ /* 0x001fce00078e00ff */
.L_x_12:
        /* <DEDUP_REMOVED lines=15> */
[----:B------:R-:W-:Y:S01]  /*2160*/  IMAD.X R67, RZ, RZ, R67, P2 ;  /* 0x000000ffff437224 */ /* 0x000fe200010e0643 */
[----:B------:R-:W-:Y:S01]  /*2170*/  IADD3 R14, P2, PT, R68, R79, RZ ;  /* 0x0000004f440e7210 */ /* 0x000fe20007f5e0ff */
[----:B------:R-:W-:Y:S02]  /*2180*/  IMAD.X R44, RZ, RZ, RZ, P0 ;  /* 0x000000ffff2c7224 */ /* 0x000fe400000e06ff */
[----:B------:R-:W-:Y:S01]  /*2190*/  IMAD.WIDE.U32 R46, R24, UR19, RZ ;  /* 0x00000013182e7c25 */ /* 0x000fe2000f8e00ff */
[----:B------:R-:W-:Y:S02]  /*21a0*/  IADD3 R14, P3, PT, R14, R67, RZ ;  /* 0x000000430e0e7210 */ /* 0x000fe40007f7e0ff */
[----:B------:R-:W-:Y:S01]  /*21b0*/  IADD3 R20, PT, PT, R44, R81, R45 ;  /* 0x000000512c147210 */ /* 0x000fe20007ffe02d */
[----:B------:R-:W-:Y:S01]  /*21c0*/  IMAD.WIDE.U32 R66, R22, UR5, RZ ;  /* 0x0000000516427c25 */ /* 0x000fe2000f8e00ff */
[----:B------:R-:W-:-:S03]  /*21d0*/  IADD3 R81, P0, PT, R46, R18, RZ ;  /* 0x000000122e517210 */ /* 0x000fc60007f1e0ff */
[----:B------:R-:W-:Y:S01]  /*21e0*/  IMAD.X R79, RZ, RZ, RZ, P2 ;  /* 0x000000ffff4f7224 */ /* 0x000fe200010e06ff */
[----:B------:R-:W-:Y:S01]  /*21f0*/  IADD3 R81, P1, PT, R81, R20, RZ ;  /* 0x0000001451517210 */ /* 0x000fe20007f3e0ff */
[----:B------:R-:W-:Y:S02]  /*2200*/  IMAD.X R68, RZ, RZ, RZ, P3 ;  /* 0x000000ffff447224 */ /* 0x000fe400018e06ff */
[----:B------:R-:W-:Y:S01]  /*2210*/  IMAD.WIDE.U32 R44, R24, UR20, RZ ;  /* 0x00000014182c7c25 */ /* 0x000fe2000f8e00ff */
[----:B------:R-:W-:Y:S02]  /*2220*/  IADD3 R20, P2, PT, R66, R81, RZ ;  /* 0x0000005142147210 */ /* 0x000fe40007f5e0ff */
        /* <DEDUP_REMOVED lines=70> */
[----:B------:R-:W-:-:S12]  /*2690*/  BSSY.RECONVERGENT B0, `(.L_x_13) ;  /* 0x000003d000007945 */ /* 0x000fd80003800200 */
        /* <DEDUP_REMOVED lines=33> */
[----:B------:R-:W-:-:S13]  /*28b0*/  ISETP.LE.U32.AND P1, PT, R20, UR8, PT ;  /* 0x0000000814007c0c */ /* 0x000fda000bf23070 */
[----:B------:R-:W-:Y:S05]  /*28c0*/  @P0 BREAK.RELIABLE P1, B1 ;  /* 0x0000000000010942 */ /* 0x000fea0000800100 */
[----:B------:R-:W-:Y:S05]  /*28d0*/  @P0 BRA P1, `(.L_x_14) ;  /* 0x0000000000600947 */ /* 0x000fea0000800000 */
.L_x_16:
[----:B------:R-:W-:Y:S05]  /*28e0*/  BSYNC.RELIABLE B1 ;  /* 0x0000000000017941 */ /* 0x000fea0003800100 */
.L_x_15:
        /* <DEDUP_REMOVED lines=23> */
.L_x_14:
[----:B------:R-:W-:Y:S05]  /*2a60*/  BSYNC.RECONVERGENT B0 ;  /* 0x0000000000007941 */ /* 0x000fea0003800200 */
.L_x_13:
[----:B------:R-:W-:Y:S05]  /*2a70*/  WARPSYNC.ALL ;  /* 0x0000000000007948 */ /* 0x000fea0003800000 */
[----:B------:R-:W-:Y:S01]  /*2a80*/  IMAD.MOV.U32 R45, RZ, RZ, 0x3 ;  /* 0x00000003ff2d7424 */ /* 0x000fe200078e00ff */
[----:B------:R0:W-:Y:S01]  /*2a90*/  STL [R71], R14 ;  /* 0x0000000e47007387 */ /* 0x0001e20000100800 */
[----:B------:R-:W-:Y:S01]  /*2aa0*/  IMAD.MOV.U32 R67, RZ, RZ, RZ ;  /* 0x000000ffff437224 */ /* 0x000fe200078e00ff */
[----:B------:R-:W-:Y:S01]  /*2ab0*/  UMOV UR4, URZ ;  /* 0x000000ff00047c82 */ /* 0x000fe20008000000 */
[----:B------:R-:W-:Y:S01]  /*2ac0*/  IMAD.MOV.U32 R16, RZ, RZ, RZ ;  /* 0x000000ffff107224 */ /* 0x000fe200078e00ff */
[----:B------:R-:W-:Y:S04]  /*2ad0*/  STL [R71+0x4], R20 ;  /* 0x0000041447007387 */ /* 0x000fe80000100800 */
[----:B------:R1:W-:Y:S01]  /*2ae0*/  STL [R71+0x8], R18 ;  /* 0x0000081247007387 */ /* 0x0003e20000100800 */
[----:B0-----:R-:W-:-:S03]  /*2af0*/  IMAD.MOV.U32 R14, RZ, RZ, R74 ;  /* 0x000000ffff0e7224 */ /* 0x001fc600078e004a */
[----:B------:R0:W-:Y:S04]  /*2b00*/  STL [R71+0xc], R65 ;  /* 0x00000c4147007387 */ /* 0x0001e80000100800 */
[----:B------:R2:W-:Y:S01]  /*2b10*/  STL [R71+0x10], R53 ;  /* 0x0000103547007387 */ /* 0x0005e20000100800 */
[----:B-1----:R-:W-:-:S03]  /*2b20*/  IMAD.MOV.U32 R18, RZ, RZ, RZ ;  /* 0x000000ffff127224 */ /* 0x002fc600078e00ff */
[----:B------:R1:W-:Y:S01]  /*2b30*/  STL [R71+0x14], R51 ;  /* 0x0000143347007387 */ /* 0x0003e20000100800 */
[----:B0-----:R-:W-:-:S03]  /*2b40*/  IMAD.MOV.U32 R65, RZ, RZ, RZ ;  /* 0x000000ffff417224 */ /* 0x001fc600078e00ff */
[----:B------:R0:W-:Y:S01]  /*2b50*/  STL [R71+0x18], R49 ;  /* 0x0000183147007387 */ /* 0x0001e20000100800 */
[----:B--2---:R-:W-:-:S03]  /*2b60*/  IMAD.MOV.U32 R53, RZ, RZ, RZ ;  /* 0x000000ffff357224 */ /* 0x004fc600078e00ff */
[----:B------:R2:W-:Y:S01]  /*2b70*/  STL [R71+0x1c], R12 ;  /* 0x00001c0c47007387 */ /* 0x0005e20000100800 */
[----:B-1----:R-:W-:-:S03]  /*2b80*/  IMAD.MOV.U32 R51, RZ, RZ, RZ ;  /* 0x000000ffff337224 */ /* 0x002fc600078e00ff */
[----:B------:R1:W-:Y:S01]  /*2b90*/  STL [R74], R45 ;  /* 0x0000002d4a007387 */ /* 0x0003e20000100800 */
[----:B0-----:R-:W-:-:S03]  /*2ba0*/  IMAD.MOV.U32 R49, RZ, RZ, RZ ;  /* 0x000000ffff317224 */ /* 0x001fc600078e00ff */
[----:B------:R1:W-:Y:S01]  /*2bb0*/  STL [R74+0x4], RZ ;  /* 0x000004ff4a007387 */ /* 0x0003e20000100800 */
[----:B--2---:R-:W-:-:S03]  /*2bc0*/  IMAD.MOV.U32 R12, RZ, RZ, RZ ;  /* 0x000000ffff0c7224 */ /* 0x004fc600078e00ff */
[----:B------:R1:W-:Y:S04]  /*2bd0*/  STL [R74+0x8], RZ ;  /* 0x000008ff4a007387 */ /* 0x0003e80000100800 */
[----:B------:R1:W-:Y:S04]  /*2be0*/  STL [R74+0xc], RZ ;  /* 0x00000cff4a007387 */ /* 0x0003e80000100800 */
[----:B------:R1:W-:Y:S04]  /*2bf0*/  STL [R74+0x10], RZ ;  /* 0x000010ff4a007387 */ /* 0x0003e80000100800 */
[----:B------:R1:W-:Y:S04]  /*2c00*/  STL [R74+0x14], RZ ;  /* 0x000014ff4a007387 */ /* 0x0003e80000100800 */
[----:B------:R1:W-:Y:S04]  /*2c10*/  STL [R74+0x18], RZ ;  /* 0x000018ff4a007387 */ /* 0x0003e80000100800 */
[----:B------:R1:W-:Y:S02]  /*2c20*/  STL [R74+0x1c], RZ ;  /* 0x00001cff4a007387 */ /* 0x0003e40000100800 */
.L_x_17:
[----:B------:R0:W2:Y:S01]  /*2c30*/  LDL R22, [R14] ;  /* 0x000000000e167983 */ /* 0x0000a20000100800 */
[----:B------:R-:W-:-:S04]  /*2c40*/  UIADD3 UR4, UPT, UPT, UR4, 0x1, URZ ;  /* 0x0000000104047890 */ /* 0x000fc8000fffe0ff */
[----:B------:R-:W-:Y:S01]  /*2c50*/  UISETP.NE.AND UP0, UPT, UR4, 0x8, UPT ;  /* 0x000000080400788c */ /* 0x000fe2000bf05270 */
[----:B0-----:R-:W-:Y:S02]  /*2c60*/  VIADD R14, R14, 0x4 ;  /* 0x000000040e0e7836 */ /* 0x001fe40000000000 */
[----:B--2---:R-:W-:-:S04]  /*2c70*/  IMAD.WIDE.U32 R46, R22, UR17, RZ ;  /* 0x00000011162e7c25 */ /* 0x004fc8000f8e00ff */
[----:B-1----:R-:W-:Y:S01]  /*2c80*/  IMAD.WIDE.U32 R44, R22, UR18, RZ ;  /* 0x00000012162c7c25 */ /* 0x002fe2000f8e00ff */
        /* <DEDUP_REMOVED lines=129> */
.L_x_21:
[----:B------:R-:W-:Y:S05]  /*34a0*/  BSYNC.RELIABLE B1 ;  /* 0x0000000000017941 */ /* 0x000fea0003800100 */
.L_x_20:
        /* <DEDUP_REMOVED lines=23> */
.L_x_19:
[----:B------:R-:W-:Y:S05]  /*3620*/  BSYNC.RECONVERGENT B0 ;  /* 0x0000000000007941 */ /* 0x000fea0003800200 */
.L_x_18:
[----:B------:R-:W-:Y:S05]  /*3630*/  WARPSYNC.ALL ;  /* 0x0000000000007948 */ /* 0x000fea0003800000 */
[----:B------:R-:W-:Y:S01]  /*3640*/  IMAD.MOV.U32 R20, RZ, RZ, 0x10 ;  /* 0x00000010ff147424 */ /* 0x000fe200078e00ff */
[----:B------:R0:W-:Y:S01]  /*3650*/  STL [R70], R12 ;  /* 0x0000000c46007387 */ /* 0x0001e20000100800 */
[----:B------:R-:W-:Y:S01]  /*3660*/  IMAD.MOV.U32 R22, RZ, RZ, RZ ;  /* 0x000000ffff167224 */ /* 0x000fe200078e00ff */
[----:B------:R-:W-:Y:S01]  /*3670*/  UMOV UR4, URZ ;  /* 0x000000ff00047c82 */ /* 0x000fe20008000000 */
[----:B------:R-:W-:Y:S01]  /*3680*/  IMAD.MOV.U32 R14, RZ, RZ, R73 ;  /* 0x000000ffff0e7224 */ /* 0x000fe200078e0049 */
[----:B------:R1:W-:Y:S04]  /*3690*/  STL [R70+0x4], R18 ;  /* 0x0000041246007387 */ /* 0x0003e80000100800 */
[----:B------:R2:W-:Y:S01]  /*36a0*/  STL [R70+0x8], R16 ;  /* 0x0000081046007387 */ /* 0x0005e20000100800 */
[----:B0-----:R-:W-:-:S03]  /*36b0*/  IMAD.MOV.U32 R12, RZ, RZ, RZ ;  /* 0x000000ffff0c7224 */ /* 0x001fc600078e00ff */
[----:B------:R-:W-:Y:S01]  /*36c0*/  STL [R70+0xc], R67 ;  /* 0x00000c4346007387 */ /* 0x000fe20000100800 */
[----:B-1----:R-:W-:-:S03]  /*36d0*/  IMAD.MOV.U32 R18, RZ, RZ, RZ ;  /* 0x000000ffff127224 */ /* 0x002fc600078e00ff */
[----:B------:R0:W-:Y:S01]  /*36e0*/  STL [R70+0x10], R65 ;  /* 0x0000104146007387 */ /* 0x0001e20000100800 */
[----:B--2---:R-:W-:-:S03]  /*36f0*/  IMAD.MOV.U32 R16, RZ, RZ, RZ ;  /* 0x000000ffff107224 */ /* 0x004fc600078e00ff */
[----:B------:R1:W-:Y:S04]  /*3700*/  STL [R70+0x14], R53 ;  /* 0x0000143546007387 */ /* 0x0003e80000100800 */
[----:B------:R2:W-:Y:S01]  /*3710*/  STL [R70+0x18], R49 ;  /* 0x0000183146007387 */ /* 0x0005e20000100800 */
[----:B0-----:R-:W-:-:S03]  /*3720*/  IMAD.MOV.U32 R65, RZ, RZ, RZ ;  /* 0x000000ffff417224 */ /* 0x001fc600078e00ff */
[----:B------:R0:W-:Y:S01]  /*3730*/  STL [R70+0x1c], R51 ;  /* 0x00001c3346007387 */ /* 0x0001e20000100800 */
[----:B-1----:R-:W-:-:S03]  /*3740*/  IMAD.MOV.U32 R53, RZ, RZ, RZ ;  /* 0x000000ffff357224 */ /* 0x002fc600078e00ff */
[----:B------:R1:W-:Y:S01]  /*3750*/  STL [R73], R20 ;  /* 0x0000001449007387 */ /* 0x0003e20000100800 */
[----:B--2---:R-:W-:-:S03]  /*3760*/  IMAD.MOV.U32 R49, RZ, RZ, RZ ;  /* 0x000000ffff317224 */ /* 0x004fc600078e00ff */
[----:B------:R1:W-:Y:S01]  /*3770*/  STL [R73+0x4], RZ ;  /* 0x000004ff49007387 */ /* 0x0003e20000100800 */
[----:B0-----:R-:W-:-:S03]  /*3780*/  IMAD.MOV.U32 R51, RZ, RZ, RZ ;  /* 0x000000ffff337224 */ /* 0x001fc600078e00ff */
[----:B------:R1:W-:Y:S04]  /*3790*/  STL [R73+0x8], RZ ;  /* 0x000008ff49007387 */ /* 0x0003e80000100800 */
[----:B------:R1:W-:Y:S04]  /*37a0*/  STL [R73+0xc], RZ ;  /* 0x00000cff49007387 */ /* 0x0003e80000100800 */
[----:B------:R1:W-:Y:S04]  /*37b0*/  STL [R73+0x10], RZ ;  /* 0x000010ff49007387 */ /* 0x0003e80000100800 */
[----:B------:R1:W-:Y:S04]  /*37c0*/  STL [R73+0x14], RZ ;  /* 0x000014ff49007387 */ /* 0x0003e80000100800 */
[----:B------:R1:W-:Y:S04]  /*37d0*/  STL [R73+0x18], RZ ;  /* 0x000018ff49007387 */ /* 0x0003e80000100800 */
[----:B------:R1:W-:Y:S02]  /*37e0*/  STL [R73+0x1c], RZ ;  /* 0x00001cff49007387 */ /* 0x0003e40000100800 */
.L_x_22:
        /* <DEDUP_REMOVED lines=8> */
[----:B-1----:R-:W-:Y:S02]  /*3870*/  IMAD R20, R69, UR16, RZ ;  /* 0x0000001045147c24 */ /* 0x002fe4000f8e02ff */
        /* <DEDUP_REMOVED lines=126> */
.L_x_26:
[----:B------:R-:W-:Y:S05]  /*4060*/  BSYNC.RELIABLE B1 ;  /* 0x0000000000017941 */ /* 0x000fea0003800100 */
.L_x_25:
        /* <DEDUP_REMOVED lines=23> */
.L_x_24:
[----:B------:R-:W-:Y:S05]  /*41e0*/  BSYNC.RECONVERGENT B0 ;  /* 0x0000000000007941 */ /* 0x000fea0003800200 */
.L_x_23:
[----:B------:R-:W-:Y:S05]  /*41f0*/  WARPSYNC.ALL ;  /* 0x0000000000007948 */ /* 0x000fea0003800000 */
[----:B------:R-:W-:Y:S01]  /*4200*/  STL [R63+0x1c], R22 ;  /* 0x00001c163f007387 */ /* 0x000fe20000100800 */
[----:B------:R-:W-:Y:S01]  /*4210*/  IMAD.MOV.U32 R20, RZ, RZ, RZ ;  /* 0x000000ffff147224 */ /* 0x000fe200078e00ff */
[----:B------:R-:W-:Y:S01]  /*4220*/  UMOV UR4, URZ ;  /* 0x000000ff00047c82 */ /* 0x000fe20008000000 */
[----:B------:R-:W-:Y:S01]  /*4230*/  IMAD.MOV.U32 R14, RZ, RZ, RZ ;  /* 0x000000ffff0e7224 */ /* 0x000fe200078e00ff */
[----:B------:R0:W-:Y:S04]  /*4240*/  STL [R63], R12 ;  /* 0x0000000c3f007387 */ /* 0x0001e80000100800 */
[----:B------:R1:W-:Y:S04]  /*4250*/  STL [R63+0x4], R18 ;  /* 0x000004123f007387 */ /* 0x0003e80000100800 */
[----:B------:R2:W-:Y:S01]  /*4260*/  STL [R63+0x8], R16 ;  /* 0x000008103f007387 */ /* 0x0005e20000100800 */
[----:B0-----:R-:W-:-:S03]  /*4270*/  IMAD.MOV.U32 R12, RZ, RZ, RZ ;  /* 0x000000ffff0c7224 */ /* 0x001fc600078e00ff */
[----:B------:R0:W-:Y:S01]  /*4280*/  STL [R63+0xc], R65 ;  /* 0x00000c413f007387 */ /* 0x0001e20000100800 */
[----:B-1----:R-:W-:-:S03]  /*4290*/  IMAD.MOV.U32 R18, RZ, RZ, RZ ;  /* 0x000000ffff127224 */ /* 0x002fc600078e00ff */
[----:B------:R1:W-:Y:S01]  /*42a0*/  STL [R63+0x10], R53 ;  /* 0x000010353f007387 */ /* 0x0003e20000100800 */
[----:B--2---:R-:W-:-:S03]  /*42b0*/  IMAD.MOV.U32 R16, RZ, RZ, R72 ;  /* 0x000000ffff107224 */ /* 0x004fc600078e0048 */
[----:B------:R2:W-:Y:S01]  /*42c0*/  STL [R63+0x14], R51 ;  /* 0x000014333f007387 */ /* 0x0005e20000100800 */
[----:B0-----:R-:W-:-:S03]  /*42d0*/  IMAD.MOV.U32 R65, RZ, RZ, RZ ;  /* 0x000000ffff417224 */ /* 0x001fc600078e00ff */
[----:B------:R0:W-:Y:S01]  /*42e0*/  STL [R63+0x18], R49 ;  /* 0x000018313f007387 */ /* 0x0001e20000100800 */
[----:B-1----:R-:W-:Y:S02]  /*42f0*/  IMAD.MOV.U32 R53, RZ, RZ, RZ ;  /* 0x000000ffff357224 */ /* 0x002fe400078e00ff */
[----:B--2---:R-:W-:Y:S02]  /*4300*/  IMAD.MOV.U32 R51, RZ, RZ, RZ ;  /* 0x000000ffff337224 */ /* 0x004fe400078e00ff */
[----:B0-----:R-:W-:-:S07]  /*4310*/  IMAD.MOV.U32 R49, RZ, RZ, RZ ;  /* 0x000000ffff317224 */ /* 0x001fce00078e00ff */
.L_x_27:
[----:B------:R0:W2:Y:S01]  /*4320*/  LDL R24, [R16] ;  /* 0x0000000010187983 */ /* 0x0000a20000100800 */
[----:B------:R-:W-:-:S04]  /*4330*/  UIADD3 UR4, UPT, UPT, UR4, 0x1, URZ ;  /* 0x0000000104047890 */ /* 0x000fc8000fffe0ff */
[----:B------:R-:W-:Y:S01]  /*4340*/  UISETP.NE.AND UP0, UPT, UR4, 0x8, UPT ;  /* 0x000000080400788c */ /* 0x000fe2000bf05270 */
[----:B0-----:R-:W-:Y:S02]  /*4350*/  VIADD R16, R16, 0x4 ;  /* 0x0000000410107836 */ /* 0x001fe40000000000 */
[----:B--2---:R-:W-:-:S04]  /*4360*/  IMAD.WIDE.U32 R46, R23, R24, RZ ;  /* 0x00000018172e7225 */ /* 0x004fc800078e00ff */
[----:B------:R-:W-:Y:S01]  /*4370*/  IMAD.WIDE.U32 R44, R25, R24, RZ ;  /* 0x00000018192c7225 */ /* 0x000fe200078e00ff */
        /* <DEDUP_REMOVED lines=12> */
[----:B------:R-:W-:Y:S01]  /*4440*/  IMAD.WIDE.U32 R46, R27, R24, RZ ;  /* 0x000000181b2e7225 */ /* 0x000fe200078e00ff */
[----:B------:R-:W-:Y:S02]  /*4450*/  IADD3 R14, P3, PT, R14, R67, RZ ;  /* 0x000000430e0e7210 */ /* 0x000fe40007f7e0ff */
[----:B------:R-:W-:Y:S01]  /*4460*/  IADD3 R20, PT, PT, R44, R81, R45 ;  /* 0x000000512c147210 */ /* 0x000fe20007ffe02d */
[----:B------:R-:W-:Y:S01]  /*4470*/  IMAD.WIDE.U32 R66, R22, UR5, RZ ;  /* 0x0000000516427c25 */ /* 0x000fe2000f8e00ff */
[----:B------:R-:W-:-:S03]  /*4480*/  IADD3 R81, P0, PT, R46, R18, RZ ;  /* 0x000000122e517210 */ /* 0x000fc60007f1e0ff */
[----:B------:R-:W-:Y:S01]  /*4490*/  IMAD.X R79, RZ, RZ, RZ, P2 ;  /* 0x000000ffff4f7224 */ /* 0x000fe200010e06ff */
[----:B------:R-:W-:Y:S01]  /*44a0*/  IADD3 R81, P1, PT, R81, R20, RZ ;  /* 0x0000001451517210 */ /* 0x000fe20007f3e0ff */
[----:B------:R-:W-:Y:S02]  /*44b0*/  IMAD.X R68, RZ, RZ, RZ, P3 ;  /* 0x000000ffff447224 */ /* 0x000fe400018e06ff */
[----:B------:R-:W-:Y:S01]  /*44c0*/  IMAD.WIDE.U32 R44, R37, R24, RZ ;  /* 0x00000018252c7225 */ /* 0x000fe200078e00ff */
        /* <DEDUP_REMOVED lines=11> */
[----:B------:R-:W-:-:S03]  /*4580*/  IMAD.WIDE.U32 R46, R39, R24, RZ ;  /* 0x00000018272e7225 */ /* 0x000fc600078e00ff */
        /* <DEDUP_REMOVED lines=94> */
[----:B------:R-:W-:Y:S01]  /*4b70*/  ISETP.LT.U32.AND P0, PT, R14, UR9, PT ;  /* 0x000000090e007c0c */ /* 0x000fe2000bf01070 */
[----:B------:R-:W-:Y:S01]  /*4b80*/  IMAD.MOV.U32 R16, RZ, RZ, R20 ;  /* 0x000000ffff107224 */ /* 0x000fe200078e0014 */
[----:B------:R-:W-:-:S13]  /*4b90*/  ISETP.LE.U32.AND P1, PT, R20, UR8, PT ;  /* 0x0000000814007c0c */ /* 0x000fda000bf23070 */
[----:B------:R-:W-:Y:S05]  /*4ba0*/  @P0 BREAK.RELIABLE P1, B1 ;  /* 0x0000000000010942 */ /* 0x000fea0000800100 */
[----:B------:R-:W-:Y:S05]  /*4bb0*/  @P0 BRA P1, `(.L_x_29) ;  /* 0x0000000000600947 */ /* 0x000fea0000800000 */
.L_x_31:
[----:B------:R-:W-:Y:S05]  /*4bc0*/  BSYNC.RELIABLE B1 ;  /* 0x0000000000017941 */ /* 0x000fea0003800100 */
.L_x_30:
        /* <DEDUP_REMOVED lines=23> */
.L_x_29:
[----:B------:R-:W-:Y:S05]  /*4d40*/  BSYNC.RECONVERGENT B0 ;  /* 0x0000000000007941 */ /* 0x000fea0003800200 */
.L_x_28:
[----:B------:R-:W-:Y:S05]  /*4d50*/  WARPSYNC.ALL ;  /* 0x0000000000007948 */ /* 0x000fea0003800000 */
[----:B------:R-:W-:Y:S01]  /*4d60*/  ISETP.GE.U32.AND P0, PT, R12, R35, PT ;  /* 0x000000230c00720c */ /* 0x000fe20003f06070 */
[----:B------:R-:W-:Y:S04]  /*4d70*/  BSSY.RECONVERGENT B1, `(.L_x_32) ;  /* 0x0000066000017945 */ /* 0x000fe80003800200 */
[----:B------:R-:W-:Y:S01]  /*4d80*/  BSSY.RELIABLE B0, `(.L_x_33) ;  /* 0x0000039000007945 */ /* 0x000fe20003800100 */
[----:B------:R-:W-:-:S07]  /*4d90*/  IMAD.MOV.U32 R20, RZ, RZ, -0x1 ;  /* 0xffffffffff147424 */ /* 0x000fce00078e00ff */
[----:B------:R-:W-:Y:S05]  /*4da0*/  @!P0 BRA `(.L_x_34) ;  /* 0x0000000000d88947 */ /* 0x000fea0003800000 */
[----:B------:R-:W-:-:S13]  /*4db0*/  ISETP.GT.U32.AND P0, PT, R12, R35, PT ;  /* 0x000000230c00720c */ /* 0x000fda0003f04070 */
[----:B------:R-:W-:Y:S05]  /*4dc0*/  @P0 BREAK.RELIABLE B0 ;  /* 0x0000000000000942 */ /* 0x000fea0003800100 */
[----:B------:R-:W-:Y:S05]  /*4dd0*/  @P0 BRA `(.L_x_35) ;  /* 0x0000000000700947 */ /* 0x000fea0003800000 */
[----:B------:R-:W-:-:S13]  /*4de0*/  ISETP.GE.U32.AND P0, PT, R49, R33, PT ;  /* 0x000000213100720c */ /* 0x000fda0003f06070 */
        /* <DEDUP_REMOVED lines=21> */
[----:B------:R-:W-:Y:S02]  /*4f40*/  ISETP.GE.U32.AND P0, PT, R14, R13, PT ;  /* 0x0000000d0e00720c */ /* 0x000fe40003f06070 */
[----:B------:R-:W-:Y:S02]  /*4f50*/  ISETP.LE.U32.AND P1, PT, R18, R17, PT ;  /* 0x000000111200720c */ /* 0x000fe40003f23070 */
[----:B------:R-:W-:-:S04]  /*4f60*/  ISETP.LE.U32.AND P0, PT, R16, R15, !P0 ;  /* 0x0000000f1000720c */ /* 0x000fc80004703070 */
[----:B------:R-:W-:-:S13]  /*4f70*/  ISETP.LT.U32.OR P0, PT, R16, R15, P0 ;  /* 0x0000000f1000720c */ /* 0x000fda0000701470 */
[----:B------:R-:W-:Y:S05]  /*4f80*/  @P0 BRA P1, `(.L_x_34) ;  /* 0x0000000000600947 */ /* 0x000fea0000800000 */
[----:B------:R-:W-:Y:S05]  /*4f90*/  BREAK.RELIABLE B0 ;  /* 0x0000000000007942 */ /* 0x000fea0003800100 */
.L_x_35:
[----:B------:R-:W-:-:S05]  /*4fa0*/  IADD3 R13, P0, PT, R14, -R13, RZ ;  /* 0x8000000d0e0d7210 */ /* 0x000fca0007f1e0ff */
[----:B------:R-:W-:-:S05]  /*4fb0*/  IMAD.X R14, RZ, RZ, -0x1, P0 ;  /* 0xffffffffff0e7424 */ /* 0x000fca00000e06ff */
[----:B------:R-:W-:-:S04]  /*4fc0*/  LOP3.LUT R14, R14, 0x1, RZ, 0xc0, !PT ;  /* 0x000000010e0e7812 */ /* 0x000fc800078ec0ff */
[----:B------:R-:W-:-:S04]  /*4fd0*/  IADD3 R15, P0, P1, R16, -R14, -R15 ;  /* 0x8000000e100f7210 */ /* 0x000fc8000791e80f */
[----:B------:R-:W-:-:S04]  /*4fe0*/  IADD3.X R14, PT, PT, RZ, -0x1, R20, P0, P1 ;  /* 0xffffffffff0e7810 */ /* 0x000fc800007e2414 */
        /* <DEDUP_REMOVED lines=16> */
[----:B------:R-:W-:Y:S01]  /*50f0*/  IADD3 R35, PT, PT, R12, -R14, -R35 ;  /* 0x8000000e0c237210 */ /* 0x000fe20007ffe823 */
[----:B------:R-:W-:Y:S06]  /*5100*/  BRA `(.L_x_36) ;  /* 0x0000000000b07947 */ /* 0x000fec0003800000 */
.L_x_34:
[----:B------:R-:W-:Y:S05]  /*5110*/  BSYNC.RELIABLE B0 ;  /* 0x0000000000007941 */ /* 0x000fea0003800100 */
.L_x_33:
[----:B------:R-:W-:-:S05]  /*5120*/  IADD3 R13, P0, PT, -R14, R13, RZ ;  /* 0x0000000d0e0d7210 */ /* 0x000fca0007f1e1ff */
[----:B------:R-:W-:Y:S01]  /*5130*/  IMAD.X R22, RZ, RZ, -0x1, P0 ;  /* 0xffffffffff167424 */ /* 0x000fe200000e06ff */
[----:B------:R-:W-:-:S04]  /*5140*/  IADD3 R13, P0, PT, -R13, UR9, RZ ;  /* 0x000000090d0d7c10 */ /* 0x000fc8000ff1e1ff */
[----:B------:R-:W-:Y:S01]  /*5150*/  LOP3.LUT R22, R22, 0x1, RZ, 0xc0, !PT ;  /* 0x0000000116167812 */ /* 0x000fe200078ec0ff */
[----:B------:R-:W-:-:S03]  /*5160*/  IMAD.X R14, RZ, RZ, -0x1, P0 ;  /* 0xffffffffff0e7424 */ /* 0x000fc600000e06ff */
[----:B------:R-:W-:Y:S02]  /*5170*/  IADD3 R16, P0, P1, R15, -R22, -R16 ;  /* 0x800000160f107210 */ /* 0x000fe4000791e810 */
[----:B------:R-:W-:Y:S02]  /*5180*/  LOP3.LUT R15, R14, 0x1, RZ, 0xc0, !PT ;  /* 0x000000010e0f7812 */ /* 0x000fe400078ec0ff */
[----:B------:R-:W-:Y:S02]  /*5190*/  IADD3.X R14, PT, PT, RZ, -0x1, R20, P0, P1 ;  /* 0xffffffffff0e7810 */ /* 0x000fe400007e2414 */
[----:B------:R-:W-:Y:S02]  /*51a0*/  IADD3 R15, P0, P1, -R15, UR8, -R16 ;  /* 0x000000080f0f7c10 */ /* 0x000fe4000f91e910 */
[----:B------:R-:W-:Y:S02]  /*51b0*/  LOP3.LUT R16, R14, 0x1, RZ, 0xc0, !PT ;  /* 0x000000010e107812 */ /* 0x000fe400078ec0ff */
[----:B------:R-:W-:-:S02]  /*51c0*/  IADD3.X R14, PT, PT, RZ, -0x1, R20, P0, P1 ;  /* 0xffffffffff0e7810 */ /* 0x000fc400007e2414 */
        /* <DEDUP_REMOVED lines=30> */
[----:B------:R-:W-:-:S04]  /*53b0*/  IADD3 R14, PT, PT, -R35, R14, R12 ;  /* 0x0000000e230e7210 */ /* 0x000fc80007ffe10c */
[----:B------:R-:W-:-:S07]  /*53c0*/  IADD3 R35, PT, PT, R14, UR11, R45 ;  /* 0x0000000b0e237c10 */ /* 0x000fce000fffe02d */
.L_x_36:
[----:B------:R-:W-:Y:S05]  /*53d0*/  BSYNC.RECONVERGENT B1 ;  /* 0x0000000000017941 */ /* 0x000fea0003800200 */
.L_x_32:
[----:B------:R-:W-:Y:S05]  /*53e0*/  WARPSYNC.ALL ;  /* 0x0000000000007948 */ /* 0x000fea0003800000 */
[----:B------:R0:W-:Y:S01]  /*53f0*/  STL [R62], R13 ;  /* 0x0000000d3e007387 */ /* 0x0001e20000100800 */
[----:B------:R-:W-:Y:S01]  /*5400*/  IMAD.MOV.U32 R34, RZ, RZ, RZ ;  /* 0x000000ffff227224 */ /* 0x000fe200078e00ff */
[----:B------:R-:W-:Y:S01]  /*5410*/  UMOV UR4, URZ ;  /* 0x000000ff00047c82 */ /* 0x000fe20008000000 */
[----:B------:R-:W-:Y:S01]  /*5420*/  IMAD.MOV.U32 R12, RZ, RZ, RZ ;  /* 0x000000ffff0c7224 */ /* 0x000fe200078e00ff */
[----:B------:R0:W-:Y:S01]  /*5430*/  STL [R62+0x4], R15 ;  /* 0x0000040f3e007387 */ /* 0x0001e20000100800 */
[----:B------:R-:W-:-:S02]  /*5440*/  IMAD.MOV.U32 R16, RZ, RZ, R71 ;  /* 0x000000ffff107224 */ /* 0x000fc400078e0047 */
[----:B------:R-:W-:Y:S01]  /*5450*/  IMAD.MOV.U32 R32, RZ, RZ, RZ ;  /* 0x000000ffff207224 */ /* 0x000fe200078e00ff */
[----:B------:R0:W-:Y:S01]  /*5460*/  STL [R62+0x8], R17 ;  /* 0x000008113e007387 */ /* 0x0001e20000100800 */
[----:B------:R-:W-:Y:S02]  /*5470*/  IMAD.MOV.U32 R30, RZ, RZ, RZ ;  /* 0x000000ffff1e7224 */ /* 0x000fe400078e00ff */
[----:B------:R-:W-:Y:S01]  /*5480*/  IMAD.MOV.U32 R28, RZ, RZ, RZ ;  /* 0x000000ffff1c7224 */ /* 0x000fe200078e00ff */
[----:B------:R0:W-:Y:S01]  /*5490*/  STL [R62+0xc], R19 ;  /* 0x00000c133e007387 */ /* 0x0001e20000100800 */
[----:B------:R-:W-:Y:S02]  /*54a0*/  IMAD.MOV.U32 R18, RZ, RZ, RZ ;  /* 0x000000ffff127224 */ /* 0x000fe400078e00ff */
[----:B------:R-:W-:Y:S01]  /*54b0*/  IMAD.MOV.U32 R22, RZ, RZ, RZ ;  /* 0x000000ffff167224 */ /* 0x000fe200078e00ff */
[----:B------:R0:W-:Y:S01]  /*54c0*/  STL [R62+0x10], R29 ;  /* 0x0000101d3e007387 */ /* 0x0001e20000100800 */
[----:B------:R-:W-:-:S03]  /*54d0*/  IMAD.MOV.U32 R14, RZ, RZ, RZ ;  /* 0x000000ffff0e7224 */ /* 0x000fc600078e00ff */
[----:B------:R0:W-:Y:S04]  /*54e0*/  STL [R62+0x14], R31 ;  /* 0x0000141f3e007387 */ /* 0x0001e80000100800 */
[----:B------:R0:W-:Y:S04]  /*54f0*/  STL [R62+0x18], R33 ;  /* 0x000018213e007387 */ /* 0x0001e80000100800 */
[----:B------:R0:W-:Y:S02]  /*5500*/  STL [R62+0x1c], R35 ;  /* 0x00001c233e007387 */ /* 0x0001e40000100800 */
.L_x_37:
[----:B------:R1:W2:Y:S01]  /*5510*/  LDL R26, [R16] ;  /* 0x00000000101a7983 */ /* 0x0002a20000100800 */
[----:B------:R-:W-:-:S04]  /*5520*/  UIADD3 UR4, UPT, UPT, UR4, 0x1, URZ ;  /* 0x0000000104047890 */ /* 0x000fc8000fffe0ff */
[----:B------:R-:W-:Y:S01]  /*5530*/  UISETP.NE.AND UP0, UPT, UR4, 0x8, UPT ;  /* 0x000000080400788c */ /* 0x000fe2000bf05270 */
[----:B-1----:R-:W-:Y:S02]  /*5540*/  VIADD R16, R16, 0x4 ;  /* 0x0000000410107836 */ /* 0x002fe40000000000 */
[----:B--2---:R-:W-:-:S04]  /*5550*/  IMAD.WIDE.U32 R46, R23, R26, RZ ;  /* 0x0000001a172e7225 */ /* 0x004fc800078e00ff */
[----:B------:R-:W-:Y:S01]  /*5560*/  IMAD.WIDE.U32 R50, R25, R26, RZ ;  /* 0x0000001a19327225 */ /* 0x000fe200078e00ff */
[----:B------:R-:W-:Y:S02]  /*5570*/  IADD3 R65, P0, PT, R46, R14, RZ ;  /* 0x0000000e2e417210 */ /* 0x000fe40007f1e0ff */
[----:B------:R-:W-:-:S03]  /*5580*/  IADD3 R53, P1, PT, R50, R22, RZ ;  /* 0x0000001632357210 */ /* 0x000fc60007f3e0ff */
[----:B------:R-:W-:Y:S02]  /*5590*/  IMAD R24, R65, UR16, RZ ;  /* 0x0000001041187c24 */ /* 0x000fe4000f8e02ff */
[----:B------:R-:W-:Y:S02]  /*55a0*/  IMAD.X R46, RZ, RZ, RZ, P0 ;  /* 0x000000ffff2e7224 */ /* 0x000fe400000e06ff */
[----:B------:R-:W-:-:S03]  /*55b0*/  IMAD.WIDE.U32 R44, R24, UR9, RZ ;  /* 0x00000009182c7c25 */ /* 0x000fc6000f8e00ff */
[----:B------:R-:W-:Y:S01]  /*55c0*/  IADD3 R53, P0, P2, R53, R46, R47 ;  /* 0x0000002e35357210 */ /* 0x000fe20007a1e02f */
[----:B------:R-:W-:Y:S01]  /*55d0*/  IMAD.WIDE.U32 R48, R24, UR8, RZ ;  /* 0x0000000818307c25 */ /* 0x000fe2000f8e00ff */
[----:B------:R-:W-:Y:S02]  /*55e0*/  IADD3 RZ, P3, PT, R44, R65, RZ ;  /* 0x000000412cff7210 */ /* 0x000fe40007f7e0ff */
[----:B------:R-:W-:Y:S01]  /*55f0*/  IADD3.X R50, PT, PT, RZ, RZ, RZ, P0, P2 ;  /* 0x000000ffff327210 */ /* 0x000fe200007e44ff */
[----:B------:R-:W-:Y:S01]  /*5600*/  IMAD.X R65, RZ, RZ, RZ, P1 ;  /* 0x000000ffff417224 */ /* 0x000fe200008e06ff */
[----:B------:R-:W-:Y:S01]  /*5610*/  IADD3 R44, P2, PT, R48, R53, RZ ;  /* 0x00000035302c7210 */ /* 0x000fe20007f5e0ff */
[----:B------:R-:W-:-:S03]  /*5620*/  IMAD.WIDE.U32 R46, R27, R26, RZ ;  /* 0x0000001a1b2e7225 */ /* 0x000fc600078e00ff */
[----:B------:R-:W-:Y:S01]  /*5630*/  IADD3 R50, PT, PT, R50, R65, R51 ;  /* 0x0000004132327210 */ /* 0x000fe20007ffe033 */
[----:B------:R-:W-:Y:S01]  /*5640*/  IMAD.X R53, RZ, RZ, RZ, P3 ;  /* 0x000000ffff357224 */ /* 0x000fe200018e06ff */
[----:B------:R-:W-:-:S04]  /*5650*/  IADD3 R65, P0, PT, R46, R18, RZ ;  /* 0x000000122e417210 */ /* 0x000fc80007f1e0ff */
[----:B------:R-:W-:Y:S01]  /*5660*/  IADD3 R14, P3, P4, R44, R53, R45 ;  /* 0x000000352c0e7210 */ /* 0x000fe20007c7e02d */
[----:B------:R-:W-:Y:S01]  /*5670*/  IMAD.X R53, RZ, RZ, RZ, P2 ;  /* 0x000000ffff357224 */ /* 0x000fe200010e06ff */
[----:B------:R-:W-:Y:S01]  /*5680*/  IADD3 R65, P1, PT, R65, R50, RZ ;  /* 0x0000003241417210 */ /* 0x000fe20007f3e0ff */
[----:B------:R-:W-:Y:S01]  /*5690*/  IMAD.WIDE.U32 R50, R24, UR5, RZ ;  /* 0x0000000518327c25 */ /* 0x000fe2000f8e00ff */
[----:B------:R-:W-:-:S03]  /*56a0*/  IADD3.X R48, PT, PT, RZ, RZ, RZ, P3, P4 ;  /* 0x000000ffff307210 */ /* 0x000fc60001fe84ff */
[----:B------:R-:W-:Y:S01]  /*56b0*/  IMAD.WIDE.U32 R44, R37, R26, RZ ;  /* 0x0000001a252c7225 */ /* 0x000fe200078e00ff */
[----:B------:R-:W-:Y:S02]  /*56c0*/  IADD3 R49, PT, PT, R48, R53, R49 ;  /* 0x0000003530317210 */ /* 0x000fe40007ffe031 */
[----:B------:R-:W-:Y:S01]  /*56d0*/  IADD3 R22, P2, PT, R50, R65, RZ ;  /* 0x0000004132167210 */ /* 0x000fe20007f5e0ff */
        /* <DEDUP_REMOVED lines=16> */
[----:B------:R-:W-:Y:S01]  /*57e0*/  IMAD.WIDE.U32 R50, R24, UR14, RZ ;  /* 0x0000000e18327c25 */ /* 0x000fe2000f8e00ff */
[----:B------:R-:W-:-:S03]  /*57f0*/  IADD3 R28, PT, PT, R44, R67, R45 ;  /* 0x000000432c1c7210 */ /* 0x000fc60007ffe02d */
        /* <DEDUP_REMOVED lines=34> */
[----:B------:R-:W-:-:S03]  /*5a20*/  IMAD.X R50, RZ, RZ, RZ, P2 ;  /* 0x000000ffff327224 */ /* 0x000fc600010e06ff */
        /* <DEDUP_REMOVED lines=56> */
.L_x_41:
[----:B------:R-:W-:Y:S05]  /*5db0*/  BSYNC.RELIABLE B2 ;  /* 0x0000000000027941 */ /* 0x000fea0003800100 */
.L_x_40:
[----:B------:R-:W-:-:S05]  /*5dc0*/  IADD3 R14, P0, PT, R14, -UR9, RZ ;  /* 0x800000090e0e7c10 */ /* 0x000fca000ff1e0ff */
        /* <DEDUP_REMOVED lines=21> */
.L_x_39:
[----:B------:R-:W-:Y:S05]  /*5f20*/  BSYNC.RECONVERGENT B1 ;  /* 0x0000000000017941 */ /* 0x000fea0003800200 */
.L_x_38:
[----:B------:R-:W-:Y:S05]  /*5f30*/  WARPSYNC.ALL ;  /* 0x0000000000007948 */ /* 0x000fea0003800000 */
        /* <DEDUP_REMOVED lines=16> */
[----:B------:R1:W-:Y:S02]  /*6040*/  STL [R61+0x1c], R12 ;  /* 0x00001c0c3d007387 */ /* 0x0003e40000100800 */
.L_x_42:
[----:B------:R2:W3:Y:S01]  /*6050*/  LDL R22, [R41] ;  /* 0x0000000029167983 */ /* 0x0004e20000100800 */
[----:B------:R-:W-:-:S04]  /*6060*/  UIADD3 UR4, UPT, UPT, UR4, 0x1, URZ ;  /* 0x0000000104047890 */ /* 0x000fc8000fffe0ff */
[----:B------:R-:W-:Y:S01]  /*6070*/  UISETP.NE.AND UP0, UPT, UR4, 0x8, UPT ;  /* 0x000000080400788c */ /* 0x000fe2000bf05270 */
[----:B--2---:R-:W-:Y:S01]  /*6080*/  VIADD R41, R41, 0x4 ;  /* 0x0000000429297836 */ /* 0x004fe20000000000 */
[----:B---3--:R-:W-:-:S05]  /*6090*/  IADD3 R37, P0, PT, R22, R44, RZ ;  /* 0x0000002c16257210 */ /* 0x008fca0007f1e0ff */
[----:B------:R-:W-:Y:S02]  /*60a0*/  IMAD R26, R37, UR16, RZ ;  /* 0x00000010251a7c24 */ /* 0x000fe4000f8e02ff */
[----:B------:R-:W-:Y:S02]  /*60b0*/  IMAD.X R27, RZ, RZ, RZ, P0 ;  /* 0x000000ffff1b7224 */ /* 0x000fe400000e06ff */
[----:B------:R-:W-:-:S03]  /*60c0*/  IMAD.WIDE.U32 R22, R26, UR9, RZ ;  /* 0x000000091a167c25 */ /* 0x000fc6000f8e00ff */
[----:B------:R-:W-:Y:S01]  /*60d0*/  IADD3 R27, P0, PT, R38, R27, RZ ;  /* 0x0000001b261b7210 */ /* 0x000fe20007f1e0ff */
[----:B------:R-:W-:Y:S01]  /*60e0*/  IMAD.WIDE.U32 R24, R26, UR8, RZ ;  /* 0x000000081a187c25 */ /* 0x000fe2000f8e00ff */
[----:B------:R-:W-:-:S03]  /*60f0*/  IADD3 RZ, P1, PT, R22, R37, RZ ;  /* 0x0000002516ff7210 */ /* 0x000fc60007f3e0ff */
[----:B------:R-:W-:Y:S01]  /*6100*/  IMAD.X R37, RZ, RZ, RZ, P0 ;  /* 0x000000ffff257224 */ /* 0x000fe200000e06ff */
[----:B------:R-:W-:Y:S01]  /*6110*/  IADD3 R22, P2, PT, R24, R27, RZ ;  /* 0x0000001b18167210 */ /* 0x000fe20007f5e0ff */
[----:B------:R-:W-:-:S03]  /*6120*/  IMAD.X R23, RZ, RZ, R23, P1 ;  /* 0x000000ffff177224 */ /* 0x000fc600008e0617 */
[----:B------:R-:W-:Y:S01]  /*6130*/  IADD3 R37, P0, PT, R40, R37, RZ ;  /* 0x0000002528257210 */ /* 0x000fe20007f1e0ff */
[----:B------:R-:W-:Y:S01]  /*6140*/  IMAD.X R27, RZ, RZ, RZ, P2 ;  /* 0x000000ffff1b7224 */ /* 0x000fe200010e06ff */
[----:B------:R-:W-:Y:S01]  /*6150*/  IADD3 R44, P1, PT, R22, R23, RZ ;  /* 0x00000017162c7210 */ /* 0x000fe20007f3e0ff */
[----:B------:R-:W-:-:S04]  /*6160*/  IMAD.WIDE.U32 R22, R26, UR5, RZ ;  /* 0x000000051a167c25 */ /* 0x000fc8000f8e00ff */
[----:B------:R-:W-:Y:S01]  /*6170*/  IMAD.X R24, RZ, RZ, RZ, P1 ;  /* 0x000000ffff187224 */ /* 0x000fe200008e06ff */
[----:B------:R-:W-:Y:S01]  /*6180*/  IADD3 R22, P1, PT, R22, R37, RZ ;  /* 0x0000002516167210 */ /* 0x000fe20007f3e0ff */
[----:B------:R-:W-:-:S03]  /*6190*/  IMAD.X R37, RZ, RZ, RZ, P0 ;  /* 0x000000ffff257224 */ /* 0x000fc600000e06ff */
[----:B------:R-:W-:Y:S01]  /*61a0*/  IADD3 R25, PT, PT, R24, R27, R25 ;  /* 0x0000001b18197210 */ /* 0x000fe20007ffe019 */
[----:B------:R-:W-:Y:S01]  /*61b0*/  IMAD.X R36, RZ, RZ, RZ, P1 ;  /* 0x000000ffff247224 */ /* 0x000fe200008e06ff */
[----:B------:R-:W-:Y:S02]  /*61c0*/  IADD3 R37, P0, PT, R42, R37, RZ ;  /* 0x000000252a257210 */ /* 0x000fe40007f1e0ff */
        /* <DEDUP_REMOVED lines=35> */
[----:B------:R-:W-:-:S04]  /*6400*/  IADD3 R21, P1, PT, R24, R21, RZ ;  /* 0x0000001518157210 */ /* 0x000fc80007f3e0ff */
[----:B------:R-:W-:Y:S01]  /*6410*/  IADD3 R22, PT, PT, R22, R27, R23 ;  /* 0x0000001b16167210 */ /* 0x000fe20007ffe017 */
[----:B------:R-:W-:-:S03]  /*6420*/  IMAD.X R24, RZ, RZ, RZ, P1 ;  /* 0x000000ffff187224 */ /* 0x000fc600008e06ff */
[----:B------:R-:W-:-:S05]  /*6430*/  IADD3 R47, P2, PT, R21, R22, RZ ;  /* 0x00000016152f7210 */ /* 0x000fca0007f5e0ff */
[----:B------:R-:W-:-:S05]  /*6440*/  IMAD.X R21, RZ, RZ, RZ, P2 ;  /* 0x000000ffff157224 */ /* 0x000fca00010e06ff */
[----:B------:R-:W-:-:S05]  /*6450*/  IADD3 R21, PT, PT, R21, R24, R25 ;  /* 0x0000001815157210 */ /* 0x000fca0007ffe019 */
[----:B------:R-:W-:Y:S01]  /*6460*/  IMAD.X R21, RZ, RZ, R21, P0 ;  /* 0x000000ffff157224 */ /* 0x000fe200000e0615 */
[----:B------:R-:W-:Y:S06]  /*6470*/  BRA.U UP0, `(.L_x_42) ;  /* 0xfffffff900f47547 */ /* 0x000fec000b83ffff */
[----:B------:R-:W-:Y:S01]  /*6480*/  ISETP.GE.U32.AND P0, PT, R21, UR11, PT ;  /* 0x0000000b15007c0c */ /* 0x000fe2000bf06070 */
[----:B------:R-:W-:Y:S01]  /*6490*/  BSSY.RECONVERGENT B1, `(.L_x_43) ;  /* 0x000004e000017945 */ /* 0x000fe20003800200 */
[----:B------:R-:W-:Y:S02]  /*64a0*/  IMAD.MOV.U32 R46, RZ, RZ, R38 ;  /* 0x000000ffff2e7224 */ /* 0x000fe400078e0026 */
[----:B------:R-:W-:Y:S02]  /*64b0*/  IMAD.MOV.U32 R43, RZ, RZ, R40 ;  /* 0x000000ffff2b7224 */ /* 0x000fe400078e0028 */
[----:B------:R-:W-:Y:S02]  /*64c0*/  IMAD.MOV.U32 R45, RZ, RZ, R42 ;  /* 0x000000ffff2d7224 */ /* 0x000fe400078e002a */
[----:B------:R-:W-:Y:S02]  /*64d0*/  IMAD.MOV.U32 R48, RZ, RZ, R39 ;  /* 0x000000ffff307224 */ /* 0x000fe400078e0027 */
[----:B------:R-:W-:-:S02]  /*64e0*/  IMAD.MOV.U32 R27, RZ, RZ, R50 ;  /* 0x000000ffff1b7224 */ /* 0x000fc400078e0032 */
[----:B------:R-:W-:Y:S01]  /*64f0*/  IMAD.MOV.U32 R26, RZ, RZ, R47 ;  /* 0x000000ffff1a7224 */ /* 0x000fe200078e002f */
[----:B------:R-:W-:Y:S06]  /*6500*/  @!P0 BRA `(.L_x_44) ;  /* 0x0000000400188947 */ /* 0x000fec0003800000 */
[----:B------:R-:W-:Y:S01]  /*6510*/  ISETP.GT.U32.AND P0, PT, R21, UR11, PT ;  /* 0x0000000b15007c0c */ /* 0x000fe2000bf04070 */
[----:B------:R-:W-:-:S12]  /*6520*/  BSSY.RELIABLE B2, `(.L_x_45) ;  /* 0x000002e000027945 */ /* 0x000fd80003800100 */
[----:B------:R-:W-:Y:S05]  /*6530*/  @P0 BRA `(.L_x_46) ;  /* 0x0000000000b00947 */ /* 0x000fea0003800000 */
        /* <DEDUP_REMOVED lines=41> */
[----:B------:R-:W-:-:S13]  /*67d0*/  ISETP.LE.U32.AND P1, PT, R38, UR8, PT ;  /* 0x0000000826007c0c */ /* 0x000fda000bf23070 */
[----:B------:R-:W-:Y:S05]  /*67e0*/  @P0 BREAK.RELIABLE P1, B2 ;  /* 0x0000000000020942 */ /* 0x000fea0000800100 */
[----:B------:R-:W-:Y:S05]  /*67f0*/  @P0 BRA P1, `(.L_x_44) ;  /* 0x00000000005c0947 */ /* 0x000fea0000800000 */
.L_x_46:
[----:B------:R-:W-:Y:S05]  /*6800*/  BSYNC.RELIABLE B2 ;  /* 0x0000000000027941 */ /* 0x000fea0003800100 */
.L_x_45:
        /* <DEDUP_REMOVED lines=22> */
.L_x_44:
[----:B------:R-:W-:Y:S05]  /*6970*/  BSYNC.RECONVERGENT B1 ;  /* 0x0000000000017941 */ /* 0x000fea0003800200 */
.L_x_43:
[----:B------:R-:W-:Y:S05]  /*6980*/  WARPSYNC.ALL ;  /* 0x0000000000007948 */ /* 0x000fea0003800000 */
[----:B------:R-:W-:Y:S01]  /*6990*/  IMAD.MOV.U32 R39, RZ, RZ, RZ ;  /* 0x000000ffff277224 */ /* 0x000fe200078e00ff */
[----:B------:R-:W-:Y:S01]  /*69a0*/  CS2R R40, SRZ ;  /* 0x0000000000287805 */ /* 0x000fe2000001ff00 */
[----:B------:R-:W-:Y:S01]  /*69b0*/  IMAD.MOV.U32 R22, RZ, RZ, RZ ;  /* 0x000000ffff167224 */ /* 0x000fe200078e00ff */
[----:B------:R-:W-:Y:S01]  /*69c0*/  CS2R R50, SRZ ;  /* 0x0000000000327805 */ /* 0x000fe2000001ff00 */
[----:B------:R-:W-:Y:S01]  /*69d0*/  IMAD.MOV.U32 R53, RZ, RZ, R61 ;  /* 0x000000ffff357224 */ /* 0x000fe200078e003d */
[----:B------:R-:W-:Y:S01]  /*69e0*/  UMOV UR4, URZ ;  /* 0x000000ff00047c82 */ /* 0x000fe20008000000 */
[----:B------:R-:W-:-:S02]  /*69f0*/  IMAD.MOV.U32 R52, RZ, RZ, RZ ;  /* 0x000000ffff347224 */ /* 0x000fc400078e00ff */
[----:B------:R-:W-:-:S07]  /*6a00*/  IMAD.MOV.U32 R42, RZ, RZ, RZ ;  /* 0x000000ffff2a7224 */ /* 0x000fce00078e00ff */
.L_x_47:
        /* <DEDUP_REMOVED lines=29> */
[----:B------:R-:W-:Y:S02]  /*6be0*/  IADD3 R25, PT, PT, R47, R38, R25 ;  /* 0x000000262f197210 */ /* 0x000fe40007ffe019 */
[----:B------:R-:W-:Y:S01]  /*6bf0*/  IADD3 R47, P0, PT, R41, R36, RZ ;  /* 0x00000024292f7210 */ /* 0x000fe20007f1e0ff */
[----:B------:R-:W-:Y:S01]  /*6c00*/  IMAD.X R41, RZ, RZ, RZ, P1 ;  /* 0x000000ffff297224 */ /* 0x000fe200008e06ff */
[----:B------:R-:W-:Y:S01]  /*6c10*/  IADD3 R52, P2, PT, R24, R25, RZ ;  /* 0x0000001918347210 */ /* 0x000fe20007f5e0ff */
[----:B------:R-:W-:-:S04]  /*6c20*/  IMAD.WIDE.U32 R24, R23, UR14, RZ ;  /* 0x0000000e17187c25 */ /* 0x000fc8000f8e00ff */
[----:B------:R-:W-:Y:S01]  /*6c30*/  IMAD.X R36, RZ, RZ, RZ, P2 ;  /* 0x000000ffff247224 */ /* 0x000fe200010e06ff */
[----:B------:R-:W-:-:S04]  /*6c40*/  IADD3 R24, P1, PT, R24, R47, RZ ;  /* 0x0000002f18187210 */ /* 0x000fc80007f3e0ff */
[----:B------:R-:W-:Y:S01]  /*6c50*/  IADD3 R37, PT, PT, R36, R41, R37 ;  /* 0x0000002924257210 */ /* 0x000fe20007ffe025 */
[----:B------:R-:W-:Y:S02]  /*6c60*/  IMAD.X R41, RZ, RZ, RZ, P0 ;  /* 0x000000ffff297224 */ /* 0x000fe400000e06ff */
[----:B------:R-:W-:Y:S01]  /*6c70*/  IMAD.X R47, RZ, RZ, RZ, P1 ;  /* 0x000000ffff2f7224 */ /* 0x000fe200008e06ff */
[----:B------:R-:W-:Y:S01]  /*6c80*/  IADD3 R51, P2, PT, R24, R37, RZ ;  /* 0x0000002518337210 */ /* 0x000fe20007f5e0ff */
[----:B------:R-:W-:Y:S01]  /*6c90*/  IMAD.WIDE.U32 R36, R23, UR13, RZ ;  /* 0x0000000d17247c25 */ /* 0x000fe2000f8e00ff */
[----:B------:R-:W-:-:S03]  /*6ca0*/  IADD3 R41, P0, PT, R40, R41, RZ ;  /* 0x0000002928297210 */ /* 0x000fc60007f1e0ff */
        /* <DEDUP_REMOVED lines=11> */
[----:B------:R-:W-:-:S03]  /*6d60*/  IMAD.X R39, RZ, RZ, RZ, P0 ;  /* 0x000000ffff277224 */ /* 0x000fc600000e06ff */
[----:B------:R-:W-:Y:S01]  /*6d70*/  IADD3 R40, P2, PT, R40, R37, RZ ;  /* 0x0000002528287210 */ /* 0x000fe20007f5e0ff */
[----:B------:R-:W-:Y:S01]  /*6d80*/  IMAD.WIDE.U32 R36, R23, UR11, RZ ;  /* 0x0000000b17247c25 */ /* 0x000fe2000f8e00ff */
[----:B------:R-:W-:-:S03]  /*6d90*/  IADD3 R39, P0, PT, R22, R39, RZ ;  /* 0x0000002716277210 */ /* 0x000fc60007f1e0ff */
[----:B------:R-:W-:Y:S01]  /*6da0*/  IMAD.X R23, RZ, RZ, RZ, P1 ;  /* 0x000000ffff177224 */ /* 0x000fe200008e06ff */
[----:B------:R-:W-:Y:S01]  /*6db0*/  IADD3 R39, P1, PT, R36, R39, RZ ;  /* 0x0000002724277210 */ /* 0x000fe20007f3e0ff */
[----:B------:R-:W-:-:S04]  /*6dc0*/  IMAD.X R24, RZ, RZ, RZ, P2 ;  /* 0x000000ffff187224 */ /* 0x000fc800010e06ff */
[----:B------:R-:W-:Y:S01]  /*6dd0*/  IMAD.X R36, RZ, RZ, RZ, P1 ;  /* 0x000000ffff247224 */ /* 0x000fe200008e06ff */
[----:B------:R-:W-:-:S04]  /*6de0*/  IADD3 R24, PT, PT, R24, R23, R25 ;  /* 0x0000001718187210 */ /* 0x000fc80007ffe019 */
        /* <DEDUP_REMOVED lines=11> */
[----:B------:R-:W-:-:S03]  /*6ea0*/  IMAD.MOV.U32 R25, RZ, RZ, R41 ;  /* 0x000000ffff197224 */ /* 0x000fc600078e0029 */
        /* <DEDUP_REMOVED lines=45> */
.L_x_51:
[----:B------:R-:W-:Y:S05]  /*7180*/  BSYNC.RELIABLE B2 ;  /* 0x0000000000027941 */ /* 0x000fea0003800100 */
.L_x_50:
        /* <DEDUP_REMOVED lines=22> */
.L_x_49:
[----:B------:R-:W-:Y:S05]  /*72f0*/  BSYNC.RECONVERGENT B1 ;  /* 0x0000000000017941 */ /* 0x000fea0003800200 */
.L_x_48:
[----:B------:R-:W-:Y:S05]  /*7300*/  WARPSYNC.ALL ;  /* 0x0000000000007948 */ /* 0x000fea0003800000 */
[----:B------:R-:W-:Y:S01]  /*7310*/  LOP3.LUT R37, R43, R46, R44, 0xfe, !PT ;  /* 0x0000002e2b257212 */ /* 0x000fe200078efe2c */
[----:B------:R-:W-:Y:S01]  /*7320*/  BSSY.RECONVERGENT B1, `(.L_x_52) ;  /* 0x000015e000017945 */ /* 0x000fe20003800200 */
[----:B------:R-:W-:Y:S02]  /*7330*/  PLOP3.LUT P0, PT, PT, PT, PT, 0x80, 0x8 ;  /* 0x000000000008781c */ /* 0x000fe40003f0f070 */
[----:B------:R-:W-:-:S04]  /*7340*/  LOP3.LUT R37, R48, R45, R37, 0xfe, !PT ;  /* 0x0000002d30257212 */ /* 0x000fc800078efe25 */
[----:B------:R-:W-:-:S04]  /*7350*/  LOP3.LUT R42, R26, R27, R37, 0xfe, !PT ;  /* 0x0000001b1a2a7212 */ /* 0x000fc800078efe25 */
[----:B------:R-:W-:-:S13]  /*7360*/  LOP3.LUT P1, RZ, R21, R42, RZ, 0xfc, !PT ;  /* 0x0000002a15ff7212 */ /* 0x000fda000782fcff */
[----:B------:R-:W-:Y:S05]  /*7370*/  @!P1 BRA `(.L_x_53) ;  /* 0x0000001400609947 */ /* 0x000fea0003800000 */
        /* <DEDUP_REMOVED lines=9> */
[----:B------:R-:W-:Y:S01]  /*7410*/  ISETP.GE.U32.AND P0, PT, R26, UR12, PT ;  /* 0x0000000c1a007c0c */ /* 0x000fe2000bf06070 */
[----:B------:R-:W-:Y:S02]  /*7420*/  IMAD.MOV.U32 R41, RZ, RZ, R48 ;  /* 0x000000ffff297224 */ /* 0x000fe400078e0030 */
[----:B------:R-:W-:Y:S02]  /*7430*/  IMAD.MOV.U32 R42, RZ, RZ, R45 ;  /* 0x000000ffff2a7224 */ /* 0x000fe400078e002d */
[----:B------:R-:W-:-:S08]  /*7440*/  IMAD.MOV.U32 R37, RZ, RZ, R43 ;  /* 0x000000ffff257224 */ /* 0x000fd000078e002b */
[----:B------:R-:W-:Y:S05]  /*7450*/  @!P0 BREAK.RELIABLE B3 ;  /* 0x0000000000038942 */ /* 0x000fea0003800100 */
[----:B------:R-:W-:Y:S05]  /*7460*/  @!P0 BRA `(.L_x_55) ;  /* 0x0000000800808947 */ /* 0x000fea0003800000 */
[----:B------:R-:W-:-:S13]  /*7470*/  ISETP.GT.U32.AND P0, PT, R26, UR12, PT ;  /* 0x0000000c1a007c0c */ /* 0x000fda000bf04070 */
        /* <DEDUP_REMOVED lines=39> */
[----:B------:R-:W-:Y:S01]  /*76f0*/  ISETP.GE.U32.AND P0, PT, R44, UR9, PT ;  /* 0x000000092c007c0c */ /* 0x000fe2000bf06070 */
[----:B------:R-:W-:Y:S01]  /*7700*/  IMAD.MOV.U32 R41, RZ, RZ, R48 ;  /* 0x000000ffff297224 */ /* 0x000fe200078e0030 */
[----:B------:R-:W-:Y:S01]  /*7710*/  ISETP.LE.U32.AND P1, PT, R46, UR8, PT ;  /* 0x000000082e007c0c */ /* 0x000fe2000bf23070 */
[----:B------:R-:W-:Y:S02]  /*7720*/  IMAD.MOV.U32 R42, RZ, RZ, R45 ;  /* 0x000000ffff2a7224 */ /* 0x000fe400078e002d */
[----:B------:R-:W-:-:S10]  /*7730*/  IMAD.MOV.U32 R37, RZ, RZ, R43 ;  /* 0x000000ffff257224 */ /* 0x000fd400078e002b */
[----:B------:R-:W-:Y:S05]  /*7740*/  @!P0 BREAK.RELIABLE P1, B3 ;  /* 0x0000000000038942 */ /* 0x000fea0000800100 */
[----:B------:R-:W-:Y:S05]  /*7750*/  @!P0 BRA P1, `(.L_x_55) ;  /* 0x0000000400c48947 */ /* 0x000fea0000800000 */
.L_x_57:
[----:B------:R-:W-:Y:S05]  /*7760*/  BSYNC.RELIABLE B3 ;  /* 0x0000000000037941 */ /* 0x000fea0003800100 */
.L_x_56:
[----:B------:R-:W-:-:S05]  /*7770*/  IADD3 R44, P0, PT, R44, -UR9, RZ ;  /* 0x800000092c2c7c10 */ /* 0x000fca000ff1e0ff */
[----:B------:R-:W-:-:S05]  /*7780*/  IMAD.X R53, RZ, RZ, -0x1, P0 ;  /* 0xffffffffff357424 */ /* 0x000fca00000e06ff */
[----:B------:R-:W-:-:S04]  /*7790*/  LOP3.LUT R53, R53, 0x1, RZ, 0xc0, !PT ;  /* 0x0000000135357812 */ /* 0x000fc800078ec0ff */
[----:B------:R-:W-:-:S04]  /*77a0*/  IADD3 R53, P0, P1, R46, -UR8, -R53 ;  /* 0x800000082e357c10 */ /* 0x000fc8000f91e835 */
[----:B------:R-:W-:Y:S01]  /*77b0*/  IADD3.X R66, PT, PT, RZ, -0x1, R20, P0, P1 ;  /* 0xffffffffff427810 */ /* 0x000fe200007e2414 */
[----:B------:R-:W-:-:S03]  /*77c0*/  IMAD.MOV.U32 R46, RZ, RZ, R53 ;  /* 0x000000ffff2e7224 */ /* 0x000fc600078e0035 */
        /* <DEDUP_REMOVED lines=18> */
[----:B------:R-:W-:-:S04]  /*78f0*/  IADD3.X R26, PT, PT, RZ, -0x1, R20, P0, P1 ;  /* 0xffffffffff1a7810 */ /* 0x000fc800007e2414 */
[----:B------:R-:W-:-:S04]  /*7900*/  LOP3.LUT R26, R26, 0x1, RZ, 0xc0, !PT ;  /* 0x000000011a1a7812 */ /* 0x000fc800078ec0ff */
[----:B------:R-:W-:Y:S01]  /*7910*/  IADD3 R21, PT, PT, R21, -UR11, -R26 ;  /* 0x8000000b15157c10 */ /* 0x000fe2000fffe81a */
[----:B------:R-:W-:-:S03]  /*7920*/  IMAD.MOV.U32 R26, RZ, RZ, R47 ;  /* 0x000000ffff1a7224 */ /* 0x000fc600078e002f */
[----:B------:R-:W-:-:S13]  /*7930*/  ISETP.GE.U32.AND P0, PT, R21, UR11, PT ;  /* 0x0000000b15007c0c */ /* 0x000fda000bf06070 */
[----:B------:R-:W-:Y:S05]  /*7940*/  @!P0 BRA `(.L_x_55) ;  /* 0x0000000400488947 */ /* 0x000fea0003800000 */
[----:B------:R-:W-:Y:S01]  /*7950*/  ISETP.GT.U32.AND P0, PT, R21, UR11, PT ;  /* 0x0000000b15007c0c */ /* 0x000fe2000bf04070 */
[----:B------:R-:W-:-:S12]  /*7960*/  BSSY.RELIABLE B3, `(.L_x_58) ;  /* 0x000003a000037945 */ /* 0x000fd80003800100 */
[----:B------:R-:W-:Y:S05]  /*7970*/  @P0 BRA `(.L_x_59) ;  /* 0x0000000000e00947 */ /* 0x000fea0003800000 */
[----:B------:R-:W-:Y:S01]  /*7980*/  ISETP.LT.U32.AND P0, PT, R26, UR12, PT ;  /* 0x0000000c1a007c0c */ /* 0x000fe2000bf01070 */
[----:B------:R-:W-:Y:S01]  /*7990*/  IMAD.MOV.U32 R42, RZ, RZ, R51 ;  /* 0x000000ffff2a7224 */ /* 0x000fe200078e0033 */
[----:B------:R-:W-:Y:S01]  /*79a0*/  IADD3 R41, PT, PT, R48, -UR14, -R49 ;  /* 0x8000000e30297c10 */ /* 0x000fe2000fffe831 */
[----:B------:R-:W-:Y:S02]  /*79b0*/  IMAD.MOV.U32 R37, RZ, RZ, R64 ;  /* 0x000000ffff257224 */ /* 0x000fe400078e0040 */
[----:B------:R-:W-:-:S08]  /*79c0*/  IMAD.MOV.U32 R46, RZ, RZ, R53 ;  /* 0x000000ffff2e7224 */ /* 0x000fd000078e0035 */
[----:B------:R-:W-:Y:S05]  /*79d0*/  @P0 BREAK.RELIABLE B3 ;  /* 0x0000000000030942 */ /* 0x000fea0003800100 */
[----:B------:R-:W-:Y:S05]  /*79e0*/  @P0 BRA `(.L_x_55) ;  /* 0x0000000400200947 */ /* 0x000fea0003800000 */
[----:B------:R-:W-:-:S13]  /*79f0*/  ISETP.LE.U32.AND P0, PT, R26, UR12, PT ;  /* 0x0000000c1a007c0c */ /* 0x000fda000bf03070 */
[----:B------:R-:W-:Y:S05]  /*7a00*/  @!P0 BRA `(.L_x_59) ;  /* 0x0000000000bc8947 */ /* 0x000fea0003800000 */
[----:B------:R-:W-:Y:S01]  /*7a10*/  ISETP.LT.U32.AND P0, PT, R27, UR13, PT ;  /* 0x0000000d1b007c0c */ /* 0x000fe2000bf01070 */
[----:B------:R-:W-:Y:S02]  /*7a20*/  IMAD.MOV.U32 R42, RZ, RZ, R51 ;  /* 0x000000ffff2a7224 */ /* 0x000fe400078e0033 */
        /* <DEDUP_REMOVED lines=20> */
[----:B------:R-:W-:-:S04]  /*7b70*/  IADD3 R45, PT, PT, R45, -UR15, -R54 ;  /* 0x8000000f2d2d7c10 */ /* 0x000fc8000fffe836 */
        /* <DEDUP_REMOVED lines=17> */
[----:B------:R-:W-:Y:S01]  /*7c90*/  ISETP.LT.U32.AND P0, PT, R44, UR9, PT ;  /* 0x000000092c007c0c */ /* 0x000fe2000bf01070 */
[----:B------:R-:W-:Y:S01]  /*7ca0*/  IMAD.MOV.U32 R42, RZ, RZ, R51 ;  /* 0x000000ffff2a7224 */ /* 0x000fe200078e0033 */
[----:B------:R-:W-:Y:S01]  /*7cb0*/  ISETP.LE.U32.AND P1, PT, R53, UR8, PT ;  /* 0x0000000835007c0c */ /* 0x000fe2000bf23070 */
[----:B------:R-:W-:Y:S02]  /*7cc0*/  IMAD.MOV.U32 R37, RZ, RZ, R64 ;  /* 0x000000ffff257224 */ /* 0x000fe400078e0040 */
[----:B------:R-:W-:-:S10]  /*7cd0*/  IMAD.MOV.U32 R46, RZ, RZ, R53 ;  /* 0x000000ffff2e7224 */ /* 0x000fd400078e0035 */
[----:B------:R-:W-:Y:S05]  /*7ce0*/  @P0 BREAK.RELIABLE P1, B3 ;  /* 0x0000000000030942 */ /* 0x000fea0000800100 */
[----:B------:R-:W-:Y:S05]  /*7cf0*/  @P0 BRA P1, `(.L_x_55) ;  /* 0x00000000005c0947 */ /* 0x000fea0000800000 */
.L_x_59:
[----:B------:R-:W-:Y:S05]  /*7d00*/  BSYNC.RELIABLE B3 ;  /* 0x0000000000037941 */ /* 0x000fea0003800100 */
.L_x_58:
        /* <DEDUP_REMOVED lines=22> */
.L_x_55:
[----:B------:R-:W-:Y:S05]  /*7e70*/  BSYNC.RECONVERGENT B2 ;  /* 0x0000000000027941 */ /* 0x000fea0003800200 */
.L_x_54:
[----:B------:R-:W-:Y:S02]  /*7e80*/  LOP3.LUT R20, R37, R46, R44, 0xfe, !PT ;  /* 0x0000002e25147212 */ /* 0x000fe400078efe2c */
[----:B------:R-:W-:Y:S02]  /*7e90*/  PLOP3.LUT P0, PT, PT, PT, PT, 0x80, 0x8 ;  /* 0x000000000008781c */ /* 0x000fe40003f0f070 */
[----:B------:R-:W-:-:S04]  /*7ea0*/  LOP3.LUT R20, R41, R42, R20, 0xfe, !PT ;  /* 0x0000002a29147212 */ /* 0x000fc800078efe14 */
[----:B------:R-:W-:-:S04]  /*7eb0*/  LOP3.LUT R20, R26, R27, R20, 0xfe, !PT ;  /* 0x0000001b1a147212 */ /* 0x000fc800078efe14 */
[----:B------:R-:W-:-:S13]  /*7ec0*/  LOP3.LUT P1, RZ, R21, R20, RZ, 0xfc, !PT ;  /* 0x0000001415ff7212 */ /* 0x000fda000782fcff */
[----:B------:R-:W-:Y:S05]  /*7ed0*/  @!P1 BRA `(.L_x_53) ;  /* 0x0000000800889947 */ /* 0x000fea0003800000 */
[----:B------:R-:W-:Y:S02]  /*7ee0*/  IMAD.MOV.U32 R66, RZ, RZ, RZ ;  /* 0x000000ffff427224 */ /* 0x000fe400078e00ff */
[----:B------:R-:W-:Y:S02]  /*7ef0*/  IMAD.U32 R50, RZ, RZ, UR11 ;  /* 0x0000000bff327e24 */ /* 0x000fe4000f8e00ff */
[----:B------:R-:W-:Y:S02]  /*7f00*/  IMAD.U32 R47, RZ, RZ, UR12 ;  /* 0x0000000cff2f7e24 */ /* 0x000fe4000f8e00ff */
[----:B------:R-:W-:Y:S02]  /*7f10*/  IMAD.U32 R52, RZ, RZ, UR13 ;  /* 0x0000000dff347e24 */ /* 0x000fe4000f8e00ff */
[----:B------:R-:W-:Y:S02]  /*7f20*/  IMAD.U32 R48, RZ, RZ, UR14 ;  /* 0x0000000eff307e24 */ /* 0x000fe4000f8e00ff */
[----:B------:R-:W-:-:S02]  /*7f30*/  IMAD.U32 R45, RZ, RZ, UR15 ;  /* 0x0000000fff2d7e24 */ /* 0x000fc4000f8e00ff */
[----:B------:R-:W-:Y:S02]  /*7f40*/  IMAD.U32 R20, RZ, RZ, UR5 ;  /* 0x00000005ff147e24 */ /* 0x000fe4000f8e00ff */
[----:B------:R-:W-:Y:S02]  /*7f50*/  IMAD.U32 R49, RZ, RZ, UR8 ;  /* 0x00000008ff317e24 */ /* 0x000fe4000f8e00ff */
[----:B------:R-:W-:-:S07]  /*7f60*/  IMAD.U32 R43, RZ, RZ, UR9 ;  /* 0x00000009ff2b7e24 */ /* 0x000fce000f8e00ff */
.L_x_71:
[----:B------:R-:W-:Y:S02]  /*7f70*/  LOP3.LUT R51, R27, R21, R26, 0xfe, !PT ;  /* 0x000000151b337212 */ /* 0x000fe400078efe1a */
[----:B------:R-:W-:Y:S02]  /*7f80*/  ISETP.EQ.AND P2, PT, R44, 0x1, PT ;  /* 0x000000012c00780c */ /* 0x000fe40003f42270 */
[----:B------:R-:W-:Y:S02]  /*7f90*/  LOP3.LUT R51, R42, R51, R41, 0xfe, !PT ;  /* 0x000000332a337212 */ /* 0x000fe400078efe29 */
[----:B------:R-:W-:Y:S02]  /*7fa0*/  PLOP3.LUT P0, PT, PT, PT, PT, 0x8, 0x80 ;  /* 0x000000000080781c */ /* 0x000fe40003f0e170 */
[----:B------:R-:W-:-:S13]  /*7fb0*/  LOP3.LUT P1, RZ, R46, R51, R37, 0xfe, !PT ;  /* 0x000000332eff7212 */ /* 0x000fda000782fe25 */
[----:B------:R-:W-:Y:S05]  /*7fc0*/  @!P1 BRA P2, `(.L_x_53) ;  /* 0x00000008004c9947 */ /* 0x000fea0001000000 */
[----:B------:R-:W-:Y:S02]  /*7fd0*/  LOP3.LUT R51, R52, R50, R47, 0xfe, !PT ;  /* 0x0000003234337212 */ /* 0x000fe400078efe2f */
[----:B------:R-:W-:Y:S02]  /*7fe0*/  ISETP.EQ.AND P2, PT, R43, 0x1, PT ;  /* 0x000000012b00780c */ /* 0x000fe40003f42270 */
[----:B------:R-:W-:-:S04]  /*7ff0*/  LOP3.LUT R51, R45, R51, R48, 0xfe, !PT ;  /* 0x000000332d337212 */ /* 0x000fc800078efe30 */
[----:B------:R-:W-:-:S13]  /*8000*/  LOP3.LUT P1, RZ, R49, R51, R20, 0xfe, !PT ;  /* 0x0000003331ff7212 */ /* 0x000fda000782fe14 */
[----:B------:R-:W-:Y:S05]  /*8010*/  @!P1 BRA P2, `(.L_x_53) ;  /* 0x0000000800389947 */ /* 0x000fea0001000000 */
[----:B------:R-:W-:Y:S02]  /*8020*/  LOP3.LUT R51, R37, R46, R44, 0xfe, !PT ;  /* 0x0000002e25337212 */ /* 0x000fe400078efe2c */
[----:B------:R-:W-:Y:S02]  /*8030*/  PLOP3.LUT P0, PT, PT, PT, PT, 0x80, 0x8 ;  /* 0x000000000008781c */ /* 0x000fe40003f0f070 */
[----:B------:R-:W-:-:S04]  /*8040*/  LOP3.LUT R51, R41, R42, R51, 0xfe, !PT ;  /* 0x0000002a29337212 */ /* 0x000fc800078efe33 */
[----:B------:R-:W-:-:S04]  /*8050*/  LOP3.LUT R54, R26, R27, R51, 0xfe, !PT ;  /* 0x0000001b1a367212 */ /* 0x000fc800078efe33 */
[----:B------:R-:W-:-:S13]  /*8060*/  LOP3.LUT P1, RZ, R21, R54, RZ, 0xfc, !PT ;  /* 0x0000003615ff7212 */ /* 0x000fda000782fcff */
[----:B------:R-:W-:Y:S05]  /*8070*/  @!P1 BRA `(.L_x_53) ;  /* 0x0000000800209947 */ /* 0x000fea0003800000 */
[----:B------:R-:W-:Y:S02]  /*8080*/  LOP3.LUT R51, R20, R49, R43, 0xfe, !PT ;  /* 0x0000003114337212 */ /* 0x000fe400078efe2b */
[----:B------:R-:W-:Y:S02]  /*8090*/  PLOP3.LUT P0, PT, PT, PT, PT, 0x80, 0x8 ;  /* 0x000000000008781c */ /* 0x000fe40003f0f070 */
[----:B------:R-:W-:-:S04]  /*80a0*/  LOP3.LUT R51, R48, R45, R51, 0xfe, !PT ;  /* 0x0000002d30337212 */ /* 0x000fc800078efe33 */
[----:B------:R-:W-:-:S04]  /*80b0*/  LOP3.LUT R51, R47, R52, R51, 0xfe, !PT ;  /* 0x000000342f337212 */ /* 0x000fc800078efe33 */
[----:B------:R-:W-:-:S13]  /*80c0*/  LOP3.LUT P1, RZ, R50, R51, RZ, 0xfc, !PT ;  /* 0x0000003332ff7212 */ /* 0x000fda000782fcff */
[----:B------:R-:W-:Y:S05]  /*80d0*/  @!P1 BRA `(.L_x_53) ;  /* 0x0000000800089947 */ /* 0x000fea0003800000 */
[----:B------:R-:W-:Y:S01]  /*80e0*/  LOP3.LUT R51, R44, 0x1, RZ, 0xc0, !PT ;  /* 0x000000012c337812 */ /* 0x000fe200078ec0ff */
[----:B------:R-:W-:Y:S01]  /*80f0*/  BSSY.RECONVERGENT B2, `(.L_x_60) ;  /* 0x0000015000027945 */ /* 0x000fe20003800200 */
[----:B------:R-:W-:Y:S02]  /*8100*/  LOP3.LUT R53, R43, 0x1, RZ, 0xc0, !PT ;  /* 0x000000012b357812 */ /* 0x000fe400078ec0ff */
[----:B------:R-:W-:Y:S02]  /*8110*/  ISETP.NE.U32.AND P0, PT, R51, 0x1, PT ;  /* 0x000000013300780c */ /* 0x000fe40003f05070 */
[----:B------:R-:W-:-:S11]  /*8120*/  ISETP.NE.U32.AND P1, PT, R53, 0x1, PT ;  /* 0x000000013500780c */ /* 0x000fd60003f25070 */
[----:B------:R-:W-:Y:S05]  /*8130*/  @!P0 BRA `(.L_x_61) ;  /* 0x0000000000408947 */ /* 0x000fea0003800000 */
.L_x_62:
[----:B------:R-:W-:Y:S02]  /*8140*/  SHF.L.W.U32.HI R44, R44, 0x1f, R46 ;  /* 0x0000001f2c2c7819 */ /* 0x000fe40000010e2e */
[----:B------:R-:W-:Y:S02]  /*8150*/  SHF.L.W.U32.HI R51, R26, 0x1f, R21 ;  /* 0x0000001f1a337819 */ /* 0x000fe40000010e15 */
[----:B------:R-:W-:Y:S02]  /*8160*/  SHF.L.W.U32.HI R53, R27, 0x1f, R26 ;  /* 0x0000001f1b357819 */ /* 0x000fe40000010e1a */
[----:B------:R-:W-:Y:S02]  /*8170*/  LOP3.LUT R26, R44, 0x1, RZ, 0xc0, !PT ;  /* 0x000000012c1a7812 */ /* 0x000fe400078ec0ff */
[----:B------:R-:W-:Y:S01]  /*8180*/  SHF.L.W.U32.HI R54, R41, 0x1f, R27 ;  /* 0x0000001f29367819 */ /* 0x000fe20000010e1b */
[----:B------:R-:W-:Y:S01]  /*8190*/  IMAD.MOV.U32 R27, RZ, RZ, R53 ;  /* 0x000000ffff1b7224 */ /* 0x000fe200078e0035 */
[----:B------:R-:W-:Y:S01]  /*81a0*/  ISETP.NE.U32.AND P0, PT, R26, 0x1, PT ;  /* 0x000000011a00780c */ /* 0x000fe20003f05070 */
[----:B------:R-:W-:Y:S01]  /*81b0*/  IMAD.MOV.U32 R26, RZ, RZ, R51 ;  /* 0x000000ffff1a7224 */ /* 0x000fe200078e0033 */
[----:B------:R-:W-:Y:S01]  /*81c0*/  SHF.L.W.U32.HI R64, R42, 0x1f, R41 ;  /* 0x0000001f2a407819 */ /* 0x000fe20000010e29 */
[----:B------:R-:W-:Y:S01]  /*81d0*/  IMAD.MOV.U32 R41, RZ, RZ, R54 ;  /* 0x000000ffff297224 */ /* 0x000fe200078e0036 */
[----:B------:R-:W-:-:S02]  /*81e0*/  SHF.L.W.U32.HI R65, R37, 0x1f, R42 ;  /* 0x0000001f25417819 */ /* 0x000fc40000010e2a */
[----:B------:R-:W-:Y:S01]  /*81f0*/  SHF.L.W.U32.HI R46, R46, 0x1f, R37 ;  /* 0x0000001f2e2e7819 */ /* 0x000fe20000010e25 */
[----:B------:R-:W-:Y:S01]  /*8200*/  IMAD.MOV.U32 R42, RZ, RZ, R64 ;  /* 0x000000ffff2a7224 */ /* 0x000fe200078e0040 */
[----:B------:R-:W-:Y:S01]  /*8210*/  SHF.R.U32.HI R21, RZ, 0x1, R21 ;  /* 0x00000001ff157819 */ /* 0x000fe20000011615 */
[----:B------:R-:W-:-:S04]  /*8220*/  IMAD.MOV.U32 R37, RZ, RZ, R65 ;  /* 0x000000ffff257224 */ /* 0x000fc800078e0041 */
[----:B------:R-:W-:Y:S05]  /*8230*/  @P0 BRA `(.L_x_62) ;  /* 0xfffffffc00c00947 */ /* 0x000fea000383ffff */
.L_x_61:
[----:B------:R-:W-:Y:S05]  /*8240*/  BSYNC.RECONVERGENT B2 ;  /* 0x0000000000027941 */ /* 0x000fea0003800200 */
.L_x_60:
[----:B------:R-:W-:Y:S04]  /*8250*/  BSSY.RECONVERGENT B2, `(.L_x_63) ;  /* 0x0000012000027945 */ /* 0x000fe80003800200 */
[----:B------:R-:W-:Y:S05]  /*8260*/  @!P1 BRA `(.L_x_64) ;  /* 0x0000000000409947 */ /* 0x000fea0003800000 */
.L_x_65:
        /* <DEDUP_REMOVED lines=16> */
.L_x_64:
[----:B------:R-:W-:Y:S05]  /*8370*/  BSYNC.RECONVERGENT B2 ;  /* 0x0000000000027941 */ /* 0x000fea0003800200 */
.L_x_63:
[----:B------:R-:W-:Y:S01]  /*8380*/  ISETP.GE.U32.AND P0, PT, R21, R50, PT ;  /* 0x000000321500720c */ /* 0x000fe20003f06070 */
[----:B------:R-:W-:-:S12]  /*8390*/  BSSY.RECONVERGENT B2, `(.L_x_66) ;  /* 0x0000052000027945 */ /* 0x000fd80003800200 */
[----:B------:R-:W-:Y:S05]  /*83a0*/  @!P0 BRA `(.L_x_67) ;  /* 0x0000000000e48947 */ /* 0x000fea0003800000 */
[----:B------:R-:W-:Y:S01]  /*83b0*/  ISETP.GT.U32.AND P0, PT, R21, R50, PT ;  /* 0x000000321500720c */ /* 0x000fe20003f04070 */
[----:B------:R-:W-:-:S12]  /*83c0*/  BSSY.RELIABLE B3, `(.L_x_68) ;  /* 0x000001f000037945 */ /* 0x000fd80003800100 */
[----:B------:R-:W-:Y:S05]  /*83d0*/  @P0 BRA `(.L_x_69) ;  /* 0x0000000000740947 */ /* 0x000fea0003800000 */
[----:B------:R-:W-:-:S13]  /*83e0*/  ISETP.GE.U32.AND P0, PT, R26, R47, PT ;  /* 0x0000002f1a00720c */ /* 0x000fda0003f06070 */
[----:B------:R-:W-:Y:S05]  /*83f0*/  @!P0 BREAK.RELIABLE B3 ;  /* 0x0000000000038942 */ /* 0x000fea0003800100 */
[----:B------:R-:W-:Y:S05]  /*8400*/  @!P0 BRA `(.L_x_67) ;  /* 0x0000000000cc8947 */ /* 0x000fea0003800000 */
[----:B------:R-:W-:-:S13]  /*8410*/  ISETP.GT.U32.AND P0, PT, R26, R47, PT ;  /* 0x0000002f1a00720c */ /* 0x000fda0003f04070 */
        /* <DEDUP_REMOVED lines=19> */
[----:B------:R-:W-:Y:S02]  /*8550*/  ISETP.GE.U32.AND P0, PT, R44, R43, PT ;  /* 0x0000002b2c00720c */ /* 0x000fe40003f06070 */
[----:B------:R-:W-:Y:S02]  /*8560*/  ISETP.LE.U32.AND P1, PT, R37, R20, PT ;  /* 0x000000142500720c */ /* 0x000fe40003f23070 */
[----:B------:R-:W-:-:S04]  /*8570*/  ISETP.LE.U32.AND P0, PT, R46, R49, !P0 ;  /* 0x000000312e00720c */ /* 0x000fc80004703070 */
[----:B------:R-:W-:-:S13]  /*8580*/  ISETP.LT.U32.OR P0, PT, R46, R49, P0 ;  /* 0x000000312e00720c */ /* 0x000fda0000701470 */
[----:B------:R-:W-:Y:S05]  /*8590*/  @P0 BREAK.RELIABLE P1, B3 ;  /* 0x0000000000030942 */ /* 0x000fea0000800100 */
[----:B------:R-:W-:Y:S05]  /*85a0*/  @P0 BRA P1, `(.L_x_67) ;  /* 0x0000000000640947 */ /* 0x000fea0000800000 */
.L_x_69:
[----:B------:R-:W-:Y:S05]  /*85b0*/  BSYNC.RELIABLE B3 ;  /* 0x0000000000037941 */ /* 0x000fea0003800100 */
.L_x_68:
[----:B------:R-:W-:Y:S01]  /*85c0*/  IADD3 R44, P0, PT, R44, -R43, RZ ;  /* 0x8000002b2c2c7210 */ /* 0x000fe20007f1e0ff */
[----:B------:R-:W-:-:S04]  /*85d0*/  IMAD.MOV.U32 R53, RZ, RZ, -0x1 ;  /* 0xffffffffff357424 */ /* 0x000fc800078e00ff */
        /* <DEDUP_REMOVED lines=22> */
.L_x_67:
[----:B------:R-:W-:Y:S01]  /*8740*/  IADD3 R43, P0, PT, -R44, R43, RZ ;  /* 0x0000002b2c2b7210 */ /* 0x000fe20007f1e1ff */
        /* <DEDUP_REMOVED lines=21> */
[----:B------:R-:W-:-:S07]  /*88a0*/  IADD3 R50, PT, PT, R50, -R51, -R21 ;  /* 0x8000003332327210 */ /* 0x000fce0007ffe815 */
.L_x_70:
[----:B------:R-:W-:Y:S05]  /*88b0*/  BSYNC.RECONVERGENT B2 ;  /* 0x0000000000027941 */ /* 0x000fea0003800200 */
.L_x_66:
[----:B------:R-:W-:-:S05]  /*88c0*/  VIADD R66, R66, 0x1 ;  /* 0x0000000142427836 */ /* 0x000fca0000000000 */
[----:B------:R-:W-:-:S13]  /*88d0*/  ISETP.NE.AND P0, PT, R66, 0x4e20, PT ;  /* 0x00004e204200780c */ /* 0x000fda0003f05270 */
[----:B------:R-:W-:Y:S05]  /*88e0*/  @P0 BRA `(.L_x_71) ;  /* 0xfffffff400a00947 */ /* 0x000fea000383ffff */
[----:B------:R-:W-:-:S13]  /*88f0*/  PLOP3.LUT P0, PT, PT, PT, PT, 0x80, 0x8 ;  /* 0x000000000008781c */ /* 0x000fda0003f0f070 */
.L_x_53:
[----:B------:R-:W-:Y:S05]  /*8900*/  BSYNC.RECONVERGENT B1 ;  /* 0x0000000000017941 */ /* 0x000fea0003800200 */
.L_x_52:
[----:B------:R-:W-:Y:S05]  /*8910*/  WARPSYNC.ALL ;  /* 0x0000000000007948 */ /* 0x000fea0003800000 */
[----:B------:R-:W-:Y:S01]  /*8920*/  LOP3.LUT R20, R23, R38, R36, 0xfe, !PT ;  /* 0x0000002617147212 */ /* 0x000fe200078efe24 */
[----:B------:R-:W-:Y:S01]  /*8930*/  UIADD3 UR25, UPT, UPT, UR26, 0x248, URZ ;  /* 0x000002481a197890 */ /* 0x000fe2000fffe0ff */
[----:B------:R-:W-:Y:S01]  /*8940*/  BSSY.RECONVERGENT B1, `(.L_x_72) ;  /* 0x000123b000017945 */ /* 0x000fe20003800200 */
[----:B------:R-:W-:Y:S01]  /*8950*/  UIADD3 UR26, UPT, UPT, UR26, 0x1e4, URZ ;  /* 0x000001e41a1a7890 */ /* 0x000fe2000fffe0ff */
[----:B------:R-:W-:Y:S01]  /*8960*/  LOP3.LUT R20, R25, R24, R20, 0xfe, !PT ;  /* 0x0000001819147212 */ /* 0x000fe200078efe14 */
[----:B------:R-:W-:-:S02]  /*8970*/  VIADD R54, R1, 0x184 ;  /* 0x0000018401367836 */ /* 0x000fc40000000000 */
[----:B------:R-:W-:Y:S01]  /*8980*/  VIADD R53, R1, 0x228 ;  /* 0x0000022801357836 */ /* 0x000fe20000000000 */
[----:B------:R-:W-:-:S04]  /*8990*/  LOP3.LUT R21, R39, R40, R20, 0xfe, !PT ;  /* 0x0000002827157212 */ /* 0x000fc800078efe14 */
[----:B------:R-:W-:-:S13]  /*89a0*/  LOP3.LUT P1, RZ, R22, R21, RZ, 0xfc, !PT ;  /* 0x0000001516ff7212 */ /* 0x000fda000782fcff */
[----:B------:R-:W-:Y:S05]  /*89b0*/  @!P1 BRA `(.L_x_73) ;  /* 0x0000012000c89947 */ /* 0x000fea0003800000 */
        /* <DEDUP_REMOVED lines=11> */
[----:B------:R-:W-:Y:S01]  /*8a70*/  ISETP.GE.U32.AND P1, PT, R39, UR12, PT ;  /* 0x0000000c27007c0c */ /* 0x000fe2000bf26070 */
[----:B------:R-:W-:Y:S02]  /*8a80*/  IMAD.MOV.U32 R21, RZ, RZ, R39 ;  /* 0x000000ffff157224 */ /* 0x000fe400078e0027 */
[----:B------:R-:W-:Y:S02]  /*8a90*/  IMAD.MOV.U32 R20, RZ, RZ, R40 ;  /* 0x000000ffff147224 */ /* 0x000fe400078e0028 */
[----:B------:R-:W-:Y:S02]  /*8aa0*/  IMAD.MOV.U32 R37, RZ, RZ, R25 ;  /* 0x000000ffff257224 */ /* 0x000fe400078e0019 */
[----:B------:R-:W-:Y:S02]  /*8ab0*/  IMAD.MOV.U32 R26, RZ, RZ, R24 ;  /* 0x000000ffff1a7224 */ /* 0x000fe400078e0018 */
[----:B------:R-:W-:-:S04]  /*8ac0*/  IMAD.MOV.U32 R27, RZ, RZ, R23 ;  /* 0x000000ffff1b7224 */ /* 0x000fc800078e0017 */
[----:B------:R-:W-:Y:S05]  /*8ad0*/  @!P1 BREAK.RELIABLE B3 ;  /* 0x0000000000039942 */ /* 0x000fea0003800100 */
[----:B------:R-:W-:Y:S05]  /*8ae0*/  @!P1 BRA `(.L_x_75) ;  /* 0x0000000800b49947 */ /* 0x000fea0003800000 */
[----:B------:R-:W-:-:S13]  /*8af0*/  ISETP.GT.U32.AND P1, PT, R39, UR12, PT ;  /* 0x0000000c27007c0c */ /* 0x000fda000bf24070 */
        /* <DEDUP_REMOVED lines=49> */
[----:B------:R-:W-:Y:S01]  /*8e10*/  ISETP.GE.U32.AND P1, PT, R36, UR9, PT ;  /* 0x0000000924007c0c */ /* 0x000fe2000bf26070 */
[----:B------:R-:W-:Y:S01]  /*8e20*/  IMAD.MOV.U32 R21, RZ, RZ, R39 ;  /* 0x000000ffff157224 */ /* 0x000fe200078e0027 */
[----:B------:R-:W-:Y:S01]  /*8e30*/  ISETP.LE.U32.AND P2, PT, R38, UR8, PT ;  /* 0x0000000826007c0c */ /* 0x000fe2000bf43070 */
[----:B------:R-:W-:Y:S02]  /*8e40*/  IMAD.MOV.U32 R20, RZ, RZ, R40 ;  /* 0x000000ffff147224 */ /* 0x000fe400078e0028 */
[----:B------:R-:W-:Y:S02]  /*8e50*/  IMAD.MOV.U32 R37, RZ, RZ, R25 ;  /* 0x000000ffff257224 */ /* 0x000fe400078e0019 */
[----:B------:R-:W-:Y:S02]  /*8e60*/  IMAD.MOV.U32 R26, RZ, RZ, R24 ;  /* 0x000000ffff1a7224 */ /* 0x000fe400078e0018 */
[----:B------:R-:W-:-:S06]  /*8e70*/  IMAD.MOV.U32 R27, RZ, RZ, R23 ;  /* 0x000000ffff1b7224 */ /* 0x000fcc00078e0017 */
[----:B------:R-:W-:Y:S05]  /*8e80*/  @!P1 BREAK.RELIABLE P2, B3 ;  /* 0x0000000000039942 */ /* 0x000fea0001000100 */
[----:B------:R-:W-:Y:S05]  /*8e90*/  @!P1 BRA P2, `(.L_x_75) ;  /* 0x0000000400c89947 */ /* 0x000fea0001000000 */
.L_x_77:
[----:B------:R-:W-:Y:S05]  /*8ea0*/  BSYNC.RELIABLE B3 ;  /* 0x0000000000037941 */ /* 0x000fea0003800100 */
.L_x_76:
[----:B------:R-:W-:Y:S01]  /*8eb0*/  IADD3 R36, P1, PT, R36, -UR9, RZ ;  /* 0x8000000924247c10 */ /* 0x000fe2000ff3e0ff */
[----:B------:R-:W-:-:S04]  /*8ec0*/  IMAD.MOV.U32 R49, RZ, RZ, -0x1 ;  /* 0xffffffffff317424 */ /* 0x000fc800078e00ff */
        /* <DEDUP_REMOVED lines=88> */
.L_x_79:
[----:B------:R-:W-:Y:S05]  /*9450*/  BSYNC.RELIABLE B3 ;  /* 0x0000000000037941 */ /* 0x000fea0003800100 */
.L_x_78:
        /* <DEDUP_REMOVED lines=22> */
.L_x_75:
[----:B------:R-:W-:Y:S05]  /*95c0*/  BSYNC.RECONVERGENT B2 ;  /* 0x0000000000027941 */ /* 0x000fea0003800200 */
.L_x_74:
[----:B------:R-:W-:-:S04]  /*95d0*/  LOP3.LUT R23, R27, R38, R36, 0xfe, !PT ;  /* 0x000000261b177212 */ /* 0x000fc800078efe24 */
[----:B------:R-:W-:-:S04]  /*95e0*/  LOP3.LUT R23, R37, R26, R23, 0xfe, !PT ;  /* 0x0000001a25177212 */ /* 0x000fc800078efe17 */
[----:B------:R-:W-:-:S04]  /*95f0*/  LOP3.LUT R23, R21, R20, R23, 0xfe, !PT ;  /* 0x0000001415177212 */ /* 0x000fc800078efe17 */
[----:B------:R-:W-:-:S13]  /*9600*/  LOP3.LUT P1, RZ, R22, R23, RZ, 0xfc, !PT ;  /* 0x0000001716ff7212 */ /* 0x000fda000782fcff */
[----:B------:R-:W-:Y:S05]  /*9610*/  @!P1 BRA `(.L_x_73) ;  /* 0x0000011400b09947 */ /* 0x000fea0003800000 */
[----:B------:R-:W-:Y:S01]  /*9620*/  LOP3.LUT R23, R20, R22, R21, 0xfe, !PT ;  /* 0x0000001614177212 */ /* 0x000fe200078efe15 */
[----:B------:R-:W-:Y:S01]  /*9630*/  IMAD.U32 R25, RZ, RZ, UR11 ;  /* 0x0000000bff197e24 */ /* 0x000fe2000f8e00ff */
[----:B------:R-:W-:Y:S01]  /*9640*/  ISETP.EQ.AND P2, PT, R36, 0x1, PT ;  /* 0x000000012400780c */ /* 0x000fe20003f42270 */
[----:B------:R-:W-:Y:S01]  /*9650*/  IMAD.U32 R39, RZ, RZ, UR13 ;  /* 0x0000000dff277e24 */ /* 0x000fe2000f8e00ff */
[----:B------:R-:W-:Y:S01]  /*9660*/  LOP3.LUT R24, R26, R23, R37, 0xfe, !PT ;  /* 0x000000171a187212 */ /* 0x000fe200078efe25 */
[----:B------:R-:W-:Y:S02]  /*9670*/  IMAD.MOV.U32 R23, RZ, RZ, RZ ;  /* 0x000000ffff177224 */ /* 0x000fe400078e00ff */
[----:B------:R-:W-:Y:S01]  /*9680*/  IMAD.U32 R40, RZ, RZ, UR14 ;  /* 0x0000000eff287e24 */ /* 0x000fe2000f8e00ff */
[----:B------:R-:W-:Y:S01]  /*9690*/  LOP3.LUT P1, RZ, R38, R24, R27, 0xfe, !PT ;  /* 0x0000001826ff7212 */ /* 0x000fe2000782fe1b */
[----:B------:R-:W-:Y:S02]  /*96a0*/  IMAD.U32 R24, RZ, RZ, UR12 ;  /* 0x0000000cff187e24 */ /* 0x000fe4000f8e00ff */
[----:B------:R-:W-:-:S02]  /*96b0*/  IMAD.U32 R41, RZ, RZ, UR15 ;  /* 0x0000000fff297e24 */ /* 0x000fc4000f8e00ff */
[----:B------:R-:W-:Y:S02]  /*96c0*/  IMAD.U32 R42, RZ, RZ, UR5 ;  /* 0x00000005ff2a7e24 */ /* 0x000fe4000f8e00ff */
[----:B------:R-:W-:Y:S02]  /*96d0*/  IMAD.U32 R43, RZ, RZ, UR8 ;  /* 0x00000008ff2b7e24 */ /* 0x000fe4000f8e00ff */
[----:B------:R-:W-:-:S04]  /*96e0*/  IMAD.U32 R45, RZ, RZ, UR9 ;  /* 0x00000009ff2d7e24 */ /* 0x000fc8000f8e00ff */
[----:B------:R-:W-:Y:S05]  /*96f0*/  @!P1 BRA P2, `(.L_x_80) ;  /* 0x0000000800549947 */ /* 0x000fea0001000000 */
.L_x_92:
[----:B------:R-:W-:Y:S02]  /*9700*/  LOP3.LUT R44, R39, R25, R24, 0xfe, !PT ;  /* 0x00000019272c7212 */ /* 0x000fe400078efe18 */
[----:B------:R-:W-:Y:S02]  /*9710*/  ISETP.EQ.AND P2, PT, R45, 0x1, PT ;  /* 0x000000012d00780c */ /* 0x000fe40003f42270 */
[----:B------:R-:W-:-:S04]  /*9720*/  LOP3.LUT R44, R41, R44, R40, 0xfe, !PT ;  /* 0x0000002c292c7212 */ /* 0x000fc800078efe28 */
[----:B------:R-:W-:-:S13]  /*9730*/  LOP3.LUT P1, RZ, R43, R44, R42, 0xfe, !PT ;  /* 0x0000002c2bff7212 */ /* 0x000fda000782fe2a */
[----:B------:R-:W-:Y:S05]  /*9740*/  @!P1 BRA P2, `(.L_x_80) ;  /* 0x0000000800409947 */ /* 0x000fea0001000000 */
[----:B------:R-:W-:-:S04]  /*9750*/  LOP3.LUT R44, R27, R38, R36, 0xfe, !PT ;  /* 0x000000261b2c7212 */ /* 0x000fc800078efe24 */
[----:B------:R-:W-:-:S04]  /*9760*/  LOP3.LUT R44, R37, R26, R44, 0xfe, !PT ;  /* 0x0000001a252c7212 */ /* 0x000fc800078efe2c */
[----:B------:R-:W-:-:S04]  /*9770*/  LOP3.LUT R47, R21, R20, R44, 0xfe, !PT ;  /* 0x00000014152f7212 */ /* 0x000fc800078efe2c */
[----:B------:R-:W-:-:S13]  /*9780*/  LOP3.LUT P1, RZ, R22, R47, RZ, 0xfc, !PT ;  /* 0x0000002f16ff7212 */ /* 0x000fda000782fcff */
[----:B------:R-:W-:Y:S05]  /*9790*/  @!P1 BRA `(.L_x_73) ;  /* 0x0000011400509947 */ /* 0x000fea0003800000 */
[----:B------:R-:W-:-:S04]  /*97a0*/  LOP3.LUT R44, R42, R43, R45, 0xfe, !PT ;  /* 0x0000002b2a2c7212 */ /* 0x000fc800078efe2d */
        /* <DEDUP_REMOVED lines=10> */
.L_x_83:
[----:B------:R-:W-:Y:S02]  /*9850*/  SHF.L.W.U32.HI R36, R36, 0x1f, R38 ;  /* 0x0000001f24247819 */ /* 0x000fe40000010e26 */
[----:B------:R-:W-:Y:S02]  /*9860*/  SHF.L.W.U32.HI R46, R20, 0x1f, R21 ;  /* 0x0000001f142e7819 */ /* 0x000fe40000010e15 */
[----:B------:R-:W-:Y:S02]  /*9870*/  SHF.L.W.U32.HI R47, R37, 0x1f, R20 ;  /* 0x0000001f252f7819 */ /* 0x000fe40000010e14 */
[----:B------:R-:W-:Y:S02]  /*9880*/  LOP3.LUT R20, R36, 0x1, RZ, 0xc0, !PT ;  /* 0x0000000124147812 */ /* 0x000fe400078ec0ff */
[----:B------:R-:W-:Y:S02]  /*9890*/  SHF.L.W.U32.HI R44, R21, 0x1f, R22 ;  /* 0x0000001f152c7819 */ /* 0x000fe40000010e16 */
[----:B------:R-:W-:Y:S01]  /*98a0*/  ISETP.NE.U32.AND P1, PT, R20, 0x1, PT ;  /* 0x000000011400780c */ /* 0x000fe20003f25070 */
[----:B------:R-:W-:Y:S01]  /*98b0*/  IMAD.MOV.U32 R20, RZ, RZ, R46 ;  /* 0x000000ffff147224 */ /* 0x000fe200078e002e */
[----:B------:R-:W-:Y:S01]  /*98c0*/  SHF.L.W.U32.HI R48, R26, 0x1f, R37 ;  /* 0x0000001f1a307819 */ /* 0x000fe20000010e25 */
[----:B------:R-:W-:Y:S01]  /*98d0*/  IMAD.MOV.U32 R21, RZ, RZ, R44 ;  /* 0x000000ffff157224 */ /* 0x000fe200078e002c */
[----:B------:R-:W-:Y:S01]  /*98e0*/  SHF.L.W.U32.HI R49, R27, 0x1f, R26 ;  /* 0x0000001f1b317819 */ /* 0x000fe20000010e1a */
[----:B------:R-:W-:Y:S01]  /*98f0*/  IMAD.MOV.U32 R37, RZ, RZ, R47 ;  /* 0x000000ffff257224 */ /* 0x000fe200078e002f */
[----:B------:R-:W-:Y:S01]  /*9900*/  SHF.L.W.U32.HI R38, R38, 0x1f, R27 ;  /* 0x0000001f26267819 */ /* 0x000fe20000010e1b */
[----:B------:R-:W-:Y:S01]  /*9910*/  IMAD.MOV.U32 R26, RZ, RZ, R48 ;  /* 0x000000ffff1a7224 */ /* 0x000fe200078e0030 */
[----:B------:R-:W-:Y:S01]  /*9920*/  SHF.R.U32.HI R22, RZ, 0x1, R22 ;  /* 0x00000001ff167819 */ /* 0x000fe20000011616 */
[----:B------:R-:W-:-:S04]  /*9930*/  IMAD.MOV.U32 R27, RZ, RZ, R49 ;  /* 0x000000ffff1b7224 */ /* 0x000fc800078e0031 */
[----:B------:R-:W-:Y:S05]  /*9940*/  @P1 BRA `(.L_x_83) ;  /* 0xfffffffc00c01947 */ /* 0x000fea000383ffff */
.L_x_82:
[----:B------:R-:W-:Y:S05]  /*9950*/  BSYNC.RECONVERGENT B2 ;  /* 0x0000000000027941 */ /* 0x000fea0003800200 */
.L_x_81:
[----:B------:R-:W-:Y:S04]  /*9960*/  BSSY.RECONVERGENT B2, `(.L_x_84) ;  /* 0x0000012000027945 */ /* 0x000fe80003800200 */
[----:B------:R-:W-:Y:S05]  /*9970*/  @!P2 BRA `(.L_x_85) ;  /* 0x000000000040a947 */ /* 0x000fea0003800000 */
.L_x_86:
        /* <DEDUP_REMOVED lines=16> */
.L_x_85:
[----:B------:R-:W-:Y:S05]  /*9a80*/  BSYNC.RECONVERGENT B2 ;  /* 0x0000000000027941 */ /* 0x000fea0003800200 */
.L_x_84:
        /* <DEDUP_REMOVED lines=35> */
.L_x_90:
[----:B------:R-:W-:Y:S05]  /*9cc0*/  BSYNC.RELIABLE B3 ;  /* 0x0000000000037941 */ /* 0x000fea0003800100 */
.L_x_89:
        /* <DEDUP_REMOVED lines=24> */
.L_x_88:
        /* <DEDUP_REMOVED lines=23> */
.L_x_91:
[----:B------:R-:W-:Y:S05]  /*9fc0*/  BSYNC.RECONVERGENT B2 ;  /* 0x0000000000027941 */ /* 0x000fea0003800200 */
.L_x_87:
[----:B------:R-:W-:-:S05]  /*9fd0*/  VIADD R23, R23, 0x1 ;  /* 0x0000000117177836 */ /* 0x000fca0000000000 */
[----:B------:R-:W-:-:S13]  /*9fe0*/  ISETP.NE.AND P1, PT, R23, 0x4e20, PT ;  /* 0x00004e201700780c */ /* 0x000fda0003f25270 */
[----:B------:R-:W-:Y:S05]  /*9ff0*/  @!P1 BRA `(.L_x_73) ;  /* 0x0000010c00389947 */ /* 0x000fea0003800000 */
[----:B------:R-:W-:-:S04]  /*a000*/  LOP3.LUT R44, R20, R22, R21, 0xfe, !PT ;  /* 0x00000016142c7212 */ /* 0x000fc800078efe15 */
[----:B------:R-:W-:-:S04]  /*a010*/  LOP3.LUT R44, R26, R44, R37, 0xfe, !PT ;  /* 0x0000002c1a2c7212 */ /* 0x000fc800078efe25 */
[----:B------:R-:W-:-:S04]  /*a020*/  LOP3.LUT P1, RZ, R38, R44, R27, 0xfe, !PT ;  /* 0x0000002c26ff7212 */ /* 0x000fc8000782fe1b */
[----:B------:R-:W-:-:S13]  /*a030*/  ISETP.EQ.AND P1, PT, R36, 0x1, !P1 ;  /* 0x000000012400780c */ /* 0x000fda0004f22270 */
[----:B------:R-:W-:Y:S05]  /*a040*/  @!P1 BRA `(.L_x_92) ;  /* 0xfffffff400ac9947 */ /* 0x000fea000383ffff */
.L_x_80:
[----:B------:R-:W-:Y:S05]  /*a050*/  @P0 BRA `(.L_x_73) ;  /* 0x0000010c00200947 */ /* 0x000fea0003800000 */
[----:B------:R-:W-:Y:S01]  /*a060*/  BSSY.RECONVERGENT B2, `(.L_x_93) ;  /* 0x0000070000027945 */ /* 0x000fe20003800200 */
[----:B------:R-:W-:Y:S01]  /*a070*/  CS2R R26, SRZ ;  /* 0x00000000001a7805 */ /* 0x000fe2000001ff00 */
[----:B------:R-:W-:Y:S01]  /*a080*/  IMAD.MOV.U32 R37, RZ, RZ, R62 ;  /* 0x000000ffff257224 */ /* 0x000fe200078e003e */
[----:B------:R-:W-:Y:S02]  /*a090*/  CS2R R38, SRZ ;  /* 0x0000000000267805 */ /* 0x000fe4000001ff00 */
[----:B------:R-:W-:Y:S01]  /*a0a0*/  CS2R R40, SRZ ;  /* 0x0000000000287805 */ /* 0x000fe2000001ff00 */
[----:B------:R-:W-:Y:S02]  /*a0b0*/  IMAD.MOV.U32 R42, RZ, RZ, RZ ;  /* 0x000000ffff2a7224 */ /* 0x000fe400078e00ff */
[----:B------:R-:W-:Y:S02]  /*a0c0*/  IMAD.MOV.U32 R36, RZ, RZ, RZ ;  /* 0x000000ffff247224 */ /* 0x000fe400078e00ff */
[----:B------:R-:W-:-:S07]  /*a0d0*/  IMAD.MOV.U32 R46, RZ, RZ, RZ ;  /* 0x000000ffff2e7224 */ /* 0x000fce00078e00ff */
.L_x_94:
[----:B------:R2:W3:Y:S01]  /*a0e0*/  LDL R44, [R37] ;  /* 0x00000000252c7983 */ /* 0x0004e20000100800 */
[----:B------:R-:W-:Y:S01]  /*a0f0*/  UMOV UR4, URZ ;  /* 0x000000ff00047c82 */ /* 0x000fe20008000000 */
[----:B------:R-:W-:Y:S02]  /*a100*/  VIADD R46, R46, 0x1 ;  /* 0x000000012e2e7836 */ /* 0x000fe40000000000 */
[----:B--2---:R-:W-:Y:S02]  /*a110*/  VIADD R37, R37, 0x4 ;  /* 0x0000000425257836 */ /* 0x004fe40000000000 */
[----:B---3--:R-:W-:-:S04]  /*a120*/  IMAD.WIDE.U32 R20, R13, R44, RZ ;  /* 0x0000002c0d147225 */ /* 0x008fc800078e00ff */
[----:B------:R-:W-:Y:S01]  /*a130*/  IMAD.WIDE.U32 R22, R15, R44, RZ ;  /* 0x0000002c0f167225 */ /* 0x000fe200078e00ff */
[----:B------:R-:W-:Y:S02]  /*a140*/  IADD3 R49, P0, PT, R36, R20, RZ ;  /* 0x0000001424317210 */ /* 0x000fe40007f1e0ff */
[----:B------:R-:W-:-:S03]  /*a150*/  IADD3 R45, P1, PT, R42, R22, RZ ;  /* 0x000000162a2d7210 */ /* 0x000fc60007f3e0ff */
[----:B------:R-:W-:Y:S01]  /*a160*/  IMAD R43, R49, UR16, RZ ;  /* 0x00000010312b7c24 */ /* 0x000fe2000f8e02ff */
[----:B------:R-:W-:Y:S01]  /*a170*/  IADD3.X R20, PT, PT, R21, UR4, RZ, P0, !PT ;  /* 0x0000000415147c10 */ /* 0x000fe200087fe4ff */
[----:B------:R-:W-:Y:S02]  /*a180*/  VIADD R42, R23, UR4 ;  /* 0x00000004172a7c36 */ /* 0x000fe40008000000 */
[----:B------:R-:W-:Y:S01]  /*a190*/  IMAD.WIDE.U32 R24, R43, UR9, RZ ;  /* 0x000000092b187c25 */ /* 0x000fe2000f8e00ff */
[----:B------:R-:W-:-:S03]  /*a1a0*/  IADD3 R45, P0, PT, R45, R20, RZ ;  /* 0x000000142d2d7210 */ /* 0x000fc60007f1e0ff */
[----:B------:R-:W-:Y:S02]  /*a1b0*/  IMAD.X R47, RZ, RZ, RZ, P1 ;  /* 0x000000ffff2f7224 */ /* 0x000fe400008e06ff */
[----:B------:R-:W-:Y:S01]  /*a1c0*/  IMAD.X R36, RZ, RZ, RZ, P0 ;  /* 0x000000ffff247224 */ /* 0x000fe200000e06ff */
[----:B------:R-:W-:Y:S01]  /*a1d0*/  IADD3 RZ, P0, PT, R24, R49, RZ ;  /* 0x0000003118ff7210 */ /* 0x000fe20007f1e0ff */
[----:B------:R-:W-:-:S03]  /*a1e0*/  IMAD.WIDE.U32 R22, R43, UR8, RZ ;  /* 0x000000082b167c25 */ /* 0x000fc6000f8e00ff */
[----:B------:R-:W-:Y:S01]  /*a1f0*/  IADD3 R24, PT, PT, R36, R47, R42 ;  /* 0x0000002f24187210 */ /* 0x000fe20007ffe02a */
[----:B------:R-:W-:Y:S01]  /*a200*/  IMAD.WIDE.U32 R20, R17, R44, RZ ;  /* 0x0000002c11147225 */ /* 0x000fe200078e00ff */
[----:B------:R-:W-:-:S03]  /*a210*/  IADD3 R36, P2, PT, R22, R45, RZ ;  /* 0x0000002d16247210 */ /* 0x000fc60007f5e0ff */
[----:B------:R-:W-:Y:S01]  /*a220*/  IMAD.X R25, RZ, RZ, R25, P0 ;  /* 0x000000ffff197224 */ /* 0x000fe200000e0619 */
[----:B------:R-:W-:Y:S01]  /*a230*/  IADD3 R45, P0, PT, R41, R20, RZ ;  /* 0x00000014292d7210 */ /* 0x000fe20007f1e0ff */
[----:B------:R-:W-:Y:S02]  /*a240*/  IMAD.X R41, RZ, RZ, RZ, P2 ;  /* 0x000000ffff297224 */ /* 0x000fe400010e06ff */
[----:B------:R-:W-:Y:S01]  /*a250*/  VIADD R48, R21, UR4 ;  /* 0x0000000415307c36 */ /* 0x000fe20008000000 */
[----:B------:R-:W-:Y:S01]  /*a260*/  IADD3 R36, P3, PT, R36, R25, RZ ;  /* 0x0000001924247210 */ /* 0x000fe20007f7e0ff */
[----:B------:R-:W-:Y:S01]  /*a270*/  IMAD.X R47, RZ, RZ, RZ, P0 ;  /* 0x000000ffff2f7224 */ /* 0x000fe200000e06ff */
[----:B------:R-:W-:Y:S01]  /*a280*/  IADD3 R45, P1, PT, R45, R24, RZ ;  /* 0x000000182d2d7210 */ /* 0x000fe20007f3e0ff */
[----:B------:R-:W-:-:S04]  /*a290*/  IMAD.WIDE.U32 R20, R43, UR5, RZ ;  /* 0x000000052b147c25 */ /* 0x000fc8000f8e00ff */
[----:B------:R-:W-:Y:S02]  /*a2a0*/  IMAD.X R22, RZ, RZ, RZ, P3 ;  /* 0x000000ffff167224 */ /* 0x000fe400018e06ff */
[----:B------:R-:W-:Y:S02]  /*a2b0*/  IMAD.X R42, RZ, RZ, RZ, P1 ;  /* 0x000000ffff2a7224 */ /* 0x000fe400008e06ff */
[----:B------:R-:W-:Y:S01]  /*a2c0*/  IMAD.WIDE.U32 R24, R19, R44, RZ ;  /* 0x0000002c13187225 */ /* 0x000fe200078e00ff */
[----:B------:R-:W-:Y:S02]  /*a2d0*/  IADD3 R23, PT, PT, R22, R41, R23 ;  /* 0x0000002916177210 */ /* 0x000fe40007ffe017 */
[----:B------:R-:W-:Y:S01]  /*a2e0*/  IADD3 R22, PT, PT, R42, R47, R48 ;  /* 0x0000002f2a167210 */ /* 0x000fe20007ffe030 */
[----:B------:R-:W-:Y:S01]  /*a2f0*/  VIADD R48, R25, UR4 ;  /* 0x0000000419307c36 */ /* 0x000fe20008000000 */
[----:B------:R-:W-:Y:S02]  /*a300*/  IADD3 R42, P2, PT, R20, R45, RZ ;  /* 0x0000002d142a7210 */ /* 0x000fe40007f5e0ff */
[----:B------:R-:W-:Y:S01]  /*a310*/  IADD3 R45, P0, PT, R40, R24, RZ ;  /* 0x00000018282d7210 */ /* 0x000fe20007f1e0ff */
[----:B------:R-:W-:Y:S01]  /*a320*/  IMAD.WIDE.U32 R24, R29, R44, RZ ;  /* 0x0000002c1d187225 */ /* 0x000fe200078e00ff */
[----:B------:R-:W-:-:S02]  /*a330*/  IADD3 R42, P3, PT, R42, R23, RZ ;  /* 0x000000172a2a7210 */ /* 0x000fc40007f7e0ff */
[----:B------:R-:W-:Y:S01]  /*a340*/  IADD3 R45, P1, PT, R45, R22, RZ ;  /* 0x000000162d2d7210 */ /* 0x000fe20007f3e0ff */
[----:B------:R-:W-:Y:S02]  /*a350*/  IMAD.X R41, RZ, RZ, RZ, P2 ;  /* 0x000000ffff297224 */ /* 0x000fe400010e06ff */
[----:B------:R-:W-:Y:S02]  /*a360*/  IMAD.X R20, RZ, RZ, RZ, P3 ;  /* 0x000000ffff147224 */ /* 0x000fe400018e06ff */
        /* <DEDUP_REMOVED lines=9> */
[----:B------:R-:W-:Y:S02]  /*a400*/  VIADD R48, R25, UR4 ;  /* 0x0000000419307c36 */ /* 0x000fe40008000000 */
[----:B------:R-:W-:Y:S01]  /*a410*/  IMAD.X R22, RZ, RZ, RZ, P3 ;  /* 0x000000ffff167224 */ /* 0x000fe200018e06ff */
[----:B------:R-:W-:Y:S01]  /*a420*/  IADD3 R45, P1, PT, R45, R40, RZ ;  /* 0x000000282d2d7210 */ /* 0x000fe20007f3e0ff */
[----:B------:R-:W-:-:S02]  /*a430*/  IMAD.X R47, RZ, RZ, RZ, P0 ;  /* 0x000000ffff2f7224 */ /* 0x000fc400000e06ff */
[----:B------:R-:W-:Y:S01]  /*a440*/  IMAD.WIDE.U32 R20, R43, UR14, RZ ;  /* 0x0000000e2b147c25 */ /* 0x000fe2000f8e00ff */
[----:B------:R-:W-:-:S03]  /*a450*/  IADD3 R23, PT, PT, R22, R39, R23 ;  /* 0x0000002716177210 */ /* 0x000fc60007ffe017 */
[----:B------:R-:W-:Y:S02]  /*a460*/  IMAD.X R40, RZ, RZ, RZ, P1 ;  /* 0x000000ffff287224 */ /* 0x000fe400008e06ff */
[----:B------:R-:W-:-:S03]  /*a470*/  IMAD.WIDE.U32 R24, R31, R44, RZ ;  /* 0x0000002c1f187225 */ /* 0x000fc600078e00ff */
[----:B------:R-:W-:Y:S01]  /*a480*/  IADD3 R22, PT, PT, R40, R47, R48 ;  /* 0x0000002f28167210 */ /* 0x000fe20007ffe030 */
[----:B------:R-:W-:Y:S01]  /*a490*/  VIADD R48, R25, UR4 ;  /* 0x0000000419307c36 */ /* 0x000fe20008000000 */
[----:B------:R-:W-:Y:S02]  /*a4a0*/  IADD3 R40, P2, PT, R20, R45, RZ ;  /* 0x0000002d14287210 */ /* 0x000fe40007f5e0ff */
[----:B------:R-:W-:Y:S01]  /*a4b0*/  IADD3 R45, P0, PT, R38, R24, RZ ;  /* 0x00000018262d7210 */ /* 0x000fe20007f1e0ff */
[----:B------:R-:W-:Y:S01]  /*a4c0*/  IMAD.WIDE.U32 R24, R33, R44, RZ ;  /* 0x0000002c21187225 */ /* 0x000fe200078e00ff */
[----:B------:R-:W-:Y:S02]  /*a4d0*/  IADD3 R40, P3, PT, R40, R23, RZ ;  /* 0x0000001728287210 */ /* 0x000fe40007f7e0ff */
[----:B------:R-:W-:Y:S01]  /*a4e0*/  IADD3 R45, P1, PT, R45, R22, RZ ;  /* 0x000000162d2d7210 */ /* 0x000fe20007f3e0ff */
[----:B------:R-:W-:Y:S02]  /*a4f0*/  IMAD.X R39, RZ, RZ, RZ, P2 ;  /* 0x000000ffff277224 */ /* 0x000fe400010e06ff */
[----:B------:R-:W-:-:S02]  /*a500*/  IMAD.X R20, RZ, RZ, RZ, P3 ;  /* 0x000000ffff147224 */ /* 0x000fc400018e06ff */
[----:B------:R-:W-:-:S03]  /*a510*/  IMAD.WIDE.U32 R22, R43, UR13, RZ ;  /* 0x0000000d2b167c25 */ /* 0x000fc6000f8e00ff */
[----:B------:R-:W-:Y:S01]  /*a520*/  IADD3 R20, PT, PT, R20, R39, R21 ;  /* 0x0000002714147210 */ /* 0x000fe20007ffe015 */
[----:B------:R-:W-:Y:S01]  /*a530*/  IMAD.X R47, RZ, RZ, RZ, P0 ;  /* 0x000000ffff2f7224 */ /* 0x000fe200000e06ff */
[----:B------:R-:W-:Y:S01]  /*a540*/  IADD3 R39, P2, PT, R22, R45, RZ ;  /* 0x0000002d16277210 */ /* 0x000fe20007f5e0ff */
[----:B------:R-:W-:-:S03]  /*a550*/  IMAD.X R38, RZ, RZ, RZ, P1 ;  /* 0x000000ffff267224 */ /* 0x000fc600008e06ff */
[----:B------:R-:W-:Y:S01]  /*a560*/  IADD3 R39, P3, PT, R39, R20, RZ ;  /* 0x0000001427277210 */ /* 0x000fe20007f7e0ff */
[----:B------:R-:W-:Y:S01]  /*a570*/  IMAD.X R45, RZ, RZ, RZ, P2 ;  /* 0x000000ffff2d7224 */ /* 0x000fe200010e06ff */
[----:B------:R-:W-:Y:S01]  /*a580*/  IADD3 R38, PT, PT, R38, R47, R48 ;  /* 0x0000002f26267210 */ /* 0x000fe20007ffe030 */
[----:B------:R-:W-:Y:S01]  /*a590*/  VIADD R48, R25, UR4 ;  /* 0x0000000419307c36 */ /* 0x000fe20008000000 */
[----:B------:R-:W-:Y:S01]  /*a5a0*/  IADD3 R47, P0, PT, R26, R24, RZ ;  /* 0x000000181a2f7210 */ /* 0x000fe20007f1e0ff */
[----:B------:R-:W-:-:S03]  /*a5b0*/  IMAD.WIDE.U32 R24, R43, UR12, RZ ;  /* 0x0000000c2b187c25 */ /* 0x000fc6000f8e00ff */
        /* <DEDUP_REMOVED lines=10> */
[----:B------:R-:W-:-:S04]  /*a660*/  IADD3 R24, PT, PT, R26, R49, R48 ;  /* 0x000000311a187210 */ /* 0x000fc80007ffe030 */
[----:B------:R-:W-:Y:S01]  /*a670*/  IADD3 R43, P1, PT, R27, R24, RZ ;  /* 0x000000181b2b7210 */ /* 0x000fe20007f3e0ff */
[----:B------:R-:W-:Y:S02]  /*a680*/  IMAD.X R27, RZ, RZ, RZ, P2 ;  /* 0x000000ffff1b7224 */ /* 0x000fe400010e06ff */
[----:B------:R-:W-:Y:S01]  /*a690*/  IMAD.X R24, RZ, RZ, RZ, P3 ;  /* 0x000000ffff187224 */ /* 0x000fe200018e06ff */
[----:B------:R-:W-:Y:S01]  /*a6a0*/  IADD3 R26, P2, PT, R22, R43, RZ ;  /* 0x0000002b161a7210 */ /* 0x000fe20007f5e0ff */
[----:B------:R-:W-:-:S03]  /*a6b0*/  IMAD.X R20, RZ, RZ, RZ, P1 ;  /* 0x000000ffff147224 */ /* 0x000fc600008e06ff */
[----:B------:R-:W-:Y:S01]  /*a6c0*/  IADD3 R25, PT, PT, R24, R27, R25 ;  /* 0x0000001b18197210 */ /* 0x000fe20007ffe019 */
[----:B------:R-:W-:Y:S01]  /*a6d0*/  IMAD.X R27, RZ, RZ, RZ, P0 ;  /* 0x000000ffff1b7224 */ /* 0x000fe200000e06ff */
[----:B------:R-:W-:Y:S02]  /*a6e0*/  ISETP.NE.AND P0, PT, R46, 0x8, PT ;  /* 0x000000082e00780c */ /* 0x000fe40003f05270 */
[----:B------:R-:W-:Y:S01]  /*a6f0*/  IADD3 R26, P3, PT, R26, R25, RZ ;  /* 0x000000191a1a7210 */ /* 0x000fe20007f7e0ff */
[----:B------:R-:W-:Y:S01]  /*a700*/  IMAD.X R25, RZ, RZ, RZ, P2 ;  /* 0x000000ffff197224 */ /* 0x000fe200010e06ff */
[----:B------:R-:W-:-:S03]  /*a710*/  IADD3 R20, PT, PT, R20, R27, R21 ;  /* 0x0000001b14147210 */ /* 0x000fc60007ffe015 */
[----:B------:R-:W-:-:S05]  /*a720*/  IMAD.X R22, RZ, RZ, RZ, P3 ;  /* 0x000000ffff167224 */ /* 0x000fca00018e06ff */
[----:B------:R-:W-:-:S05]  /*a730*/  IADD3 R23, PT, PT, R22, R25, R23 ;  /* 0x0000001916177210 */ /* 0x000fca0007ffe017 */
[----:B------:R-:W-:Y:S01]  /*a740*/  IMAD.IADD R27, R20, 0x1, R23 ;  /* 0x00000001141b7824 */ /* 0x000fe200078e0217 */
[----:B------:R-:W-:Y:S06]  /*a750*/  @P0 BRA `(.L_x_94) ;  /* 0xfffffff800600947 */ /* 0x000fec000383ffff */
[----:B------:R-:W-:Y:S05]  /*a760*/  BSYNC.RECONVERGENT B2 ;  /* 0x0000000000027941 */ /* 0x000fea0003800200 */
.L_x_93:
        /* <DEDUP_REMOVED lines=35> */
.L_x_98:
[----:B------:R-:W-:Y:S05]  /*a9a0*/  BSYNC.RELIABLE B3 ;  /* 0x0000000000037941 */ /* 0x000fea0003800100 */
.L_x_97:
        /* <DEDUP_REMOVED lines=23> */
.L_x_96:
[----:B------:R-:W-:Y:S05]  /*ab20*/  BSYNC.RECONVERGENT B2 ;  /* 0x0000000000027941 */ /* 0x000fea0003800200 */
.L_x_95:
[----:B------:R-:W-:Y:S01]  /*ab30*/  BSSY.RECONVERGENT B2, `(.L_x_99) ;  /* 0x0000071000027945 */ /* 0x000fe20003800200 */
[----:B------:R-:W-:Y:S01]  /*ab40*/  IMAD.MOV.U32 R51, RZ, RZ, RZ ;  /* 0x000000ffff337224 */ /* 0x000fe200078e00ff */
[----:B------:R-:W-:Y:S01]  /*ab50*/  CS2R R48, SRZ ;  /* 0x0000000000307805 */ /* 0x000fe2000001ff00 */
[----:B------:R-:W-:Y:S01]  /*ab60*/  IMAD.MOV.U32 R37, RZ, RZ, RZ ;  /* 0x000000ffff257224 */ /* 0x000fe200078e00ff */
[----:B------:R-:W-:Y:S01]  /*ab70*/  CS2R R44, SRZ ;  /* 0x00000000002c7805 */ /* 0x000fe2000001ff00 */
[----:B------:R-:W-:Y:S02]  /*ab80*/  IMAD.MOV.U32 R43, RZ, RZ, R62 ;  /* 0x000000ffff2b7224 */ /* 0x000fe400078e003e */
[----:B------:R-:W-:Y:S02]  /*ab90*/  IMAD.MOV.U32 R47, RZ, RZ, RZ ;  /* 0x000000ffff2f7224 */ /* 0x000fe400078e00ff */
[----:B------:R-:W-:Y:S02]  /*aba0*/  IMAD.MOV.U32 R65, RZ, RZ, RZ ;  /* 0x000000ffff417224 */ /* 0x000fe400078e00ff */
[----:B------:R-:W-:-:S07]  /*abb0*/  IMAD.MOV.U32 R67, RZ, RZ, RZ ;  /* 0x000000ffff437224 */ /* 0x000fce00078e00ff */
.L_x_100:
[----:B------:R2:W3:Y:S01]  /*abc0*/  LDL R69, [R43] ;  /* 0x000000002b457983 */ /* 0x0004e20000100800 */
[----:B------:R-:W-:Y:S01]  /*abd0*/  UMOV UR4, URZ ;  /* 0x000000ff00047c82 */ /* 0x000fe20008000000 */
[----:B------:R-:W-:Y:S02]  /*abe0*/  VIADD R48, R48, 0x1 ;  /* 0x0000000130307836 */ /* 0x000fe40000000000 */
[----:B--2---:R-:W-:Y:S02]  /*abf0*/  VIADD R43, R43, 0x4 ;  /* 0x000000042b2b7836 */ /* 0x004fe40000000000 */
[----:B---3--:R-:W-:-:S04]  /*ac00*/  IMAD.WIDE.U32 R22, R36, R69, RZ ;  /* 0x0000004524167225 */ /* 0x008fc800078e00ff */
[----:B------:R-:W-:Y:S01]  /*ac10*/  IMAD.WIDE.U32 R20, R42, R69, RZ ;  /* 0x000000452a147225 */ /* 0x000fe200078e00ff */
[----:B------:R-:W-:-:S03]  /*ac20*/  IADD3 R25, P0, PT, R44, R22, RZ ;  /* 0x000000162c197210 */ /* 0x000fc60007f1e0ff */
[----:B------:R-:W-:Y:S01]  /*ac30*/  VIADD R50, R21, UR4 ;  /* 0x0000000415327c36 */ /* 0x000fe20008000000 */
[----:B------:R-:W-:Y:S01]  /*ac40*/  IADD3 R67, P1, PT, R67, R20, RZ ;  /* 0x0000001443437210 */ /* 0x000fe20007f3e0ff */
[----:B------:R-:W-:Y:S01]  /*ac50*/  IMAD R46, R25, UR16, RZ ;  /* 0x00000010192e7c24 */ /* 0x000fe2000f8e02ff */
[----:B------:R-:W-:-:S03]  /*ac60*/  IADD3.X R22, PT, PT, R23, UR4, RZ, P0, !PT ;  /* 0x0000000417167c10 */ /* 0x000fc600087fe4ff */
[----:B------:R-:W-:Y:S01]  /*ac70*/  IMAD.X R79, RZ, RZ, RZ, P1 ;  /* 0x000000ffff4f7224 */ /* 0x000fe200008e06ff */
[----:B------:R-:W-:Y:S01]  /*ac80*/  IADD3 R67, P0, PT, R67, R22, RZ ;  /* 0x0000001643437210 */ /* 0x000fe20007f1e0ff */
[----:B------:R-:W-:-:S04]  /*ac90*/  IMAD.WIDE.U32 R22, R46, UR9, RZ ;  /* 0x000000092e167c25 */ /* 0x000fc8000f8e00ff */
        /* <DEDUP_REMOVED lines=14> */
[----:B------:R-:W-:Y:S01]  /*ad80*/  IMAD.X R20, RZ, RZ, RZ, P3 ;  /* 0x000000ffff147224 */ /* 0x000fe200018e06ff */
[----:B------:R-:W-:Y:S01]  /*ad90*/  IADD3 R67, P2, PT, R22, R67, RZ ;  /* 0x0000004316437210 */ /* 0x000fe20007f5e0ff */
[----:B------:R-:W-:Y:S02]  /*ada0*/  IMAD.X R50, RZ, RZ, RZ, P1 ;  /* 0x000000ffff327224 */ /* 0x000fe400008e06ff */
[----:B------:R-:W-:Y:S01]  /*adb0*/  IMAD.WIDE.U32 R24, R40, R69, RZ ;  /* 0x0000004528187225 */ /* 0x000fe200078e00ff */
[----:B------:R-:W-:Y:S02]  /*adc0*/  IADD3 R20, PT, PT, R20, R65, R21 ;  /* 0x0000004114147210 */ /* 0x000fe40007ffe015 */
[----:B------:R-:W-:Y:S01]  /*add0*/  IADD3 R50, PT, PT, R50, R79, R52 ;  /* 0x0000004f32327210 */ /* 0x000fe20007ffe034 */
[----:B------:R-:W-:Y:S01]  /*ade0*/  VIADD R52, R25, UR4 ;  /* 0x0000000419347c36 */ /* 0x000fe20008000000 */
        /* <DEDUP_REMOVED lines=10> */
[----:B------:R-:W-:-:S03]  /*ae90*/  IMAD.WIDE.U32 R24, R39, R69, RZ ;  /* 0x0000004527187225 */ /* 0x000fc600078e00ff */
[----:B------:R-:W-:Y:S01]  /*aea0*/  IADD3 R65, P3, PT, R65, R22, RZ ;  /* 0x0000001641417210 */ /* 0x000fe20007f7e0ff */
[----:B------:R-:W-:Y:S01]  /*aeb0*/  IMAD.X R45, RZ, RZ, RZ, P2 ;  /* 0x000000ffff2d7224 */ /* 0x000fe200010e06ff */
[----:B------:R-:W-:Y:S01]  /*aec0*/  IADD3 R50, PT, PT, R50, R79, R52 ;  /* 0x0000004f32327210 */ /* 0x000fe20007ffe034 */
[----:B------:R-:W-:Y:S01]  /*aed0*/  IMAD.WIDE.U32 R22, R46, UR14, RZ ;  /* 0x0000000e2e167c25 */ /* 0x000fe2000f8e00ff */
[----:B------:R-:W-:-:S03]  /*aee0*/  IADD3 R47, P0, PT, R47, R24, RZ ;  /* 0x000000182f2f7210 */ /* 0x000fc60007f1e0ff */
[----:B------:R-:W-:Y:S01]  /*aef0*/  IMAD.X R20, RZ, RZ, RZ, P3 ;  /* 0x000000ffff147224 */ /* 0x000fe200018e06ff */
[----:B------:R-:W-:Y:S01]  /*af00*/  IADD3 R47, P1, PT, R47, R50, RZ ;  /* 0x000000322f2f7210 */ /* 0x000fe20007f3e0ff */
[----:B------:R-:W-:Y:S02]  /*af10*/  VIADD R52, R25, UR4 ;  /* 0x0000000419347c36 */ /* 0x000fe40008000000 */
[----:B------:R-:W-:Y:S01]  /*af20*/  IMAD.X R79, RZ, RZ, RZ, P0 ;  /* 0x000000ffff4f7224 */ /* 0x000fe200000e06ff */
[----:B------:R-:W-:Y:S01]  /*af30*/  IADD3 R20, PT, PT, R20, R45, R21 ;  /* 0x0000002d14147210 */ /* 0x000fe20007ffe015 */
[----:B------:R-:W-:Y:S01]  /*af40*/  IMAD.X R50, RZ, RZ, RZ, P1 ;  /* 0x000000ffff327224 */ /* 0x000fe200008e06ff */
[----:B------:R-:W-:Y:S01]  /*af50*/  IADD3 R45, P2, PT, R22, R47, RZ ;  /* 0x0000002f162d7210 */ /* 0x000fe20007f5e0ff */
        /* <DEDUP_REMOVED lines=17> */
[----:B------:R-:W-:Y:S01]  /*b070*/  VIADD R52, R25, UR4 ;  /* 0x0000000419347c36 */ /* 0x000fe20008000000 */
[----:B------:R-:W-:Y:S01]  /*b080*/  IADD3 R51, P0, PT, R51, R24, RZ ;  /* 0x0000001833337210 */ /* 0x000fe20007f1e0ff */
[----:B------:R-:W-:Y:S02]  /*b090*/  IMAD.X R20, RZ, RZ, RZ, P3 ;  /* 0x000000ffff147224 */ /* 0x000fe400018e06ff */
[----:B------:R-:W-:Y:S01]  /*b0a0*/  IMAD.WIDE.U32 R24, R46, UR12, RZ ;  /* 0x0000000c2e187c25 */ /* 0x000fe2000f8e00ff */
[----:B------:R-:W-:Y:S02]  /*b0b0*/  IADD3 R51, P1, PT, R51, R50, RZ ;  /* 0x0000003233337210 */ /* 0x000fe40007f3e0ff */
[----:B------:R-:W-:Y:S01]  /*b0c0*/  IADD3 R20, PT, PT, R20, R49, R21 ;  /* 0x0000003114147210 */ /* 0x000fe20007ffe015 */
[----:B------:R-:W-:Y:S01]  /*b0d0*/  IMAD.WIDE.U32 R22, R27, R69, RZ ;  /* 0x000000451b167225 */ /* 0x000fe200078e00ff */
[----:B------:R-:W-:-:S03]  /*b0e0*/  IADD3 R49, P2, PT, R24, R51, RZ ;  /* 0x0000003318317210 */ /* 0x000fc60007f5e0ff */
[----:B------:R-:W-:Y:S01]  /*b0f0*/  IMAD.X R69, RZ, RZ, RZ, P0 ;  /* 0x000000ffff457224 */ /* 0x000fe200000e06ff */
[----:B------:R-:W-:Y:S01]  /*b100*/  IADD3 R51, P0, PT, R22, R37, RZ ;  /* 0x0000002516337210 */ /* 0x000fe20007f1e0ff */
[----:B------:R-:W-:Y:S01]  /*b110*/  IMAD.X R50, RZ, RZ, RZ, P1 ;  /* 0x000000ffff327224 */ /* 0x000fe200008e06ff */
[----:B------:R-:W-:Y:S01]  /*b120*/  IADD3 R49, P3, PT, R49, R20, RZ ;  /* 0x0000001431317210 */ /* 0x000fe20007f7e0ff */
[----:B------:R-:W-:-:S03]  /*b130*/  IMAD.WIDE.U32 R20, R46, UR11, RZ ;  /* 0x0000000b2e147c25 */ /* 0x000fc6000f8e00ff */
[----:B------:R-:W-:Y:S01]  /*b140*/  IADD3 R24, PT, PT, R50, R69, R52 ;  /* 0x0000004532187210 */ /* 0x000fe20007ffe034 */
[----:B------:R-:W-:-:S03]  /*b150*/  IMAD.X R37, RZ, RZ, RZ, P2 ;  /* 0x000000ffff257224 */ /* 0x000fc600010e06ff */
[----:B------:R-:W-:Y:S01]  /*b160*/  IADD3 R51, P1, PT, R51, R24, RZ ;  /* 0x0000001833337210 */ /* 0x000fe20007f3e0ff */
[----:B------:R-:W-:-:S03]  /*b170*/  IMAD.X R24, RZ, RZ, RZ, P3 ;  /* 0x000000ffff187224 */ /* 0x000fc600018e06ff */
[----:B------:R-:W-:Y:S01]  /*b180*/  IADD3 R51, P2, PT, R20, R51, RZ ;  /* 0x0000003314337210 */ /* 0x000fe20007f5e0ff */
[----:B------:R-:W-:Y:S01]  /*b190*/  IMAD.X R22, RZ, RZ, RZ, P1 ;  /* 0x000000ffff167224 */ /* 0x000fe200008e06ff */
[----:B------:R-:W-:Y:S01]  /*b1a0*/  IADD3 R24, PT, PT, R24, R37, R25 ;  /* 0x0000002518187210 */ /* 0x000fe20007ffe019 */
[----:B------:R-:W-:Y:S01]  /*b1b0*/  IMAD.X R37, RZ, RZ, RZ, P0 ;  /* 0x000000ffff257224 */ /* 0x000fe200000e06ff */
[----:B------:R-:W-:Y:S01]  /*b1c0*/  ISETP.NE.AND P0, PT, R48, 0x8, PT ;  /* 0x000000083000780c */ /* 0x000fe20003f05270 */
[----:B------:R-:W-:Y:S01]  /*b1d0*/  IMAD.X R25, RZ, RZ, RZ, P2 ;  /* 0x000000ffff197224 */ /* 0x000fe200010e06ff */
[----:B------:R-:W-:Y:S02]  /*b1e0*/  IADD3 R51, P3, PT, R51, R24, RZ ;  /* 0x0000001833337210 */ /* 0x000fe40007f7e0ff */
[----:B------:R-:W-:-:S03]  /*b1f0*/  IADD3 R22, PT, PT, R22, R37, R23 ;  /* 0x0000002516167210 */ /* 0x000fc60007ffe017 */
[----:B------:R-:W-:-:S05]  /*b200*/  IMAD.X R20, RZ, RZ, RZ, P3 ;  /* 0x000000ffff147224 */ /* 0x000fca00018e06ff */
[----:B------:R-:W-:-:S05]  /*b210*/  IADD3 R21, PT, PT, R20, R25, R21 ;  /* 0x0000001914157210 */ /* 0x000fca0007ffe015 */
[----:B------:R-:W-:Y:S01]  /*b220*/  IMAD.IADD R37, R22, 0x1, R21 ;  /* 0x0000000116257824 */ /* 0x000fe200078e0215 */
[----:B------:R-:W-:Y:S06]  /*b230*/  @P0 BRA `(.L_x_100) ;  /* 0xfffffff800600947 */ /* 0x000fec000383ffff */
[----:B------:R-:W-:Y:S05]  /*b240*/  BSYNC.RECONVERGENT B2 ;  /* 0x0000000000027941 */ /* 0x000fea0003800200 */
.L_x_99:
        /* <DEDUP_REMOVED lines=46> */
.L_x_104:
[----:B------:R-:W-:Y:S05]  /*b530*/  BSYNC.RELIABLE B3 ;  /* 0x0000000000037941 */ /* 0x000fea0003800100 */
.L_x_103:
        /* <DEDUP_REMOVED lines=23> */
.L_x_102:
[----:B------:R-:W-:Y:S05]  /*b6b0*/  BSYNC.RECONVERGENT B2 ;  /* 0x0000000000027941 */ /* 0x000fea0003800200 */
.L_x_101:
[----:B------:R2:W-:Y:S01]  /*b6c0*/  STL [R60], R39 ;  /* 0x000000273c007387 */ /* 0x0005e20000100800 */
[----:B------:R-:W-:Y:S01]  /*b6d0*/  BSSY.RECONVERGENT B2, `(.L_x_105) ;  /* 0x0000073000027945 */ /* 0x000fe20003800200 */
[----:B------:R-:W-:Y:S02]  /*b6e0*/  IMAD.MOV.U32 R67, RZ, RZ, RZ ;  /* 0x000000ffff437224 */ /* 0x000fe400078e00ff */
[----:B------:R2:W-:Y:S01]  /*b6f0*/  STL [R60+0x4], R41 ;  /* 0x000004293c007387 */ /* 0x0005e20000100800 */
[----:B------:R-:W-:Y:S02]  /*b700*/  IMAD.MOV.U32 R65, RZ, RZ, RZ ;  /* 0x000000ffff417224 */ /* 0x000fe400078e00ff */
[----:B------:R-:W-:Y:S01]  /*b710*/  IMAD.MOV.U32 R42, RZ, RZ, R61 ;  /* 0x000000ffff2a7224 */ /* 0x000fe200078e003d */
[----:B------:R2:W-:Y:S01]  /*b720*/  STL [R60+0x8], R43 ;  /* 0x0000082b3c007387 */ /* 0x0005e20000100800 */
[----:B------:R-:W-:Y:S02]  /*b730*/  IMAD.MOV.U32 R83, RZ, RZ, RZ ;  /* 0x000000ffff537224 */ /* 0x000fe400078e00ff */
[----:B------:R-:W-:Y:S01]  /*b740*/  IMAD.MOV.U32 R81, RZ, RZ, RZ ;  /* 0x000000ffff517224 */ /* 0x000fe200078e00ff */
[----:B------:R2:W-:Y:S01]  /*b750*/  STL [R60+0xc], R45 ;  /* 0x00000c2d3c007387 */ /* 0x0005e20000100800 */
[----:B------:R-:W-:-:S02]  /*b760*/  IMAD.MOV.U32 R79, RZ, RZ, RZ ;  /* 0x000000ffff4f7224 */ /* 0x000fc400078e00ff */
[----:B------:R-:W-:Y:S01]  /*b770*/  IMAD.MOV.U32 R69, RZ, RZ, RZ ;  /* 0x000000ffff457224 */ /* 0x000fe200078e00ff */
[----:B------:R2:W-:Y:S01]  /*b780*/  STL [R60+0x10], R47 ;  /* 0x0000102f3c007387 */ /* 0x0005e20000100800 */
[----:B------:R-:W-:Y:S02]  /*b790*/  IMAD.MOV.U32 R38, RZ, RZ, RZ ;  /* 0x000000ffff267224 */ /* 0x000fe400078e00ff */
[----:B------:R-:W-:Y:S01]  /*b7a0*/  IMAD.MOV.U32 R36, RZ, RZ, RZ ;  /* 0x000000ffff247224 */ /* 0x000fe200078e00ff */
[----:B------:R2:W-:Y:S01]  /*b7b0*/  STL [R60+0x14], R49 ;  /* 0x000014313c007387 */ /* 0x0005e20000100800 */
[----:B------:R-:W-:-:S03]  /*b7c0*/  IMAD.MOV.U32 R40, RZ, RZ, RZ ;  /* 0x000000ffff287224 */ /* 0x000fc600078e00ff */
[----:B------:R2:W-:Y:S04]  /*b7d0*/  STL [R60+0x18], R51 ;  /* 0x000018333c007387 */ /* 0x0005e80000100800 */
[----:B------:R2:W-:Y:S02]  /*b7e0*/  STL [R60+0x1c], R37 ;  /* 0x00001c253c007387 */ /* 0x0005e40000100800 */
.L_x_106:
[----:B------:R3:W4:Y:S01]  /*b7f0*/  LDL R85, [R42] ;  /* 0x000000002a557983 */ /* 0x0007220000100800 */
[----:B------:R-:W-:Y:S02]  /*b800*/  VIADD R40, R40, 0x1 ;  /* 0x0000000128287836 */ /* 0x000fe40000000000 */
[----:B---3--:R-:W-:Y:S02]  /*b810*/  VIADD R42, R42, 0x4 ;  /* 0x000000042a2a7836 */ /* 0x008fe40000000000 */
[----:B----4-:R-:W-:-:S04]  /*b820*/  IMAD.WIDE.U32 R22, R14, R85, RZ ;  /* 0x000000550e167225 */ /* 0x010fc800078e00ff */
[----:B------:R-:W-:Y:S01]  /*b830*/  IMAD.WIDE.U32 R20, R16, R85, RZ ;  /* 0x0000005510147225 */ /* 0x000fe200078e00ff */
[----:B------:R-:W-:-:S03]  /*b840*/  IADD3 R27, P0, PT, R22, R36, RZ ;  /* 0x00000024161b7210 */ /* 0x000fc60007f1e0ff */
[----:B------:R-:W-:Y:S01]  /*b850*/  IMAD.WIDE.U32 R24, R18, R85, RZ ;  /* 0x0000005512187225 */ /* 0x000fe200078e00ff */
        /* <DEDUP_REMOVED lines=11> */
[----:B------:R-:W-:Y:S01]  /*b910*/  IADD3 R22, PT, PT, R20, R89, R21 ;  /* 0x0000005914167210 */ /* 0x000fe20007ffe015 */
[----:B------:R-:W-:Y:S01]  /*b920*/  IMAD.WIDE.U32 R20, R28, R85, RZ ;  /* 0x000000551c147225 */ /* 0x000fe200078e00ff */
[----:B------:R-:W-:Y:S02]  /*b930*/  IADD3 R87, P0, PT, R24, R69, RZ ;  /* 0x0000004518577210 */ /* 0x000fe40007f1e0ff */
[----:B------:R-:W-:Y:S01]  /*b940*/  IADD3 R36, P3, PT, R36, R23, RZ ;  /* 0x0000001724247210 */ /* 0x000fe20007f7e0ff */
[----:B------:R-:W-:Y:S01]  /*b950*/  IMAD.X R69, RZ, RZ, RZ, P2 ;  /* 0x000000ffff457224 */ /* 0x000fe200010e06ff */
[----:B------:R-:W-:Y:S01]  /*b960*/  IADD3 R87, P1, PT, R87, R22, RZ ;  /* 0x0000001657577210 */ /* 0x000fe20007f3e0ff */
[----:B------:R-:W-:-:S04]  /*b970*/  IMAD.WIDE.U32 R22, R44, UR5, RZ ;  /* 0x000000052c167c25 */ /* 0x000fc8000f8e00ff */
[----:B------:R-:W-:Y:S01]  /*b980*/  IMAD.X R26, RZ, RZ, RZ, P3 ;  /* 0x000000ffff1a7224 */ /* 0x000fe200018e06ff */
[----:B------:R-:W-:Y:S01]  /*b990*/  IADD3 R38, P2, PT, R22, R87, RZ ;  /* 0x0000005716267210 */ /* 0x000fe20007f5e0ff */
[----:B------:R-:W-:Y:S01]  /*b9a0*/  IMAD.X R89, RZ, RZ, RZ, P0 ;  /* 0x000000ffff597224 */ /* 0x000fe200000e06ff */
[----:B------:R-:W-:Y:S01]  /*b9b0*/  IADD3 R79, P0, PT, R20, R79, RZ ;  /* 0x0000004f144f7210 */ /* 0x000fe20007f1e0ff */
[----:B------:R-:W-:Y:S01]  /*b9c0*/  IMAD.X R24, RZ, RZ, RZ, P1 ;  /* 0x000000ffff187224 */ /* 0x000fe200008e06ff */
[----:B------:R-:W-:Y:S01]  /*b9d0*/  IADD3 R27, PT, PT, R26, R69, R27 ;  /* 0x000000451a1b7210 */ /* 0x000fe20007ffe01b */
[----:B------:R-:W-:Y:S02]  /*b9e0*/  IMAD.X R69, RZ, RZ, RZ, P2 ;  /* 0x000000ffff457224 */ /* 0x000fe400010e06ff */
[----:B------:R-:W-:Y:S01]  /*b9f0*/  IMAD.X R87, RZ, RZ, RZ, P0 ;  /* 0x000000ffff577224 */ /* 0x000fe200000e06ff */
[----:B------:R-:W-:Y:S01]  /*ba00*/  IADD3 R22, PT, PT, R24, R89, R25 ;  /* 0x0000005918167210 */ /* 0x000fe20007ffe019 */
[----:B------:R-:W-:Y:S01]  /*ba10*/  IMAD.WIDE.U32 R24, R30, R85, RZ ;  /* 0x000000551e187225 */ /* 0x000fe200078e00ff */
[----:B------:R-:W-:-:S02]  /*ba20*/  IADD3 R38, P3, PT, R38, R27, RZ ;  /* 0x0000001b26267210 */ /* 0x000fc40007f7e0ff */
[----:B------:R-:W-:Y:S01]  /*ba30*/  IADD3 R79, P1, PT, R79, R22, RZ ;  /* 0x000000164f4f7210 */ /* 0x000fe20007f3e0ff */
[----:B------:R-:W-:Y:S01]  /*ba40*/  IMAD.WIDE.U32 R26, R44, UR15, RZ ;  /* 0x0000000f2c1a7c25 */ /* 0x000fe2000f8e00ff */
[----:B------:R-:W-:-:S03]  /*ba50*/  IADD3 R81, P0, PT, R24, R81, RZ ;  /* 0x0000005118517210 */ /* 0x000fc60007f1e0ff */
[----:B------:R-:W-:Y:S02]  /*ba60*/  IMAD.X R22, RZ, RZ, RZ, P3 ;  /* 0x000000ffff167224 */ /* 0x000fe400018e06ff */
[----:B------:R-:W-:-:S03]  /*ba70*/  IMAD.X R20, RZ, RZ, RZ, P1 ;  /* 0x000000ffff147224 */ /* 0x000fc600008e06ff */
[----:B------:R-:W-:Y:S02]  /*ba80*/  IADD3 R22, PT, PT, R22, R69, R23 ;  /* 0x0000004516167210 */ /* 0x000fe40007ffe017 */
[----:B------:R-:W-:Y:S02]  /*ba90*/  IADD3 R69, P2, PT, R26, R79, RZ ;  /* 0x0000004f1a457210 */ /* 0x000fe40007f5e0ff */
[----:B------:R-:W-:Y:S01]  /*baa0*/  IADD3 R26, PT, PT, R20, R87, R21 ;  /* 0x00000057141a7210 */ /* 0x000fe20007ffe015 */
        /* <DEDUP_REMOVED lines=16> */
[----:B------:R-:W-:Y:S02]  /*bbb0*/  IMAD.X R22, RZ, RZ, RZ, P3 ;  /* 0x000000ffff167224 */ /* 0x000fe400018e06ff */
        /* <DEDUP_REMOVED lines=37> */
.L_x_105:
        /* <DEDUP_REMOVED lines=35> */
.L_x_110:
[----:B------:R-:W-:Y:S05]  /*c040*/  BSYNC.RELIABLE B3 ;  /* 0x0000000000037941 */ /* 0x000fea0003800100 */
.L_x_109:
        /* <DEDUP_REMOVED lines=23> */
.L_x_108:
[----:B------:R-:W-:Y:S05]  /*c1c0*/  BSYNC.RECONVERGENT B2 ;  /* 0x0000000000027941 */ /* 0x000fea0003800200 */
.L_x_107:
[----:B------:R-:W-:Y:S01]  /*c1d0*/  BSSY.RECONVERGENT B2, `(.L_x_111) ;  /* 0x0000073000027945 */ /* 0x000fe20003800200 */
[----:B------:R-:W-:Y:S02]  /*c1e0*/  IMAD.MOV.U32 R27, RZ, RZ, RZ ;  /* 0x000000ffff1b7224 */ /* 0x000fe400078e00ff */
[----:B------:R-:W-:Y:S02]  /*c1f0*/  IMAD.MOV.U32 R42, RZ, RZ, RZ ;  /* 0x000000ffff2a7224 */ /* 0x000fe400078e00ff */
[----:B------:R-:W-:Y:S02]  /*c200*/  IMAD.MOV.U32 R26, RZ, RZ, R61 ;  /* 0x000000ffff1a7224 */ /* 0x000fe400078e003d */
[----:B------:R-:W-:Y:S02]  /*c210*/  IMAD.MOV.U32 R87, RZ, RZ, RZ ;  /* 0x000000ffff577224 */ /* 0x000fe400078e00ff */
[----:B------:R-:W-:Y:S02]  /*c220*/  IMAD.MOV.U32 R93, RZ, RZ, RZ ;  /* 0x000000ffff5d7224 */ /* 0x000fe400078e00ff */
[----:B------:R-:W-:-:S02]  /*c230*/  IMAD.MOV.U32 R85, RZ, RZ, RZ ;  /* 0x000000ffff557224 */ /* 0x000fc400078e00ff */
[----:B------:R-:W-:Y:S02]  /*c240*/  IMAD.MOV.U32 R89, RZ, RZ, RZ ;  /* 0x000000ffff597224 */ /* 0x000fe400078e00ff */
[----:B------:R-:W-:Y:S02]  /*c250*/  IMAD.MOV.U32 R95, RZ, RZ, RZ ;  /* 0x000000ffff5f7224 */ /* 0x000fe400078e00ff */
[----:B------:R-:W-:Y:S02]  /*c260*/  IMAD.MOV.U32 R91, RZ, RZ, RZ ;  /* 0x000000ffff5b7224 */ /* 0x000fe400078e00ff */
[----:B------:R-:W-:-:S07]  /*c270*/  IMAD.MOV.U32 R46, RZ, RZ, RZ ;  /* 0x000000ffff2e7224 */ /* 0x000fce00078e00ff */
.L_x_112:
[----:B------:R3:W4:Y:S01]  /*c280*/  LDL R44, [R26] ;  /* 0x000000001a2c7983 */ /* 0x0007220000100800 */
[----:B------:R-:W-:Y:S01]  /*c290*/  UMOV UR4, URZ ;  /* 0x000000ff00047c82 */ /* 0x000fe20008000000 */
[----:B------:R-:W-:Y:S02]  /*c2a0*/  VIADD R46, R46, 0x1 ;  /* 0x000000012e2e7836 */ /* 0x000fe40000000000 */
[----:B---3--:R-:W-:Y:S02]  /*c2b0*/  VIADD R26, R26, 0x4 ;  /* 0x000000041a1a7836 */ /* 0x008fe40000000000 */
[----:B----4-:R-:W-:-:S04]  /*c2c0*/  IMAD.WIDE.U32 R22, R36, R44, RZ ;  /* 0x0000002c24167225 */ /* 0x010fc800078e00ff */
[----:B------:R-:W-:Y:S01]  /*c2d0*/  IMAD.WIDE.U32 R20, R38, R44, RZ ;  /* 0x0000002c26147225 */ /* 0x000fe200078e00ff */
[----:B------:R-:W-:-:S03]  /*c2e0*/  IADD3 R25, P0, PT, R91, R22, RZ ;  /* 0x000000165b197210 */ /* 0x000fc60007f1e0ff */
[----:B------:R-:W-:Y:S01]  /*c2f0*/  VIADD R48, R21, UR4 ;  /* 0x0000000415307c36 */ /* 0x000fe20008000000 */
[----:B------:R-:W-:Y:S01]  /*c300*/  IADD3 R91, P1, PT, R95, R20, RZ ;  /* 0x000000145f5b7210 */ /* 0x000fe20007f3e0ff */
[----:B------:R-:W-:Y:S01]  /*c310*/  IMAD R40, R25, UR16, RZ ;  /* 0x0000001019287c24 */ /* 0x000fe2000f8e02ff */
[----:B------:R-:W-:-:S03]  /*c320*/  IADD3.X R22, PT, PT, R23, UR4, RZ, P0, !PT ;  /* 0x0000000417167c10 */ /* 0x000fc600087fe4ff */
[----:B------:R-:W-:Y:S01]  /*c330*/  IMAD.WIDE.U32 R20, R40, UR8, RZ ;  /* 0x0000000828147c25 */ /* 0x000fe2000f8e00ff */
[----:B------:R-:W-:-:S03]  /*c340*/  IADD3 R91, P0, PT, R91, R22, RZ ;  /* 0x000000165b5b7210 */ /* 0x000fc60007f1e0ff */
[----:B------:R-:W-:Y:S01]  /*c350*/  IMAD.WIDE.U32 R22, R40, UR9, RZ ;  /* 0x0000000928167c25 */ /* 0x000fe2000f8e00ff */
[----:B------:R-:W-:-:S03]  /*c360*/  IADD3 R91, P2, PT, R20, R91, RZ ;  /* 0x0000005b145b7210 */ /* 0x000fc60007f5e0ff */
[----:B------:R-:W-:Y:S01]  /*c370*/  IMAD.X R50, RZ, RZ, RZ, P0 ;  /* 0x000000ffff327224 */ /* 0x000fe200000e06ff */
[----:B------:R-:W-:Y:S01]  /*c380*/  IADD3 RZ, P0, PT, R22, R25, RZ ;  /* 0x0000001916ff7210 */ /* 0x000fe20007f1e0ff */
[----:B------:R-:W-:Y:S02]  /*c390*/  IMAD.X R95, RZ, RZ, RZ, P1 ;  /* 0x000000ffff5f7224 */ /* 0x000fe400008e06ff */
[----:B------:R-:W-:-:S03]  /*c3a0*/  IMAD.WIDE.U32 R24, R69, R44, RZ ;  /* 0x0000002c45187225 */ /* 0x000fc600078e00ff */
[----:B------:R-:W-:Y:S01]  /*c3b0*/  IADD3 R50, PT, PT, R50, R95, R48 ;  /* 0x0000005f32327210 */ /* 0x000fe20007ffe030 */
[----:B------:R-:W-:Y:S01]  /*c3c0*/  IMAD.X R22, RZ, RZ, R23, P0 ;  /* 0x000000ffff167224 */ /* 0x000fe200000e0617 */
[----:B------:R-:W-:Y:S01]  /*c3d0*/  IADD3 R95, P0, PT, R89, R24, RZ ;  /* 0x00000018595f7210 */ /* 0x000fe20007f1e0ff */
[----:B------:R-:W-:Y:S02]  /*c3e0*/  IMAD.X R89, RZ, RZ, RZ, P2 ;  /* 0x000000ffff597224 */ /* 0x000fe400010e06ff */
        /* <DEDUP_REMOVED lines=8> */
[----:B------:R-:W-:Y:S01]  /*c470*/  IADD3 R20, PT, PT, R20, R89, R21 ;  /* 0x0000005914147210 */ /* 0x000fe20007ffe015 */
[----:B------:R-:W-:-:S03]  /*c480*/  IMAD.WIDE.U32 R24, R79, R44, RZ ;  /* 0x0000002c4f187225 */ /* 0x000fc600078e00ff */
[----:B------:R-:W-:Y:S01]  /*c490*/  IADD3 R95, P3, PT, R95, R20, RZ ;  /* 0x000000145f5f7210 */ /* 0x000fe20007f7e0ff */
[----:B------:R-:W-:Y:S01]  /*c4a0*/  IMAD.WIDE.U32 R20, R40, UR15, RZ ;  /* 0x0000000f28147c25 */ /* 0x000fe2000f8e00ff */
[----:B------:R-:W-:Y:S02]  /*c4b0*/  IADD3 R50, PT, PT, R50, R97, R48 ;  /* 0x0000006132327210 */ /* 0x000fe40007ffe030 */
[----:B------:R-:W-:Y:S01]  /*c4c0*/  IADD3 R89, P0, PT, R85, R24, RZ ;  /* 0x0000001855597210 */ /* 0x000fe20007f1e0ff */
[----:B------:R-:W-:Y:S02]  /*c4d0*/  IMAD.X R85, RZ, RZ, RZ, P2 ;  /* 0x000000ffff557224 */ /* 0x000fe400010e06ff */
        /* <DEDUP_REMOVED lines=21> */
[----:B------:R-:W-:Y:S01]  /*c630*/  IADD3 R50, PT, PT, R50, R97, R48 ;  /* 0x0000006132327210 */ /* 0x000fe20007ffe030 */
[----:B------:R-:W-:Y:S01]  /*c640*/  VIADD R48, R25, UR4 ;  /* 0x0000000419307c36 */ /* 0x000fe20008000000 */
[----:B------:R-:W-:Y:S01]  /*c650*/  IADD3 R93, P0, PT, R87, R24, RZ ;  /* 0x00000018575d7210 */ /* 0x000fe20007f1e0ff */
[----:B------:R-:W-:Y:S01]  /*c660*/  IMAD.X R87, RZ, RZ, RZ, P2 ;  /* 0x000000ffff577224 */ /* 0x000fe200010e06ff */
        /* <DEDUP_REMOVED lines=9> */
[----:B------:R-:W-:Y:S01]  /*c700*/  IADD3 R50, PT, PT, R50, R97, R48 ;  /* 0x0000006132327210 */ /* 0x000fe20007ffe030 */
[----:B------:R-:W-:Y:S01]  /*c710*/  VIADD R48, R25, UR4 ;  /* 0x0000000419307c36 */ /* 0x000fe20008000000 */
[----:B------:R-:W-:Y:S01]  /*c720*/  IADD3 R87, P0, PT, R27, R24, RZ ;  /* 0x000000181b577210 */ /* 0x000fe20007f1e0ff */
[----:B------:R-:W-:Y:S01]  /*c730*/  IMAD.WIDE.U32 R24, R40, UR12, RZ ;  /* 0x0000000c28187c25 */ /* 0x000fe2000f8e00ff */
[----:B------:R-:W-:Y:S02]  /*c740*/  IADD3 R93, P3, PT, R93, R22, RZ ;  /* 0x000000165d5d7210 */ /* 0x000fe40007f7e0ff */
[----:B------:R-:W-:Y:S01]  /*c750*/  IADD3 R87, P1, PT, R87, R50, RZ ;  /* 0x0000003257577210 */ /* 0x000fe20007f3e0ff */
        /* <DEDUP_REMOVED lines=27> */
.L_x_111:
        /* <DEDUP_REMOVED lines=38> */
.L_x_116:
[----:B------:R-:W-:Y:S05]  /*cb70*/  BSYNC.RELIABLE B3 ;  /* 0x0000000000037941 */ /* 0x000fea0003800100 */
.L_x_115:
        /* <DEDUP_REMOVED lines=23> */
.L_x_114:
[----:B------:R-:W-:Y:S05]  /*ccf0*/  BSYNC.RECONVERGENT B2 ;  /* 0x0000000000027941 */ /* 0x000fea0003800200 */
.L_x_113:
[----:B------:R-:W-:Y:S01]  /*cd00*/  STL [R59], R91 ;  /* 0x0000005b3b007387 */ /* 0x000fe20000100800 */
[----:B------:R-:W-:Y:S01]  /*cd10*/  BSSY.RECONVERGENT B2, `(.L_x_117) ;  /* 0x0000053000027945 */ /* 0x000fe20003800200 */
[----:B------:R-:W-:Y:S01]  /*cd20*/  CS2R R24, SRZ ;  /* 0x0000000000187805 */ /* 0x000fe2000001ff00 */
[----:B------:R-:W-:Y:S01]  /*cd30*/  IMAD.MOV.U32 R38, RZ, RZ, RZ ;  /* 0x000000ffff267224 */ /* 0x000fe200078e00ff */
[----:B------:R-:W-:Y:S01]  /*cd40*/  STL [R59+0x4], R95 ;  /* 0x0000045f3b007387 */ /* 0x000fe20000100800 */
[----:B------:R-:W-:Y:S02]  /*cd50*/  IMAD.MOV.U32 R36, RZ, RZ, R59 ;  /* 0x000000ffff247224 */ /* 0x000fe400078e003b */
[----:B------:R-:W-:Y:S01]  /*cd60*/  IMAD.MOV.U32 R44, RZ, RZ, RZ ;  /* 0x000000ffff2c7224 */ /* 0x000fe200078e00ff */
[----:B------:R-:W-:Y:S01]  /*cd70*/  STL [R59+0x8], R89 ;  /* 0x000008593b007387 */ /* 0x000fe20000100800 */
[----:B------:R-:W-:Y:S02]  /*cd80*/  IMAD.MOV.U32 R46, RZ, RZ, RZ ;  /* 0x000000ffff2e7224 */ /* 0x000fe400078e00ff */
[----:B------:R-:W-:Y:S01]  /*cd90*/  IMAD.MOV.U32 R79, RZ, RZ, RZ ;  /* 0x000000ffff4f7224 */ /* 0x000fe200078e00ff */
[----:B------:R-:W-:Y:S01]  /*cda0*/  STL [R59+0xc], R85 ;  /* 0x00000c553b007387 */ /* 0x000fe20000100800 */
[----:B------:R-:W-:-:S03]  /*cdb0*/  IMAD.MOV.U32 R40, RZ, RZ, RZ ;  /* 0x000000ffff287224 */ /* 0x000fc600078e00ff */
[----:B------:R-:W-:Y:S04]  /*cdc0*/  STL [R59+0x10], R93 ;  /* 0x0000105d3b007387 */ /* 0x000fe80000100800 */
[----:B------:R-:W-:Y:S04]  /*cdd0*/  STL [R59+0x14], R87 ;  /* 0x000014573b007387 */ /* 0x000fe80000100800 */
[----:B------:R-:W-:Y:S04]  /*cde0*/  STL [R59+0x1c], R42 ;  /* 0x00001c2a3b007387 */ /* 0x000fe80000100800 */
[----:B------:R3:W-:Y:S02]  /*cdf0*/  STL [R59+0x18], R27 ;  /* 0x0000181b3b007387 */ /* 0x0007e40000100800 */
[----:B---3--:R-:W-:-:S07]  /*ce00*/  CS2R R26, SRZ ;  /* 0x00000000001a7805 */ /* 0x008fce000001ff00 */
.L_x_118:
[----:B------:R3:W4:Y:S01]  /*ce10*/  LDL R20, [R36] ;  /* 0x0000000024147983 */ /* 0x0007220000100800 */
[----:B------:R-:W-:Y:S02]  /*ce20*/  VIADD R40, R40, 0x1 ;  /* 0x0000000128287836 */ /* 0x000fe40000000000 */
[----:B---3--:R-:W-:Y:S01]  /*ce30*/  VIADD R36, R36, 0x4 ;  /* 0x0000000424247836 */ /* 0x008fe20000000000 */
[----:B----4-:R-:W-:-:S05]  /*ce40*/  IADD3 R67, P0, PT, R20, R79, RZ ;  /* 0x0000004f14437210 */ /* 0x010fca0007f1e0ff */
        /* <DEDUP_REMOVED lines=55> */
[----:B------:R-:W-:-:S04]  /*d1c0*/  IADD3 R23, PT, PT, R22, R65, R23 ;  /* 0x0000004116177210 */ /* 0x000fc80007ffe017 */
[----:B------:R-:W-:Y:S01]  /*d1d0*/  IADD3 R24, P2, PT, R24, R23, RZ ;  /* 0x0000001718187210 */ /* 0x000fe20007f5e0ff */
[----:B------:R-:W-:Y:S01]  /*d1e0*/  IMAD.X R23, RZ, RZ, RZ, P0 ;  /* 0x000000ffff177224 */ /* 0x000fe200000e06ff */
[----:B------:R-:W-:-:S03]  /*d1f0*/  ISETP.NE.AND P0, PT, R40, 0x8, PT ;  /* 0x000000082800780c */ /* 0x000fc60003f05270 */
[----:B------:R-:W-:-:S05]  /*d200*/  IMAD.X R20, RZ, RZ, RZ, P2 ;  /* 0x000000ffff147224 */ /* 0x000fca00010e06ff */
[----:B------:R-:W-:-:S05]  /*d210*/  IADD3 R20, PT, PT, R20, R23, R21 ;  /* 0x0000001714147210 */ /* 0x000fca0007ffe015 */
[----:B------:R-:W-:Y:S01]  /*d220*/  IMAD.X R38, RZ, RZ, R20, P1 ;  /* 0x000000ffff267224 */ /* 0x000fe200008e0614 */
[----:B------:R-:W-:Y:S06]  /*d230*/  @P0 BRA `(.L_x_118) ;  /* 0xfffffff800f40947 */ /* 0x000fec000383ffff */
[----:B------:R-:W-:Y:S05]  /*d240*/  BSYNC.RECONVERGENT B2 ;  /* 0x0000000000027941 */ /* 0x000fea0003800200 */
.L_x_117:
        /* <DEDUP_REMOVED lines=49> */
[----:B------:R-:W-:Y:S02]  /*d560*/  ISETP.LT.U32.AND P0, PT, R79, UR9, PT ;  /* 0x000000094f007c0c */ /* 0x000fe4000bf01070 */
[----:B------:R-:W-:-:S13]  /*d570*/  ISETP.LE.U32.AND P1, PT, R46, UR8, PT ;  /* 0x000000082e007c0c */ /* 0x000fda000bf23070 */
[----:B------:R-:W-:Y:S05]  /*d580*/  @P0 BREAK.RELIABLE P1, B3 ;  /* 0x0000000000030942 */ /* 0x000fea0000800100 */
[----:B------:R-:W-:Y:S05]  /*d590*/  @P0 BRA P1, `(.L_x_120) ;  /* 0x0000000000600947 */ /* 0x000fea0000800000 */
.L_x_122:
[----:B------:R-:W-:Y:S05]  /*d5a0*/  BSYNC.RELIABLE B3 ;  /* 0x0000000000037941 */ /* 0x000fea0003800100 */
.L_x_121:
        /* <DEDUP_REMOVED lines=23> */
.L_x_120:
[----:B------:R-:W-:Y:S05]  /*d720*/  BSYNC.RECONVERGENT B2 ;  /* 0x0000000000027941 */ /* 0x000fea0003800200 */
.L_x_119:
[----:B------:R-:W-:Y:S01]  /*d730*/  LOP3.LUT R20, R48, R46, R79, 0xfe, !PT ;  /* 0x0000002e30147212 */ /* 0x000fe200078efe4f */
[----:B------:R-:W-:Y:S01]  /*d740*/  BSSY.RECONVERGENT B2, `(.L_x_123) ;  /* 0x00002cd000027945 */ /* 0x000fe20003800200 */
[----:B------:R-:W-:Y:S01]  /*d750*/  PLOP3.LUT P0, PT, PT, PT, PT, 0x80, 0x8 ;  /* 0x000000000008781c */ /* 0x000fe20003f0f070 */
[----:B------:R-:W-:Y:S01]  /*d760*/  IMAD.MOV.U32 R26, RZ, RZ, RZ ;  /* 0x000000ffff1a7224 */ /* 0x000fe200078e00ff */
[----:B------:R-:W-:Y:S01]  /*d770*/  LOP3.LUT R20, R81, R50, R20, 0xfe, !PT ;  /* 0x0000003251147212 */ /* 0x000fe200078efe14 */
[----:B------:R-:W-:Y:S01]  /*d780*/  IMAD.MOV.U32 R36, RZ, RZ, RZ ;  /* 0x000000ffff247224 */ /* 0x000fe200078e00ff */
[----:B------:R-:W-:Y:S02]  /*d790*/  PRMT R27, RZ, 0x7610, R27 ;  /* 0x00007610ff1b7816 */ /* 0x000fe4000000001b */
[----:B------:R-:W-:Y:S02]  /*d7a0*/  CS2R R24, SRZ ;  /* 0x0000000000187805 */ /* 0x000fe4000001ff00 */
[----:B------:R-:W-:-:S02]  /*d7b0*/  LOP3.LUT R21, R65, R40, R20, 0xfe, !PT ;  /* 0x0000002841157212 */ /* 0x000fc400078efe14 */
[----:B------:R-:W-:Y:S02]  /*d7c0*/  CS2R R22, SRZ ;  /* 0x0000000000167805 */ /* 0x000fe4000001ff00 */
[----:B------:R-:W-:Y:S02]  /*d7d0*/  LOP3.LUT P1, RZ, R38, R21, RZ, 0xfc, !PT ;  /* 0x0000001526ff7212 */ /* 0x000fe4000782fcff */
[----:B------:R-:W-:-:S11]  /*d7e0*/  CS2R R20, SRZ ;  /* 0x0000000000147805 */ /* 0x000fd6000001ff00 */
[----:B------:R-:W-:Y:S05]  /*d7f0*/  @!P1 BRA `(.L_x_124) ;  /* 0x0000002c00049947 */ /* 0x000fea0003800000 */
[----:B------:R-:W-:Y:S01]  /*d800*/  ISETP.GE.U32.AND P0, PT, R38, UR11, PT ;  /* 0x0000000b26007c0c */ /* 0x000fe2000bf06070 */
[----:B------:R-:W-:Y:S01]  /*d810*/  BSSY.RECONVERGENT B3, `(.L_x_125) ;  /* 0x00000b7000037945 */ /* 0x000fe20003800200 */
[----:B------:R-:W-:Y:S02]  /*d820*/  IMAD.MOV.U32 R69, RZ, RZ, R81 ;  /* 0x000000ffff457224 */ /* 0x000fe400078e0051 */
[----:B------:R-:W-:Y:S02]  /*d830*/  IMAD.MOV.U32 R42, RZ, RZ, R50 ;  /* 0x000000ffff2a7224 */ /* 0x000fe400078e0032 */
[----:B------:R-:W-:Y:S02]  /*d840*/  IMAD.MOV.U32 R67, RZ, RZ, R48 ;  /* 0x000000ffff437224 */ /* 0x000fe400078e0030 */
[----:B------:R-:W-:-:S05]  /*d850*/  IMAD.MOV.U32 R44, RZ, RZ, R46 ;  /* 0x000000ffff2c7224 */ /* 0x000fca00078e002e */
        /* <DEDUP_REMOVED lines=8> */
[----:B------:R-:W-:-:S06]  /*d8e0*/  IMAD.MOV.U32 R44, RZ, RZ, R46 ;  /* 0x000000ffff2c7224 */ /* 0x000fcc00078e002e */
        /* <DEDUP_REMOVED lines=47> */
[----:B------:R-:W-:Y:S01]  /*dbe0*/  ISETP.GE.U32.AND P0, PT, R79, UR9, PT ;  /* 0x000000094f007c0c */ /* 0x000fe2000bf06070 */
[----:B------:R-:W-:Y:S01]  /*dbf0*/  IMAD.MOV.U32 R69, RZ, RZ, R81 ;  /* 0x000000ffff457224 */ /* 0x000fe200078e0051 */
[----:B------:R-:W-:Y:S01]  /*dc00*/  ISETP.LE.U32.AND P1, PT, R46, UR8, PT ;  /* 0x000000082e007c0c */ /* 0x000fe2000bf23070 */
[----:B------:R-:W-:Y:S02]  /*dc10*/  IMAD.MOV.U32 R42, RZ, RZ, R50 ;  /* 0x000000ffff2a7224 */ /* 0x000fe400078e0032 */
[----:B------:R-:W-:Y:S02]  /*dc20*/  IMAD.MOV.U32 R67, RZ, RZ, R48 ;  /* 0x000000ffff437224 */ /* 0x000fe400078e0030 */
[----:B------:R-:W-:-:S08]  /*dc30*/  IMAD.MOV.U32 R44, RZ, RZ, R46 ;  /* 0x000000ffff2c7224 */ /* 0x000fd000078e002e */
[----:B------:R-:W-:Y:S05]  /*dc40*/  @!P0 BREAK.RELIABLE P1, B4 ;  /* 0x0000000000048942 */ /* 0x000fea0000800100 */
[----:B------:R-:W-:Y:S05]  /*dc50*/  @!P0 BRA P1, `(.L_x_126) ;  /* 0x0000000400c88947 */ /* 0x000fea0000800000 */
.L_x_128:
[----:B------:R-:W-:Y:S05]  /*dc60*/  BSYNC.RELIABLE B4 ;  /* 0x0000000000047941 */ /* 0x000fea0003800100 */
.L_x_127:
        /* <DEDUP_REMOVED lines=28> */
[----:B------:R-:W-:-:S04]  /*de30*/  IADD3 R38, PT, PT, R38, -UR11, -R21 ;  /* 0x8000000b26267c10 */ /* 0x000fc8000fffe815 */
        /* <DEDUP_REMOVED lines=61> */
.L_x_130:
[----:B------:R-:W-:Y:S05]  /*e210*/  BSYNC.RELIABLE B4 ;  /* 0x0000000000047941 */ /* 0x000fea0003800100 */
.L_x_129:
        /* <DEDUP_REMOVED lines=22> */
.L_x_126:
[----:B------:R-:W-:Y:S05]  /*e380*/  BSYNC.RECONVERGENT B3 ;  /* 0x0000000000037941 */ /* 0x000fea0003800200 */
.L_x_125:
[----:B------:R-:W-:Y:S01]  /*e390*/  LOP3.LUT R20, R67, R44, R79, 0xfe, !PT ;  /* 0x0000002c43147212 */ /* 0x000fe200078efe4f */
[----:B------:R-:W-:Y:S01]  /*e3a0*/  IMAD.MOV.U32 R36, RZ, RZ, RZ ;  /* 0x000000ffff247224 */ /* 0x000fe200078e00ff */
[----:B------:R-:W-:Y:S02]  /*e3b0*/  PLOP3.LUT P0, PT, PT, PT, PT, 0x80, 0x8 ;  /* 0x000000000008781c */ /* 0x000fe40003f0f070 */
[----:B------:R-:W-:Y:S02]  /*e3c0*/  CS2R R24, SRZ ;  /* 0x0000000000187805 */ /* 0x000fe4000001ff00 */
[----:B------:R-:W-:Y:S02]  /*e3d0*/  LOP3.LUT R20, R69, R42, R20, 0xfe, !PT ;  /* 0x0000002a45147212 */ /* 0x000fe400078efe14 */
[----:B------:R-:W-:Y:S02]  /*e3e0*/  CS2R R22, SRZ ;  /* 0x0000000000167805 */ /* 0x000fe4000001ff00 */
[----:B------:R-:W-:-:S02]  /*e3f0*/  PRMT R27, RZ, 0x7610, R27 ;  /* 0x00007610ff1b7816 */ /* 0x000fc4000000001b */
[----:B------:R-:W-:-:S04]  /*e400*/  LOP3.LUT R21, R65, R40, R20, 0xfe, !PT ;  /* 0x0000002841157212 */ /* 0x000fc800078efe14 */
[----:B------:R-:W-:Y:S02]  /*e410*/  LOP3.LUT P1, RZ, R38, R21, RZ, 0xfc, !PT ;  /* 0x0000001526ff7212 */ /* 0x000fe4000782fcff */
[----:B------:R-:W-:-:S11]  /*e420*/  CS2R R20, SRZ ;  /* 0x0000000000147805 */ /* 0x000fd6000001ff00 */
[----:B------:R-:W-:Y:S05]  /*e430*/  @!P1 BRA `(.L_x_124) ;  /* 0x0000001c00f49947 */ /* 0x000fea0003800000 */
[----:B------:R-:W-:Y:S01]  /*e440*/  IMAD.MOV.U32 R66, RZ, RZ, 0x1 ;  /* 0x00000001ff427424 */ /* 0x000fe200078e00ff */
[----:B------:R-:W-:Y:S01]  /*e450*/  CS2R R80, SRZ ;  /* 0x0000000000507805 */ /* 0x000fe2000001ff00 */
[----:B------:R-:W-:Y:S01]  /*e460*/  IMAD.MOV.U32 R48, RZ, RZ, RZ ;  /* 0x000000ffff307224 */ /* 0x000fe200078e00ff */
[----:B------:R-:W-:Y:S01]  /*e470*/  CS2R R90, SRZ ;  /* 0x00000000005a7805 */ /* 0x000fe2000001ff00 */
[----:B------:R-:W-:Y:S02]  /*e480*/  IMAD.U32 R97, RZ, RZ, UR11 ;  /* 0x0000000bff617e24 */ /* 0x000fe4000f8e00ff */
[----:B------:R-:W-:Y:S02]  /*e490*/  IMAD.U32 R82, RZ, RZ, UR12 ;  /* 0x0000000cff527e24 */ /* 0x000fe4000f8e00ff */
[----:B------:R-:W-:Y:S02]  /*e4a0*/  IMAD.U32 R99, RZ, RZ, UR13 ;  /* 0x0000000dff637e24 */ /* 0x000fe4000f8e00ff */
[----:B------:R-:W-:-:S02]  /*e4b0*/  IMAD.U32 R84, RZ, RZ, UR14 ;  /* 0x0000000eff547e24 */ /* 0x000fc4000f8e00ff */
[----:B------:R-:W-:Y:S02]  /*e4c0*/  IMAD.U32 R101, RZ, RZ, UR15 ;  /* 0x0000000fff657e24 */ /* 0x000fe4000f8e00ff */
[----:B------:R-:W-:Y:S02]  /*e4d0*/  IMAD.U32 R86, RZ, RZ, UR5 ;  /* 0x00000005ff567e24 */ /* 0x000fe4000f8e00ff */
[----:B------:R-:W-:Y:S02]  /*e4e0*/  IMAD.U32 R103, RZ, RZ, UR8 ;  /* 0x00000008ff677e24 */ /* 0x000fe4000f8e00ff */
[----:B------:R-:W-:Y:S02]  /*e4f0*/  IMAD.U32 R50, RZ, RZ, UR9 ;  /* 0x00000009ff327e24 */ /* 0x000fe4000f8e00ff */
[----:B------:R-:W-:Y:S02]  /*e500*/  IMAD.MOV.U32 R87, RZ, RZ, RZ ;  /* 0x000000ffff577224 */ /* 0x000fe400078e00ff */
[----:B------:R-:W-:-:S02]  /*e510*/  IMAD.MOV.U32 R46, RZ, RZ, RZ ;  /* 0x000000ffff2e7224 */ /* 0x000fc400078e00ff */
[----:B------:R-:W-:Y:S02]  /*e520*/  IMAD.MOV.U32 R64, RZ, RZ, RZ ;  /* 0x000000ffff407224 */ /* 0x000fe400078e00ff */
[----:B------:R-:W-:Y:S02]  /*e530*/  IMAD.MOV.U32 R85, RZ, RZ, RZ ;  /* 0x000000ffff557224 */ /* 0x000fe400078e00ff */
[----:B------:R-:W-:Y:S02]  /*e540*/  IMAD.MOV.U32 R52, RZ, RZ, RZ ;  /* 0x000000ffff347224 */ /* 0x000fe400078e00ff */
[----:B------:R-:W-:Y:S02]  /*e550*/  IMAD.MOV.U32 R95, RZ, RZ, RZ ;  /* 0x000000ffff5f7224 */ /* 0x000fe400078e00ff */
[----:B------:R-:W-:Y:S02]  /*e560*/  IMAD.MOV.U32 R68, RZ, RZ, RZ ;  /* 0x000000ffff447224 */ /* 0x000fe400078e00ff */
[----:B------:R-:W-:-:S02]  /*e570*/  IMAD.MOV.U32 R83, RZ, RZ, RZ ;  /* 0x000000ffff537224 */ /* 0x000fc400078e00ff */
[----:B------:R-:W-:Y:S02]  /*e580*/  IMAD.MOV.U32 R89, RZ, RZ, RZ ;  /* 0x000000ffff597224 */ /* 0x000fe400078e00ff */
[----:B------:R-:W-:Y:S02]  /*e590*/  IMAD.MOV.U32 R78, RZ, RZ, RZ ;  /* 0x000000ffff4e7224 */ /* 0x000fe400078e00ff */
[----:B------:R-:W-:-:S07]  /*e5a0*/  IMAD.MOV.U32 R93, RZ, RZ, RZ ;  /* 0x000000ffff5d7224 */ /* 0x000fce00078e00ff */
.L_x_156:
[----:B------:R-:W-:Y:S01]  /*e5b0*/  LOP3.LUT R20, R40, R38, R65, 0xfe, !PT ;  /* 0x0000002628147212 */ /* 0x000fe200078efe41 */
[----:B------:R-:W-:Y:S01]  /*e5c0*/  IMAD.MOV.U32 R27, RZ, RZ, 0x1 ;  /* 0x00000001ff1b7424 */ /* 0x000fe200078e00ff */
[----:B------:R-:W-:Y:S01]  /*e5d0*/  ISETP.EQ.AND P2, PT, R79, 0x1, PT ;  /* 0x000000014f00780c */ /* 0x000fe20003f42270 */
[----:B------:R-:W-:Y:S01]  /*e5e0*/  IMAD.MOV.U32 R26, RZ, RZ, R48 ;  /* 0x000000ffff1a7224 */ /* 0x000fe200078e0030 */
[----:B------:R-:W-:Y:S01]  /*e5f0*/  LOP3.LUT R20, R42, R20, R69, 0xfe, !PT ;  /* 0x000000142a147212 */ /* 0x000fe200078efe45 */
[----:B------:R-:W-:Y:S01]  /*e600*/  IMAD.MOV.U32 R36, RZ, RZ, R66 ;  /* 0x000000ffff247224 */ /* 0x000fe200078e0042 */
[----:B------:R-:W-:Y:S01]  /*e610*/  PLOP3.LUT P0, PT, PT, PT, PT, 0x8, 0x80 ;  /* 0x000000000080781c */ /* 0x000fe20003f0e170 */
[----:B------:R-:W-:Y:S01]  /*e620*/  IMAD.MOV.U32 R25, RZ, RZ, R87 ;  /* 0x000000ffff197224 */ /* 0x000fe200078e0057 */
[----:B------:R-:W-:Y:S01]  /*e630*/  LOP3.LUT P1, RZ, R44, R20, R67, 0xfe, !PT ;  /* 0x000000142cff7212 */ /* 0x000fe2000782fe43 */
[----:B------:R-:W-:Y:S02]  /*e640*/  IMAD.MOV.U32 R24, RZ, RZ, R46 ;  /* 0x000000ffff187224 */ /* 0x000fe400078e002e */
[----:B------:R-:W-:-:S02]  /*e650*/  IMAD.MOV.U32 R23, RZ, RZ, R64 ;  /* 0x000000ffff177224 */ /* 0x000fc400078e0040 */
[----:B------:R-:W-:Y:S02]  /*e660*/  IMAD.MOV.U32 R22, RZ, RZ, R85 ;  /* 0x000000ffff167224 */ /* 0x000fe400078e0055 */
[----:B------:R-:W-:Y:S02]  /*e670*/  IMAD.MOV.U32 R21, RZ, RZ, R52 ;  /* 0x000000ffff157224 */ /* 0x000fe400078e0034 */
[----:B------:R-:W-:-:S04]  /*e680*/  IMAD.MOV.U32 R20, RZ, RZ, R95 ;  /* 0x000000ffff147224 */ /* 0x000fc800078e005f */
[----:B------:R-:W-:Y:S05]  /*e690*/  @!P1 BRA P2, `(.L_x_124) ;  /* 0x0000001c005c9947 */ /* 0x000fea0001000000 */
[----:B------:R-:W-:Y:S01]  /*e6a0*/  LOP3.LUT R20, R99, R97, R82, 0xfe, !PT ;  /* 0x0000006163147212 */ /* 0x000fe200078efe52 */
[----:B------:R-:W-:Y:S01]  /*e6b0*/  IMAD.MOV.U32 R26, RZ, RZ, R81 ;  /* 0x000000ffff1a7224 */ /* 0x000fe200078e0051 */
[----:B------:R-:W-:Y:S01]  /*e6c0*/  ISETP.EQ.AND P2, PT, R50, 0x1, PT ;  /* 0x000000013200780c */ /* 0x000fe20003f42270 */
[----:B------:R-:W-:Y:S01]  /*e6d0*/  IMAD.MOV.U32 R36, RZ, RZ, R93 ;  /* 0x000000ffff247224 */ /* 0x000fe200078e005d */
[----:B------:R-:W-:Y:S01]  /*e6e0*/  LOP3.LUT R20, R101, R20, R84, 0xfe, !PT ;  /* 0x0000001465147212 */ /* 0x000fe200078efe54 */
[----:B------:R-:W-:Y:S02]  /*e6f0*/  IMAD.MOV.U32 R25, RZ, RZ, R68 ;  /* 0x000000ffff197224 */ /* 0x000fe400078e0044 */
[----:B------:R-:W-:Y:S01]  /*e700*/  IMAD.MOV.U32 R24, RZ, RZ, R83 ;  /* 0x000000ffff187224 */ /* 0x000fe200078e0053 */
[----:B------:R-:W-:Y:S01]  /*e710*/  LOP3.LUT P1, RZ, R103, R20, R86, 0xfe, !PT ;  /* 0x0000001467ff7212 */ /* 0x000fe2000782fe56 */
[----:B------:R-:W-:Y:S02]  /*e720*/  IMAD.MOV.U32 R23, RZ, RZ, R89 ;  /* 0x000000ffff177224 */ /* 0x000fe400078e0059 */
[----:B------:R-:W-:-:S02]  /*e730*/  IMAD.MOV.U32 R22, RZ, RZ, R78 ;  /* 0x000000ffff167224 */ /* 0x000fc400078e004e */
[----:B------:R-:W-:Y:S02]  /*e740*/  IMAD.MOV.U32 R21, RZ, RZ, R91 ;  /* 0x000000ffff157224 */ /* 0x000fe400078e005b */
[----:B------:R-:W-:-:S06]  /*e750*/  IMAD.MOV.U32 R20, RZ, RZ, R80 ;  /* 0x000000ffff147224 */ /* 0x000fcc00078e0050 */
[----:B------:R-:W-:Y:S05]  /*e760*/  @!P1 BRA P2, `(.L_x_124) ;  /* 0x0000001c00289947 */ /* 0x000fea0001000000 */
[----:B------:R-:W-:Y:S01]  /*e770*/  LOP3.LUT R20, R67, R44, R79, 0xfe, !PT ;  /* 0x0000002c43147212 */ /* 0x000fe200078efe4f */
[----:B------:R-:W-:Y:S01]  /*e780*/  IMAD.MOV.U32 R26, RZ, RZ, RZ ;  /* 0x000000ffff1a7224 */ /* 0x000fe200078e00ff */
[----:B------:R-:W-:Y:S01]  /*e790*/  PLOP3.LUT P0, PT, PT, PT, PT, 0x80, 0x8 ;  /* 0x000000000008781c */ /* 0x000fe20003f0f070 */
[----:B------:R-:W-:Y:S01]  /*e7a0*/  IMAD.MOV.U32 R36, RZ, RZ, RZ ;  /* 0x000000ffff247224 */ /* 0x000fe200078e00ff */
[----:B------:R-:W-:Y:S02]  /*e7b0*/  LOP3.LUT R20, R69, R42, R20, 0xfe, !PT ;  /* 0x0000002a45147212 */ /* 0x000fe400078efe14 */
[----:B------:R-:W-:Y:S02]  /*e7c0*/  CS2R R24, SRZ ;  /* 0x0000000000187805 */ /* 0x000fe4000001ff00 */
[----:B------:R-:W-:Y:S02]  /*e7d0*/  PRMT R27, RZ, 0x7610, R27 ;  /* 0x00007610ff1b7816 */ /* 0x000fe4000000001b */
[----:B------:R-:W-:-:S02]  /*e7e0*/  CS2R R22, SRZ ;  /* 0x0000000000167805 */ /* 0x000fc4000001ff00 */
[----:B------:R-:W-:-:S04]  /*e7f0*/  LOP3.LUT R21, R65, R40, R20, 0xfe, !PT ;  /* 0x0000002841157212 */ /* 0x000fc800078efe14 */
[----:B------:R-:W-:Y:S02]  /*e800*/  LOP3.LUT P1, RZ, R38, R21, RZ, 0xfc, !PT ;  /* 0x0000001526ff7212 */ /* 0x000fe4000782fcff */
[----:B------:R-:W-:-:S11]  /*e810*/  CS2R R20, SRZ ;  /* 0x0000000000147805 */ /* 0x000fd6000001ff00 */
[----:B------:R-:W-:Y:S05]  /*e820*/  @!P1 BRA `(.L_x_124) ;  /* 0x0000001800f89947 */ /* 0x000fea0003800000 */
[----:B------:R-:W-:Y:S02]  /*e830*/  LOP3.LUT R27, R86, R103, R50, 0xfe, !PT ;  /* 0x00000067561b7212 */ /* 0x000fe400078efe32 */
[----:B------:R-:W-:Y:S02]  /*e840*/  PLOP3.LUT P0, PT, PT, PT, PT, 0x80, 0x8 ;  /* 0x000000000008781c */ /* 0x000fe40003f0f070 */
[----:B------:R-:W-:-:S04]  /*e850*/  LOP3.LUT R27, R84, R101, R27, 0xfe, !PT ;  /* 0x00000065541b7212 */ /* 0x000fc800078efe1b */
[--C-:B------:R-:W-:Y:S02]  /*e860*/  LOP3.LUT R88, R82, R99, R27.reuse, 0xfe, !PT ;  /* 0x0000006352587212 */ /* 0x100fe400078efe1b */
[----:B------:R-:W-:Y:S02]  /*e870*/  PRMT R27, RZ, 0x7610, R27 ;  /* 0x00007610ff1b7816 */ /* 0x000fe4000000001b */
[----:B------:R-:W-:-:S13]  /*e880*/  LOP3.LUT P1, RZ, R97, R88, RZ, 0xfc, !PT ;  /* 0x0000005861ff7212 */ /* 0x000fda000782fcff */
[----:B------:R-:W-:Y:S05]  /*e890*/  @!P1 BRA `(.L_x_124) ;  /* 0x0000001800dc9947 */ /* 0x000fea0003800000 */
[----:B------:R-:W-:Y:S01]  /*e8a0*/  LOP3.LUT R20, R79, 0x1, RZ, 0xc0, !PT ;  /* 0x000000014f147812 */ /* 0x000fe200078ec0ff */
[----:B------:R-:W-:Y:S03]  /*e8b0*/  BSSY.RECONVERGENT B3, `(.L_x_131) ;  /* 0x0000045000037945 */ /* 0x000fe60003800200 */
[----:B------:R-:W-:-:S13]  /*e8c0*/  ISETP.NE.U32.AND P0, PT, R20, 0x1, PT ;  /* 0x000000011400780c */ /* 0x000fda0003f05070 */
[----:B------:R-:W-:Y:S05]  /*e8d0*/  @!P0 BRA `(.L_x_132) ;  /* 0x0000000400088947 */ /* 0x000fea0003800000 */
.L_x_135:
[----:B------:R-:W-:Y:S01]  /*e8e0*/  LOP3.LUT R20, R66, 0x1, RZ, 0xc0, !PT ;  /* 0x0000000142147812 */ /* 0x000fe200078ec0ff */
[----:B------:R-:W-:Y:S01]  /*e8f0*/  BSSY.RECONVERGENT B4, `(.L_x_133) ;  /* 0x0000037000047945 */ /* 0x000fe20003800200 */
[----:B------:R-:W-:Y:S01]  /*e900*/  SHF.L.W.U32.HI R79, R79, 0x1f, R44 ;  /* 0x0000001f4f4f7819 */ /* 0x000fe20000010e2c */
[----:B------:R-:W-:Y:S01]  /*e910*/  IMAD.MOV.U32 R25, RZ, RZ, R66 ;  /* 0x000000ffff197224 */ /* 0x000fe200078e0042 */
[----:B------:R-:W-:Y:S01]  /*e920*/  ISETP.NE.U32.AND P1, PT, R20, 0x1, PT ;  /* 0x000000011400780c */ /* 0x000fe20003f25070 */
[----:B------:R-:W-:Y:S01]  /*e930*/  IMAD.MOV.U32 R27, RZ, RZ, R46 ;  /* 0x000000ffff1b7224 */ /* 0x000fe200078e002e */
[----:B------:R-:W-:Y:S01]  /*e940*/  LOP3.LUT R21, R79, 0x1, RZ, 0xc0, !PT ;  /* 0x000000014f157812 */ /* 0x000fe200078ec0ff */
[----:B------:R-:W-:Y:S01]  /*e950*/  IMAD.MOV.U32 R36, RZ, RZ, R87 ;  /* 0x000000ffff247224 */ /* 0x000fe200078e0057 */
[----:B------:R-:W-:Y:S02]  /*e960*/  SHF.L.W.U32.HI R96, R44, 0x1f, R67 ;  /* 0x0000001f2c607819 */ /* 0x000fe40000010e43 */
[----:B------:R-:W-:-:S02]  /*e970*/  ISETP.NE.U32.AND P0, PT, R21, 0x1, PT ;  /* 0x000000011500780c */ /* 0x000fc40003f05070 */
[----:B------:R-:W-:Y:S02]  /*e980*/  SHF.L.W.U32.HI R94, R67, 0x1f, R42 ;  /* 0x0000001f435e7819 */ /* 0x000fe40000010e2a */
[----:B------:R-:W-:Y:S01]  /*e990*/  SHF.L.W.U32.HI R92, R42, 0x1f, R69 ;  /* 0x0000001f2a5c7819 */ /* 0x000fe20000010e45 */
[----:B------:R-:W-:Y:S01]  /*e9a0*/  IMAD.MOV.U32 R42, RZ, RZ, R95 ;  /* 0x000000ffff2a7224 */ /* 0x000fe200078e005f */
[----:B------:R-:W-:Y:S02]  /*e9b0*/  SHF.L.W.U32.HI R88, R69, 0x1f, R40 ;  /* 0x0000001f45587819 */ /* 0x000fe40000010e28 */
[----:B------:R-:W-:Y:S02]  /*e9c0*/  @P1 SHF.L.W.U32.HI R20, R46, 0x1f, R87 ;  /* 0x0000001f2e141819 */ /* 0x000fe40000010e57 */
[----:B------:R-:W-:Y:S02]  /*e9d0*/  @P1 SHF.L.W.U32.HI R21, R64, 0x1f, R46 ;  /* 0x0000001f40151819 */ /* 0x000fe40000010e2e */
[----:B------:R-:W-:Y:S01]  /*e9e0*/  @P1 SHF.L.W.U32.HI R22, R85, 0x1f, R64 ;  /* 0x0000001f55161819 */ /* 0x000fe20000010e40 */
[----:B------:R-:W-:Y:S01]  /*e9f0*/  @P1 IMAD.MOV.U32 R46, RZ, RZ, R20 ;  /* 0x000000ffff2e1224 */ /* 0x000fe200078e0014 */
[----:B------:R-:W-:-:S02]  /*ea00*/  @P1 SHF.L.W.U32.HI R23, R52, 0x1f, R85 ;  /* 0x0000001f34171819 */ /* 0x000fc40000010e55 */
[--C-:B------:R-:W-:Y:S02]  /*ea10*/  @P1 SHF.L.W.U32.HI R24, R95, 0x1f, R52.reuse ;  /* 0x0000001f5f181819 */ /* 0x100fe40000010e34 */
[----:B------:R-:W-:Y:S01]  /*ea20*/  SHF.L.W.U32.HI R69, R40, 0x1f, R65 ;  /* 0x0000001f28457819 */ /* 0x000fe20000010e41 */
[----:B------:R-:W-:Y:S01]  /*ea30*/  IMAD.MOV.U32 R40, RZ, RZ, R52 ;  /* 0x000000ffff287224 */ /* 0x000fe200078e0034 */
[--C-:B------:R-:W-:Y:S01]  /*ea40*/  SHF.L.W.U32.HI R67, R65, 0x1f, R38.reuse ;  /* 0x0000001f41437819 */ /* 0x100fe20000010e26 */
[----:B------:R-:W-:Y:S01]  /*ea50*/  IMAD.MOV.U32 R65, RZ, RZ, R85 ;  /* 0x000000ffff417224 */ /* 0x000fe200078e0055 */
[----:B------:R-:W-:Y:S01]  /*ea60*/  SHF.R.U32.HI R44, RZ, 0x1, R38 ;  /* 0x00000001ff2c7819 */ /* 0x000fe20000011626 */
[----:B------:R-:W-:Y:S01]  /*ea70*/  IMAD.MOV.U32 R38, RZ, RZ, R64 ;  /* 0x000000ffff267224 */ /* 0x000fe200078e0040 */
[----:B------:R-:W-:Y:S01]  /*ea80*/  @P1 SHF.L.W.U32.HI R66, R66, 0x1f, R95 ;  /* 0x0000001f42421819 */ /* 0x000fe20000010e5f */
[----:B------:R-:W-:Y:S01]  /*ea90*/  @P1 IMAD.MOV.U32 R64, RZ, RZ, R21 ;  /* 0x000000ffff401224 */ /* 0x000fe200078e0015 */
[----:B------:R-:W-:Y:S01]  /*eaa0*/  @P1 SHF.L.W.U32.HI R87, R87, 0x1f, R48 ;  /* 0x0000001f57571819 */ /* 0x000fe20000010e30 */
[----:B------:R-:W-:-:S02]  /*eab0*/  @P1 IMAD.MOV.U32 R85, RZ, RZ, R22 ;  /* 0x000000ffff551224 */ /* 0x000fc400078e0016 */
[----:B------:R-:W-:Y:S02]  /*eac0*/  @P1 IMAD.MOV.U32 R52, RZ, RZ, R23 ;  /* 0x000000ffff341224 */ /* 0x000fe400078e0017 */
[----:B------:R-:W-:Y:S01]  /*ead0*/  @P1 IMAD.MOV.U32 R95, RZ, RZ, R24 ;  /* 0x000000ffff5f1224 */ /* 0x000fe200078e0018 */
[----:B------:R-:W-:Y:S06]  /*eae0*/  @P1 BRA `(.L_x_134) ;  /* 0x00000000005c1947 */ /* 0x000fec0003800000 */
[----:B------:R-:W-:-:S05]  /*eaf0*/  VIADD R66, R25, UR9 ;  /* 0x0000000919427c36 */ /* 0x000fca0008000000 */
[----:B------:R-:W-:-:S04]  /*eb00*/  ISETP.GE.U32.AND P1, PT, R66, R25, PT ;  /* 0x000000194200720c */ /* 0x000fc80003f26070 */
[----:B------:R-:W-:-:S04]  /*eb10*/  SEL R95, RZ, 0x1, P1 ;  /* 0x00000001ff5f7807 */ /* 0x000fc80000800000 */
[----:B------:R-:W-:-:S04]  /*eb20*/  IADD3 R95, P1, P2, R95, UR8, R42 ;  /* 0x000000085f5f7c10 */ /* 0x000fc8000fa3e02a */
[----:B------:R-:W-:Y:S02]  /*eb30*/  IADD3.X R25, PT, PT, RZ, RZ, RZ, P1, P2 ;  /* 0x000000ffff197210 */ /* 0x000fe40000fe44ff */
[----:B------:R-:W-:Y:S02]  /*eb40*/  SHF.L.W.U32.HI R66, R66, 0x1f, R95 ;  /* 0x0000001f42427819 */ /* 0x000fe40000010e5f */
        /* <DEDUP_REMOVED lines=15> */
[----:B------:R-:W-:-:S04]  /*ec40*/  IADD3 R48, PT, PT, R48, UR11, R21 ;  /* 0x0000000b30307c10 */ /* 0x000fc8000fffe015 */
[----:B------:R-:W-:-:S07]  /*ec50*/  SHF.L.W.U32.HI R87, R87, 0x1f, R48 ;  /* 0x0000001f57577819 */ /* 0x000fce0000010e30 */
.L_x_134:
[----:B------:R-:W-:Y:S05]  /*ec60*/  BSYNC.RECONVERGENT B4 ;  /* 0x0000000000047941 */ /* 0x000fea0003800200 */
.L_x_133:
[----:B------:R-:W-:Y:S01]  /*ec70*/  IMAD.MOV.U32 R38, RZ, RZ, R44 ;  /* 0x000000ffff267224 */ /* 0x000fe200078e002c */
[----:B------:R-:W-:Y:S01]  /*ec80*/  SHF.R.U32.HI R48, RZ, 0x1, R48 ;  /* 0x00000001ff307819 */ /* 0x000fe20000011630 */
[----:B------:R-:W-:Y:S02]  /*ec90*/  IMAD.MOV.U32 R65, RZ, RZ, R67 ;  /* 0x000000ffff417224 */ /* 0x000fe400078e0043 */
[----:B------:R-:W-:Y:S02]  /*eca0*/  IMAD.MOV.U32 R40, RZ, RZ, R69 ;  /* 0x000000ffff287224 */ /* 0x000fe400078e0045 */
[----:B------:R-:W-:Y:S02]  /*ecb0*/  IMAD.MOV.U32 R69, RZ, RZ, R88 ;  /* 0x000000ffff457224 */ /* 0x000fe400078e0058 */
[----:B------:R-:W-:Y:S02]  /*ecc0*/  IMAD.MOV.U32 R42, RZ, RZ, R92 ;  /* 0x000000ffff2a7224 */ /* 0x000fe400078e005c */
[----:B------:R-:W-:-:S02]  /*ecd0*/  IMAD.MOV.U32 R67, RZ, RZ, R94 ;  /* 0x000000ffff437224 */ /* 0x000fc400078e005e */
[----:B------:R-:W-:Y:S01]  /*ece0*/  IMAD.MOV.U32 R44, RZ, RZ, R96 ;  /* 0x000000ffff2c7224 */ /* 0x000fe200078e0060 */
[----:B------:R-:W-:Y:S06]  /*ecf0*/  @P0 BRA `(.L_x_135) ;  /* 0xfffffff800f80947 */ /* 0x000fec000383ffff */
.L_x_132:
[----:B------:R-:W-:Y:S05]  /*ed00*/  BSYNC.RECONVERGENT B3 ;  /* 0x0000000000037941 */ /* 0x000fea0003800200 */
.L_x_131:
[----:B------:R-:W-:Y:S01]  /*ed10*/  LOP3.LUT R20, R50, 0x1, RZ, 0xc0, !PT ;  /* 0x0000000132147812 */ /* 0x000fe200078ec0ff */
[----:B------:R-:W-:Y:S03]  /*ed20*/  BSSY.RECONVERGENT B3, `(.L_x_136) ;  /* 0x0000043000037945 */ /* 0x000fe60003800200 */
[----:B------:R-:W-:-:S13]  /*ed30*/  ISETP.NE.U32.AND P0, PT, R20, 0x1, PT ;  /* 0x000000011400780c */ /* 0x000fda0003f05070 */
[----:B------:R-:W-:Y:S05]  /*ed40*/  @!P0 BRA `(.L_x_137) ;  /* 0x0000000400008947 */ /* 0x000fea0003800000 */
.L_x_140:
        /* <DEDUP_REMOVED lines=11> */
[----:B------:R-:W-:Y:S02]  /*ee00*/  SHF.L.W.U32.HI R101, R101, 0x1f, R84 ;  /* 0x0000001f65657819 */ /* 0x000fe40000010e54 */
[----:B------:R-:W-:Y:S01]  /*ee10*/  SHF.L.W.U32.HI R94, R84, 0x1f, R99 ;  /* 0x0000001f545e7819 */ /* 0x000fe20000010e63 */
[----:B------:R-:W-:Y:S01]  /*ee20*/  IMAD.MOV.U32 R84, RZ, RZ, R93 ;  /* 0x000000ffff547224 */ /* 0x000fe200078e005d */
[----:B------:R-:W-:Y:S02]  /*ee30*/  @P1 SHF.L.W.U32.HI R20, R83, 0x1f, R68 ;  /* 0x0000001f53141819 */ /* 0x000fe40000010e44 */
[----:B------:R-:W-:Y:S02]  /*ee40*/  @P1 SHF.L.W.U32.HI R21, R89, 0x1f, R83 ;  /* 0x0000001f59151819 */ /* 0x000fe40000010e53 */
[----:B------:R-:W-:Y:S01]  /*ee50*/  @P1 SHF.L.W.U32.HI R22, R78, 0x1f, R89 ;  /* 0x0000001f4e161819 */ /* 0x000fe20000010e59 */
[----:B------:R-:W-:Y:S01]  /*ee60*/  @P1 IMAD.MOV.U32 R83, RZ, RZ, R20 ;  /* 0x000000ffff531224 */ /* 0x000fe200078e0014 */
[----:B------:R-:W-:Y:S01]  /*ee70*/  @P1 SHF.L.W.U32.HI R23, R91, 0x1f, R78 ;  /* 0x0000001f5b171819 */ /* 0x000fe20000010e4e */
[----:B------:R-:W-:Y:S01]  /*ee80*/  @P1 IMAD.MOV.U32 R89, RZ, RZ, R21 ;  /* 0x000000ffff591224 */ /* 0x000fe200078e0015 */
[----:B------:R-:W-:-:S02]  /*ee90*/  @P1 SHF.L.W.U32.HI R24, R80, 0x1f, R91 ;  /* 0x0000001f50181819 */ /* 0x000fc40000010e5b */
        /* <DEDUP_REMOVED lines=35> */
.L_x_139:
[----:B------:R-:W-:Y:S05]  /*f0d0*/  BSYNC.RECONVERGENT B4 ;  /* 0x0000000000047941 */ /* 0x000fea0003800200 */
.L_x_138:
[----:B------:R-:W-:Y:S01]  /*f0e0*/  IMAD.MOV.U32 R97, RZ, RZ, R86 ;  /* 0x000000ffff617224 */ /* 0x000fe200078e0056 */
[----:B------:R-:W-:Y:S01]  /*f0f0*/  SHF.R.U32.HI R81, RZ, 0x1, R81 ;  /* 0x00000001ff517819 */ /* 0x000fe20000011651 */
[----:B------:R-:W-:Y:S02]  /*f100*/  IMAD.MOV.U32 R82, RZ, RZ, R88 ;  /* 0x000000ffff527224 */ /* 0x000fe400078e0058 */
[----:B------:R-:W-:Y:S02]  /*f110*/  IMAD.MOV.U32 R99, RZ, RZ, R92 ;  /* 0x000000ffff637224 */ /* 0x000fe400078e005c */
[----:B------:R-:W-:Y:S02]  /*f120*/  IMAD.MOV.U32 R84, RZ, RZ, R94 ;  /* 0x000000ffff547224 */ /* 0x000fe400078e005e */
[----:B------:R-:W-:Y:S01]  /*f130*/  IMAD.MOV.U32 R86, RZ, RZ, R96 ;  /* 0x000000ffff567224 */ /* 0x000fe200078e0060 */
[----:B------:R-:W-:Y:S06]  /*f140*/  @P0 BRA `(.L_x_140) ;  /* 0xfffffffc00000947 */ /* 0x000fec000383ffff */
.L_x_137:
[----:B------:R-:W-:Y:S05]  /*f150*/  BSYNC.RECONVERGENT B3 ;  /* 0x0000000000037941 */ /* 0x000fea0003800200 */
.L_x_136:
        /* <DEDUP_REMOVED lines=35> */
.L_x_144:
[----:B------:R-:W-:Y:S05]  /*f390*/  BSYNC.RELIABLE B4 ;  /* 0x0000000000047941 */ /* 0x000fea0003800100 */
.L_x_143:
        /* <DEDUP_REMOVED lines=36> */
.L_x_148:
        /* <DEDUP_REMOVED lines=23> */
.L_x_147:
[----:B------:R-:W-:Y:S05]  /*f750*/  BSYNC.RELIABLE B5 ;  /* 0x0000000000057941 */ /* 0x000fea0003800100 */
.L_x_146:
        /* <DEDUP_REMOVED lines=13> */
[--C-:B------:R-:W-:Y:S02]  /*f830*/  IADD3.X R22, PT, PT, RZ, -0x1, R20.reuse, P0, P1 ;  /* 0xffffffffff167810 */ /* 0x100fe400007e2414 */
        /* <DEDUP_REMOVED lines=29> */
.L_x_149:
[----:B------:R-:W-:Y:S05]  /*fa10*/  BSYNC.RECONVERGENT B4 ;  /* 0x0000000000047941 */ /* 0x000fea0003800200 */
.L_x_145:
        /* <DEDUP_REMOVED lines=23> */
.L_x_142:
        /* <DEDUP_REMOVED lines=36> */
.L_x_154:
[----:B------:R-:W-:-:S05]  /*fdd0*/  IADD3 R93, P0, PT, -R66, R93, RZ ;  /* 0x0000005d425d7210 */ /* 0x000fca0007f1e1ff */
        /* <DEDUP_REMOVED lines=22> */
.L_x_153:
[----:B------:R-:W-:Y:S05]  /*ff40*/  BSYNC.RELIABLE B6 ;  /* 0x0000000000067941 */ /* 0x000fea0003800100 */
.L_x_152:
[----:B------:R-:W-:-:S05]  /*ff50*/  IADD3 R93, P0, PT, R66, -R93, RZ ;  /* 0x8000005d425d7210 */ /* 0x000fca0007f1e0ff */
[----:B------:R-:W-:Y:S01]  /*ff60*/  IMAD.X R21, RZ, RZ, -0x1, P0 ;  /* 0xffffffffff157424 */ /* 0x000fe200000e06ff */
[----:B------:R-:W-:-:S04]  /*ff70*/  IADD3 R93, P0, PT, -R93, UR9, RZ ;  /* 0x000000095d5d7c10 */ /* 0x000fc8000ff1e1ff */
[----:B------:R-:W-:Y:S01]  /*ff80*/  LOP3.LUT R22, R21, 0x1, RZ, 0xc0, !PT ;  /* 0x0000000115167812 */ /* 0x000fe200078ec0ff */
[----:B------:R-:W-:-:S03]  /*ff90*/  IMAD.X R21, RZ, RZ, -0x1, P0 ;  /* 0xffffffffff157424 */ /* 0x000fc600000e06ff */
        /* <DEDUP_REMOVED lines=38> */
.L_x_155:
[----:B------:R-:W-:Y:S05]  /*10200*/  BSYNC.RECONVERGENT B5 ;  /* 0x0000000000057941 */ /* 0x000fea0003800200 */
.L_x_151:
        /* <DEDUP_REMOVED lines=22> */
.L_x_150:
[----:B------:R-:W-:Y:S05]  /*10370*/  BSYNC.RECONVERGENT B3 ;  /* 0x0000000000037941 */ /* 0x000fea0003800200 */
.L_x_141:
[----:B------:R-:W-:-:S05]  /*10380*/  VIADD R90, R90, 0x1 ;  /* 0x000000015a5a7836 */ /* 0x000fca0000000000 */
[----:B------:R-:W-:-:S13]  /*10390*/  ISETP.NE.AND P0, PT, R90, 0x4e20, PT ;  /* 0x00004e205a00780c */ /* 0x000fda0003f05270 */
[----:B------:R-:W-:Y:S05]  /*103a0*/  @P0 BRA `(.L_x_156) ;  /* 0xffffffe000800947 */ /* 0x000fea000383ffff */
[----:B------:R-:W-:Y:S01]  /*103b0*/  PLOP3.LUT P0, PT, PT, PT, PT, 0x80, 0x8 ;  /* 0x000000000008781c */ /* 0x000fe20003f0f070 */
[----:B------:R-:W-:Y:S01]  /*103c0*/  IMAD.MOV.U32 R36, RZ, RZ, RZ ;  /* 0x000000ffff247224 */ /* 0x000fe200078e00ff */
[----:B------:R-:W-:Y:S02]  /*103d0*/  PRMT R27, RZ, 0x7610, R27 ;  /* 0x00007610ff1b7816 */ /* 0x000fe4000000001b */
[----:B------:R-:W-:Y:S02]  /*103e0*/  CS2R R24, SRZ ;  /* 0x0000000000187805 */ /* 0x000fe4000001ff00 */
[----:B------:R-:W-:Y:S02]  /*103f0*/  CS2R R22, SRZ ;  /* 0x0000000000167805 */ /* 0x000fe4000001ff00 */
[----:B------:R-:W-:-:S07]  /*10400*/  CS2R R20, SRZ ;  /* 0x0000000000147805 */ /* 0x000fce000001ff00 */
.L_x_124:
[----:B------:R-:W-:Y:S05]  /*10410*/  BSYNC.RECONVERGENT B2 ;  /* 0x0000000000027941 */ /* 0x000fea0003800200 */
.L_x_123:
[----:B------:R3:W-:Y:S04]  /*10420*/  STL.64 [R1+0x188], R20 ;  /* 0x0001881401007387 */ /* 0x0007e80000100a00 */
[----:B------:R3:W-:Y:S04]  /*10430*/  STL.64 [R1+0x190], R22 ;  /* 0x0001901601007387 */ /* 0x0007e80000100a00 */
[----:B------:R3:W-:Y:S04]  /*10440*/  STL.64 [R1+0x198], R24 ;  /* 0x0001981801007387 */ /* 0x0007e80000100a00 */
[----:B------:R3:W-:Y:S04]  /*10450*/  STL [R1+0x184], R36 ;  /* 0x0001842401007387 */ /* 0x0007e80000100800 */
[----:B------:R3:W-:Y:S04]  /*10460*/  STL [R1+0x1a0], R26 ;  /* 0x0001a01a01007387 */ /* 0x0007e80000100800 */
[----:B------:R3:W-:Y:S01]  /*10470*/  STL.U8 [R1+0x180], R27 ;  /* 0x0001801b01007387 */ /* 0x0007e20000100000 */
[----:B------:R-:W-:Y:S05]  /*10480*/  @P0 BRA `(.L_x_73) ;  /* 0x000000a800140947 */ /* 0x000fea0003800000 */
[----:B------:R-:W-:Y:S01]  /*10490*/  BSSY.RECONVERGENT B2, `(.L_x_157) ;  /* 0x000006c000027945 */ /* 0x000fe20003800200 */
[----:B------:R-:W-:Y:S02]  /*104a0*/  IMAD.MOV.U32 R65, RZ, RZ, RZ ;  /* 0x000000ffff417224 */ /* 0x000fe400078e00ff */
[----:B---3--:R-:W-:Y:S02]  /*104b0*/  IMAD.MOV.U32 R36, RZ, RZ, RZ ;  /* 0x000000ffff247224 */ /* 0x008fe400078e00ff */
        /* <DEDUP_REMOVED lines=8> */
.L_x_158:
[----:B------:R3:W4:Y:S01]  /*10540*/  LDL R46, [R42] ;  /* 0x000000002a2e7983 */ /* 0x0007220000100800 */
[----:B------:R-:W-:Y:S02]  /*10550*/  VIADD R48, R48, 0x1 ;  /* 0x0000000130307836 */ /* 0x000fe40000000000 */
[----:B---3--:R-:W-:Y:S02]  /*10560*/  VIADD R42, R42, 0x4 ;  /* 0x000000042a2a7836 */ /* 0x008fe40000000000 */
[----:B----4-:R-:W-:-:S04]  /*10570*/  IMAD.WIDE.U32 R22, R46, UR17, RZ ;  /* 0x000000112e167c25 */ /* 0x010fc8000f8e00ff */
        /* <DEDUP_REMOVED lines=15> */
[----:B------:R-:W-:Y:S01]  /*10670*/  IMAD.WIDE.U32 R20, R46, UR20, RZ ;  /* 0x000000142e147c25 */ /* 0x000fe2000f8e00ff */
        /* <DEDUP_REMOVED lines=14> */
[----:B------:R-:W-:Y:S01]  /*10760*/  IMAD.WIDE.U32 R24, R46, UR21, RZ ;  /* 0x000000152e187c25 */ /* 0x000fe2000f8e00ff */
        /* <DEDUP_REMOVED lines=9> */
[----:B------:R-:W-:Y:S01]  /*10800*/  IMAD.WIDE.U32 R20, R46, UR22, RZ ;  /* 0x000000162e147c25 */ /* 0x000fe2000f8e00ff */
        /* <DEDUP_REMOVED lines=53> */
.L_x_157:
        /* <DEDUP_REMOVED lines=35> */
.L_x_162:
[----:B------:R-:W-:Y:S05]  /*10d90*/  BSYNC.RELIABLE B3 ;  /* 0x0000000000037941 */ /* 0x000fea0003800100 */
.L_x_161:
        /* <DEDUP_REMOVED lines=23> */
.L_x_160:
[----:B------:R-:W-:Y:S05]  /*10f10*/  BSYNC.RECONVERGENT B2 ;  /* 0x0000000000027941 */ /* 0x000fea0003800200 */
.L_x_159:
[----:B------:R-:W-:Y:S01]  /*10f20*/  BSSY.RECONVERGENT B2, `(.L_x_163) ;  /* 0x0000072000027945 */ /* 0x000fe20003800200 */
[----:B------:R-:W-:Y:S01]  /*10f30*/  CS2R R26, SRZ ;  /* 0x00000000001a7805 */ /* 0x000fe2000001ff00 */
[----:B------:R-:W-:Y:S02]  /*10f40*/  IMAD.MOV.U32 R42, RZ, RZ, R60 ;  /* 0x000000ffff2a7224 */ /* 0x000fe400078e003c */
[----:B------:R-:W-:Y:S02]  /*10f50*/  IMAD.MOV.U32 R85, RZ, RZ, RZ ;  /* 0x000000ffff557224 */ /* 0x000fe400078e00ff */
[----:B------:R-:W-:Y:S02]  /*10f60*/  IMAD.MOV.U32 R91, RZ, RZ, RZ ;  /* 0x000000ffff5b7224 */ /* 0x000fe400078e00ff */
[----:B------:R-:W-:Y:S02]  /*10f70*/  IMAD.MOV.U32 R83, RZ, RZ, RZ ;  /* 0x000000ffff537224 */ /* 0x000fe400078e00ff */
[----:B------:R-:W-:-:S02]  /*10f80*/  IMAD.MOV.U32 R87, RZ, RZ, RZ ;  /* 0x000000ffff577224 */ /* 0x000fc400078e00ff */
[----:B------:R-:W-:Y:S02]  /*10f90*/  IMAD.MOV.U32 R93, RZ, RZ, RZ ;  /* 0x000000ffff5d7224 */ /* 0x000fe400078e00ff */
[----:B------:R-:W-:Y:S02]  /*10fa0*/  IMAD.MOV.U32 R89, RZ, RZ, RZ ;  /* 0x000000ffff597224 */ /* 0x000fe400078e00ff */
[----:B------:R-:W-:-:S07]  /*10fb0*/  IMAD.MOV.U32 R48, RZ, RZ, RZ ;  /* 0x000000ffff307224 */ /* 0x000fce00078e00ff */
.L_x_164:
        /* <DEDUP_REMOVED lines=75> */
[----:B------:R-:W-:Y:S01]  /*11470*/  IMAD.X R85, RZ, RZ, RZ, P2 ;  /* 0x000000ffff557224 */ /* 0x000fe200010e06ff */
[----:B------:R-:W-:Y:S01]  /*11480*/  IADD3 R95, P0, PT, R26, R24, RZ ;  /* 0x000000181a5f7210 */ /* 0x000fe20007f1e0ff */
        /* <DEDUP_REMOVED lines=14> */
[----:B------:R-:W-:-:S03]  /*11570*/  IMAD.X R24, RZ, RZ, RZ, P3 ;  /* 0x000000ffff187224 */ /* 0x000fc600018e06ff */
[----:B------:R-:W-:Y:S01]  /*11580*/  IADD3 R26, P2, PT, R20, R95, RZ ;  /* 0x0000005f141a7210 */ /* 0x000fe20007f5e0ff */
[----:B------:R-:W-:Y:S01]  /*11590*/  IMAD.X R22, RZ, RZ, RZ, P1 ;  /* 0x000000ffff167224 */ /* 0x000fe200008e06ff */
        /* <DEDUP_REMOVED lines=11> */
.L_x_163:
        /* <DEDUP_REMOVED lines=55> */
.L_x_168:
[----:B------:R-:W-:Y:S05]  /*119c0*/  BSYNC.RELIABLE B3 ;  /* 0x0000000000037941 */ /* 0x000fea0003800100 */
.L_x_167:
        /* <DEDUP_REMOVED lines=23> */
.L_x_166:
[----:B------:R-:W-:Y:S05]  /*11b40*/  BSYNC.RECONVERGENT B2 ;  /* 0x0000000000027941 */ /* 0x000fea0003800200 */
.L_x_165:
        /* <DEDUP_REMOVED lines=36> */
.L_x_172:
        /* <DEDUP_REMOVED lines=23> */
.L_x_171:
[----:B------:R-:W-:Y:S05]  /*11f00*/  BSYNC.RELIABLE B3 ;  /* 0x0000000000037941 */ /* 0x000fea0003800100 */
.L_x_170:
        /* <DEDUP_REMOVED lines=43> */
.L_x_173:
[----:B------:R-:W-:Y:S05]  /*121c0*/  BSYNC.RECONVERGENT B2 ;  /* 0x0000000000027941 */ /* 0x000fea0003800200 */
.L_x_169:
        /* <DEDUP_REMOVED lines=19> */
.L_x_175:
[----:B------:R4:W5:Y:S01]  /*12300*/  LDL R80, [R52] ;  /* 0x0000000034507983 */ /* 0x0009620000100800 */
[----:B------:R-:W-:Y:S01]  /*12310*/  UMOV UR4, URZ ;  /* 0x000000ff00047c82 */ /* 0x000fe20008000000 */
[----:B------:R-:W-:Y:S02]  /*12320*/  VIADD R50, R50, 0x1 ;  /* 0x0000000132327836 */ /* 0x000fe40000000000 */
[----:B----4-:R-:W-:Y:S02]  /*12330*/  VIADD R52, R52, 0x4 ;  /* 0x0000000434347836 */ /* 0x010fe40000000000 */
[----:B-----5:R-:W-:-:S04]  /*12340*/  IMAD.WIDE.U32 R64, R83, R80, RZ ;  /* 0x0000005053407225 */ /* 0x020fc800078e00ff */
        /* <DEDUP_REMOVED lines=11> */
[----:B------:R-:W-:-:S03]  /*12400*/  IMAD.WIDE.U32 R66, R87, R80, RZ ;  /* 0x0000005057427225 */ /* 0x000fc600078e00ff */
[----:B------:R-:W-:Y:S01]  /*12410*/  IADD3 R68, PT, PT, R38, R101, R46 ;  /* 0x0000006526447210 */ /* 0x000fe20007ffe02e */
[----:B------:R-:W-:-:S04]  /*12420*/  IMAD.WIDE.U32 R64, R78, UR8, RZ ;  /* 0x000000084e407c25 */ /* 0x000fc8000f8e00ff */
[----:B------:R-:W-:Y:S01]  /*12430*/  IMAD.X R69, RZ, RZ, R69, P0 ;  /* 0x000000ffff457224 */ /* 0x000fe200000e0645 */
[----:B------:R-:W-:Y:S01]  /*12440*/  IADD3 R101, P0, PT, R48, R66, RZ ;  /* 0x0000004230657210 */ /* 0x000fe20007f1e0ff */
[----:B------:R-:W-:Y:S01]  /*12450*/  VIADD R46, R67, UR4 ;  /* 0x00000004432e7c36 */ /* 0x000fe20008000000 */
[----:B------:R-:W-:Y:S01]  /*12460*/  IADD3 R38, P2, PT, R64, R99, RZ ;  /* 0x0000006340267210 */ /* 0x000fe20007f5e0ff */
[----:B------:R-:W-:Y:S01]  /*12470*/  IMAD.WIDE.U32 R66, R78, UR5, RZ ;  /* 0x000000054e427c25 */ /* 0x000fe2000f8e00ff */
[----:B------:R-:W-:Y:S02]  /*12480*/  IADD3 R101, P1, PT, R101, R68, RZ ;  /* 0x0000004465657210 */ /* 0x000fe40007f3e0ff */
[----:B------:R-:W-:Y:S01]  /*12490*/  IADD3 R38, P3, PT, R38, R69, RZ ;  /* 0x0000004526267210 */ /* 0x000fe20007f7e0ff */
[----:B------:R-:W-:Y:S02]  /*124a0*/  IMAD.X R103, RZ, RZ, RZ, P0 ;  /* 0x000000ffff677224 */ /* 0x000fe400000e06ff */
[----:B------:R-:W-:-:S02]  /*124b0*/  IMAD.X R48, RZ, RZ, RZ, P1 ;  /* 0x000000ffff307224 */ /* 0x000fc400008e06ff */
[----:B------:R-:W-:Y:S02]  /*124c0*/  IMAD.X R99, RZ, RZ, RZ, P2 ;  /* 0x000000ffff637224 */ /* 0x000fe400010e06ff */
[----:B------:R-:W-:Y:S01]  /*124d0*/  IMAD.X R64, RZ, RZ, RZ, P3 ;  /* 0x000000ffff407224 */ /* 0x000fe200018e06ff */
[----:B------:R-:W-:Y:S01]  /*124e0*/  IADD3 R48, PT, PT, R48, R103, R46 ;  /* 0x0000006730307210 */ /* 0x000fe20007ffe02e */
[----:B------:R-:W-:Y:S01]  /*124f0*/  IMAD.WIDE.U32 R68, R89, R80, RZ ;  /* 0x0000005059447225 */ /* 0x000fe200078e00ff */
[----:B------:R-:W-:Y:S02]  /*12500*/  IADD3 R46, P2, PT, R66, R101, RZ ;  /* 0x00000065422e7210 */ /* 0x000fe40007f5e0ff */
[----:B------:R-:W-:Y:S01]  /*12510*/  IADD3 R65, PT, PT, R64, R99, R65 ;  /* 0x0000006340417210 */ /* 0x000fe20007ffe041 */
[----:B------:R-:W-:Y:S01]  /*12520*/  VIADD R82, R69, UR4 ;  /* 0x0000000445527c36 */ /* 0x000fe20008000000 */
[----:B------:R-:W-:Y:S01]  /*12530*/  IADD3 R99, P0, PT, R81, R68, RZ ;  /* 0x0000004451637210 */ /* 0x000fe20007f1e0ff */
[----:B------:R-:W-:Y:S01]  /*12540*/  IMAD.X R81, RZ, RZ, RZ, P2 ;  /* 0x000000ffff517224 */ /* 0x000fe200010e06ff */
[----:B------:R-:W-:Y:S01]  /*12550*/  IADD3 R46, P3, PT, R46, R65, RZ ;  /* 0x000000412e2e7210 */ /* 0x000fe20007f7e0ff */
[----:B------:R-:W-:Y:S01]  /*12560*/  IMAD.WIDE.U32 R64, R78, UR15, RZ ;  /* 0x0000000f4e407c25 */ /* 0x000fe2000f8e00ff */
[----:B------:R-:W-:-:S03]  /*12570*/  IADD3 R99, P1, PT, R99, R48, RZ ;  /* 0x0000003063637210 */ /* 0x000fc60007f3e0ff */
[----:B------:R-:W-:Y:S02]  /*12580*/  IMAD.X R66, RZ, RZ, RZ, P3 ;  /* 0x000000ffff427224 */ /* 0x000fe400018e06ff */
[----:B------:R-:W-:Y:S02]  /*12590*/  IMAD.X R101, RZ, RZ, RZ, P0 ;  /* 0x000000ffff657224 */ /* 0x000fe400000e06ff */
[----:B------:R-:W-:Y:S01]  /*125a0*/  IMAD.X R48, RZ, RZ, RZ, P1 ;  /* 0x000000ffff307224 */ /* 0x000fe200008e06ff */
[----:B------:R-:W-:Y:S01]  /*125b0*/  IADD3 R67, PT, PT, R66, R81, R67 ;  /* 0x0000005142437210 */ /* 0x000fe20007ffe043 */
        /* <DEDUP_REMOVED lines=24> */
[----:B------:R-:W-:Y:S01]  /*12740*/  IMAD.X R101, RZ, RZ, RZ, P0 ;  /* 0x000000ffff657224 */ /* 0x000fe200000e06ff */
[----:B------:R-:W-:Y:S01]  /*12750*/  IADD3 R79, P2, PT, R68, R99, RZ ;  /* 0x00000063444f7210 */ /* 0x000fe20007f5e0ff */
[----:B------:R-:W-:-:S02]  /*12760*/  IMAD.X R44, RZ, RZ, RZ, P1 ;  /* 0x000000ffff2c7224 */ /* 0x000fc400008e06ff */
        /* <DEDUP_REMOVED lines=8> */
[----:B------:R-:W-:Y:S01]  /*127f0*/  VIADD R82, R65, UR4 ;  /* 0x0000000441527c36 */ /* 0x000fe20008000000 */
[----:B------:R-:W-:Y:S01]  /*12800*/  IADD3 R44, P2, PT, R66, R101, RZ ;  /* 0x00000065422c7210 */ /* 0x000fe20007f5e0ff */
[----:B------:R-:W-:Y:S01]  /*12810*/  IMAD.WIDE.U32 R64, R97, R80, RZ ;  /* 0x0000005061407225 */ /* 0x000fe200078e00ff */
[----:B------:R-:W-:-:S03]  /*12820*/  IADD3 R69, PT, PT, R68, R99, R69 ;  /* 0x0000006344457210 */ /* 0x000fc60007ffe045 */
        /* <DEDUP_REMOVED lines=8> */
[----:B------:R-:W-:-:S04]  /*128b0*/  IADD3 R101, P1, PT, R101, R40, RZ ;  /* 0x0000002865657210 */ /* 0x000fc80007f3e0ff */
        /* <DEDUP_REMOVED lines=13> */
.L_x_174:
        /* <DEDUP_REMOVED lines=35> */
.L_x_179:
[----:B------:R-:W-:Y:S05]  /*12bc0*/  BSYNC.RELIABLE B3 ;  /* 0x0000000000037941 */ /* 0x000fea0003800100 */
.L_x_178:
        /* <DEDUP_REMOVED lines=22> */
.L_x_177:
[----:B------:R-:W-:Y:S05]  /*12d30*/  BSYNC.RECONVERGENT B2 ;  /* 0x0000000000027941 */ /* 0x000fea0003800200 */
.L_x_176:
[----:B------:R-:W-:Y:S01]  /*12d40*/  BSSY.RECONVERGENT B2, `(.L_x_180) ;  /* 0x0000073000027945 */ /* 0x000fe20003800200 */
[----:B---3--:R-:W-:Y:S02]  /*12d50*/  IMAD.MOV.U32 R83, RZ, RZ, RZ ;  /* 0x000000ffff537224 */ /* 0x008fe400078e00ff */
        /* <DEDUP_REMOVED lines=9> */
.L_x_181:
        /* <DEDUP_REMOVED lines=105> */
.L_x_180:
        /* <DEDUP_REMOVED lines=38> */
.L_x_185:
[----:B------:R-:W-:Y:S05]  /*136e0*/  BSYNC.RELIABLE B3 ;  /* 0x0000000000037941 */ /* 0x000fea0003800100 */
.L_x_184:
        /* <DEDUP_REMOVED lines=22> */
.L_x_183:
[----:B------:R-:W-:Y:S05]  /*13850*/  BSYNC.RECONVERGENT B2 ;  /* 0x0000000000027941 */ /* 0x000fea0003800200 */
.L_x_182:
[----:B------:R-:W-:Y:S01]  /*13860*/  STL [R57+0x1c], R50 ;  /* 0x00001c3239007387 */ /* 0x000fe20000100800 */
[----:B------:R-:W-:Y:S01]  /*13870*/  BSSY.RECONVERGENT B2, `(.L_x_186) ;  /* 0x0000073000027945 */ /* 0x000fe20003800200 */
[----:B------:R-:W-:Y:S02]  /*13880*/  IMAD.MOV.U32 R81, RZ, RZ, RZ ;  /* 0x000000ffff517224 */ /* 0x000fe400078e00ff */
[----:B------:R3:W-:Y:S01]  /*13890*/  STL [R57], R93 ;  /* 0x0000005d39007387 */ /* 0x0007e20000100800 */
[----:B------:R-:W-:Y:S02]  /*138a0*/  IMAD.MOV.U32 R40, RZ, RZ, R70 ;  /* 0x000000ffff287224 */ /* 0x000fe400078e0046 */
[----:B------:R-:W-:Y:S01]  /*138b0*/  IMAD.MOV.U32 R38, RZ, RZ, RZ ;  /* 0x000000ffff267224 */ /* 0x000fe200078e00ff */
[----:B------:R4:W-:Y:S04]  /*138c0*/  STL [R57+0x4], R95 ;  /* 0x0000045f39007387 */ /* 0x0009e80000100800 */
[----:B------:R5:W-:Y:S01]  /*138d0*/  STL [R57+0x8], R91 ;  /* 0x0000085b39007387 */ /* 0x000be20000100800 */
[----:B---3--:R-:W-:-:S03]  /*138e0*/  IMAD.MOV.U32 R93, RZ, RZ, RZ ;  /* 0x000000ffff5d7224 */ /* 0x008fc600078e00ff */
[----:B------:R3:W-:Y:S01]  /*138f0*/  STL [R57+0xc], R89 ;  /* 0x00000c5939007387 */ /* 0x0007e20000100800 */
[----:B----4-:R-:W-:-:S03]  /*13900*/  IMAD.MOV.U32 R95, RZ, RZ, RZ ;  /* 0x000000ffff5f7224 */ /* 0x010fc600078e00ff */
[----:B------:R4:W-:Y:S01]  /*13910*/  STL [R57+0x10], R87 ;  /* 0x0000105739007387 */ /* 0x0009e20000100800 */
[----:B-----5:R-:W-:-:S03]  /*13920*/  IMAD.MOV.U32 R91, RZ, RZ, RZ ;  /* 0x000000ffff5b7224 */ /* 0x020fc600078e00ff */
[----:B------:R5:W-:Y:S01]  /*13930*/  STL [R57+0x14], R85 ;  /* 0x0000145539007387 */ /* 0x000be20000100800 */
[----:B---3--:R-:W-:-:S03]  /*13940*/  IMAD.MOV.U32 R89, RZ, RZ, RZ ;  /* 0x000000ffff597224 */ /* 0x008fc600078e00ff */
[----:B------:R3:W-:Y:S01]  /*13950*/  STL [R57+0x18], R83 ;  /* 0x0000185339007387 */ /* 0x0007e20000100800 */
[----:B----4-:R-:W-:Y:S02]  /*13960*/  IMAD.MOV.U32 R87, RZ, RZ, RZ ;  /* 0x000000ffff577224 */ /* 0x010fe400078e00ff */
[----:B-----5:R-:W-:Y:S02]  /*13970*/  IMAD.MOV.U32 R85, RZ, RZ, RZ ;  /* 0x000000ffff557224 */ /* 0x020fe400078e00ff */
[----:B---3--:R-:W-:-:S07]  /*13980*/  IMAD.MOV.U32 R83, RZ, RZ, RZ ;  /* 0x000000ffff537224 */ /* 0x008fce00078e00ff */
.L_x_187:
[----:B------:R3:W4:Y:S01]  /*13990*/  LDL R44, [R40] ;  /* 0x00000000282c7983 */ /* 0x0007220000100800 */
[----:B------:R-:W-:Y:S02]  /*139a0*/  VIADD R38, R38, 0x1 ;  /* 0x0000000126267836 */ /* 0x000fe40000000000 */
[----:B---3--:R-:W-:Y:S02]  /*139b0*/  VIADD R40, R40, 0x4 ;  /* 0x0000000428287836 */ /* 0x008fe40000000000 */
[----:B----4-:R-:W-:-:S04]  /*139c0*/  IMAD.WIDE.U32 R64, R13, R44, RZ ;  /* 0x0000002c0d407225 */ /* 0x010fc800078e00ff */
        /* <DEDUP_REMOVED lines=94> */
.L_x_186:
        /* <DEDUP_REMOVED lines=38> */
.L_x_191:
[----:B------:R-:W-:Y:S05]  /*14210*/  BSYNC.RELIABLE B3 ;  /* 0x0000000000037941 */ /* 0x000fea0003800100 */
.L_x_190:
        /* <DEDUP_REMOVED lines=22> */
.L_x_189:
[----:B------:R-:W-:Y:S05]  /*14380*/  BSYNC.RECONVERGENT B2 ;  /* 0x0000000000027941 */ /* 0x000fea0003800200 */
.L_x_188:
[----:B0-----:R-:W-:Y:S01]  /*14390*/  IMAD.IADD R19, R95, 0x1, R14 ;  /* 0x000000015f137824 */ /* 0x001fe200078e020e */
[----:B------:R-:W-:Y:S04]  /*143a0*/  BSSY.RECONVERGENT B2, `(.L_x_192) ;  /* 0x0000049000027945 */ /* 0x000fe80003800200 */
[----:B------:R-:W-:-:S04]  /*143b0*/  ISETP.GE.U32.AND P0, PT, R19, R95, PT ;  /* 0x0000005f1300720c */ /* 0x000fc80003f06070 */
[----:B------:R-:W-:-:S04]  /*143c0*/  SEL R29, RZ, 0x1, P0 ;  /* 0x00000001ff1d7807 */ /* 0x000fc80000000000 */
[----:B------:R-:W-:-:S04]  /*143d0*/  IADD3 R29, P0, P1, R16, R93, R29 ;  /* 0x0000005d101d7210 */ /* 0x000fc8000791e01d */
[----:B------:R-:W-:-:S04]  /*143e0*/  IADD3.X R13, PT, PT, RZ, RZ, RZ, P0, P1 ;  /* 0x000000ffff0d7210 */ /* 0x000fc800007e24ff */
[----:B-1----:R-:W-:-:S04]  /*143f0*/  IADD3 R18, P0, P1, R18, R13, R91 ;  /* 0x0000000d12127210 */ /* 0x002fc8000791e05b */
[----:B------:R-:W-:-:S04]  /*14400*/  IADD3.X R13, PT, PT, RZ, RZ, RZ, P0, P1 ;  /* 0x000000ffff0d7210 */ /* 0x000fc800007e24ff */
[----:B------:R-:W-:-:S04]  /*14410*/  IADD3 R28, P0, P1, R28, R13, R89 ;  /* 0x0000000d1c1c7210 */ /* 0x000fc8000791e059 */
[----:B------:R-:W-:-:S04]  /*14420*/  IADD3.X R31, PT, PT, RZ, RZ, RZ, P0, P1 ;  /* 0x000000ffff1f7210 */ /* 0x000fc800007e24ff */
[----:B------:R-:W-:-:S04]  /*14430*/  IADD3 R31, P0, P1, R30, R31, R87 ;  /* 0x0000001f1e1f7210 */ /* 0x000fc8000791e057 */
[----:B------:R-:W-:-:S04]  /*14440*/  IADD3.X R13, PT, PT, RZ, RZ, RZ, P0, P1 ;  /* 0x000000ffff0d7210 */ /* 0x000fc800007e24ff */
[----:B------:R-:W-:-:S04]  /*14450*/  IADD3 R32, P0, P1, R32, R13, R85 ;  /* 0x0000000d20207210 */ /* 0x000fc8000791e055 */
[----:B------:R-:W-:-:S04]  /*14460*/  IADD3.X R33, PT, PT, RZ, RZ, RZ, P0, P1 ;  /* 0x000000ffff217210 */ /* 0x000fc800007e24ff */
[----:B------:R-:W-:-:S04]  /*14470*/  IADD3 R33, P0, P1, R34, R33, R83 ;  /* 0x0000002122217210 */ /* 0x000fc8000791e053 */
[----:B------:R-:W-:-:S04]  /*14480*/  IADD3.X R40, PT, PT, RZ, RZ, RZ, P0, P1 ;  /* 0x000000ffff287210 */ /* 0x000fc800007e24ff */
[----:B------:R-:W-:-:S04]  /*14490*/  IADD3 R40, PT, PT, R12, R81, R40 ;  /* 0x000000510c287210 */ /* 0x000fc80007ffe028 */
[----:B------:R-:W-:-:S13]  /*144a0*/  ISETP.GE.U32.AND P0, PT, R40, UR11, PT ;  /* 0x0000000b28007c0c */ /* 0x000fda000bf06070 */
        /* <DEDUP_REMOVED lines=27> */
[----:B------:R-:W-:Y:S02]  /*14660*/  ISETP.GE.U32.AND P0, PT, R19, UR9, PT ;  /* 0x0000000913007c0c */ /* 0x000fe4000bf06070 */
[----:B------:R-:W-:Y:S02]  /*14670*/  ISETP.LE.U32.AND P1, PT, R18, UR5, PT ;  /* 0x0000000512007c0c */ /* 0x000fe4000bf23070 */
[----:B------:R-:W-:-:S04]  /*14680*/  ISETP.LE.U32.AND P0, PT, R29, UR8, !P0 ;  /* 0x000000081d007c0c */ /* 0x000fc8000c703070 */
[----:B------:R-:W-:-:S13]  /*14690*/  ISETP.LT.U32.OR P0, PT, R29, UR8, P0 ;  /* 0x000000081d007c0c */ /* 0x000fda0008701470 */
[----:B------:R-:W-:Y:S05]  /*146a0*/  @P0 BREAK.RELIABLE P1, B3 ;  /* 0x0000000000030942 */ /* 0x000fea0000800100 */
[----:B------:R-:W-:Y:S05]  /*146b0*/  @P0 BRA P1, `(.L_x_193) ;  /* 0x00000000005c0947 */ /* 0x000fea0000800000 */
.L_x_195:
[----:B------:R-:W-:Y:S05]  /*146c0*/  BSYNC.RELIABLE B3 ;  /* 0x0000000000037941 */ /* 0x000fea0003800100 */
.L_x_194:
        /* <DEDUP_REMOVED lines=22> */
.L_x_193:
[----:B------:R-:W-:Y:S05]  /*14830*/  BSYNC.RECONVERGENT B2 ;  /* 0x0000000000027941 */ /* 0x000fea0003800200 */
.L_x_192:
[----:B------:R-:W-:Y:S01]  /*14840*/  BSSY.RECONVERGENT B2, `(.L_x_196) ;  /* 0x0000072000027945 */ /* 0x000fe20003800200 */
[----:B------:R-:W-:Y:S01]  /*14850*/  CS2R R34, SRZ ;  /* 0x0000000000227805 */ /* 0x000fe2000001ff00 */
[----:B------:R-:W-:Y:S02]  /*14860*/  IMAD.MOV.U32 R30, RZ, RZ, RZ ;  /* 0x000000ffff1e7224 */ /* 0x000fe400078e00ff */
[----:B------:R-:W-:Y:S02]  /*14870*/  IMAD.MOV.U32 R42, RZ, RZ, R57 ;  /* 0x000000ffff2a7224 */ /* 0x000fe400078e0039 */
[----:B------:R-:W-:Y:S02]  /*14880*/  IMAD.MOV.U32 R65, RZ, RZ, RZ ;  /* 0x000000ffff417224 */ /* 0x000fe400078e00ff */
[----:B------:R-:W-:Y:S02]  /*14890*/  IMAD.MOV.U32 R67, RZ, RZ, RZ ;  /* 0x000000ffff437224 */ /* 0x000fe400078e00ff */
[----:B------:R-:W-:-:S02]  /*148a0*/  IMAD.MOV.U32 R44, RZ, RZ, RZ ;  /* 0x000000ffff2c7224 */ /* 0x000fc400078e00ff */
[----:B------:R-:W-:Y:S02]  /*148b0*/  IMAD.MOV.U32 R46, RZ, RZ, RZ ;  /* 0x000000ffff2e7224 */ /* 0x000fe400078e00ff */
[----:B------:R-:W-:Y:S02]  /*148c0*/  IMAD.MOV.U32 R38, RZ, RZ, RZ ;  /* 0x000000ffff267224 */ /* 0x000fe400078e00ff */
[----:B------:R-:W-:-:S07]  /*148d0*/  IMAD.MOV.U32 R52, RZ, RZ, RZ ;  /* 0x000000ffff347224 */ /* 0x000fce00078e00ff */
.L_x_197:
[----:B------:R0:W3:Y:S01]  /*148e0*/  LDL R50, [R42] ;  /* 0x000000002a327983 */ /* 0x0000e20000100800 */
[----:B------:R-:W-:Y:S01]  /*148f0*/  UMOV UR4, URZ ;  /* 0x000000ff00047c82 */ /* 0x000fe20008000000 */
[----:B------:R-:W-:Y:S02]  /*14900*/  VIADD R52, R52, 0x1 ;  /* 0x0000000134347836 */ /* 0x000fe40000000000 */
[----:B0-----:R-:W-:Y:S02]  /*14910*/  VIADD R42, R42, 0x4 ;  /* 0x000000042a2a7836 */ /* 0x001fe40000000000 */
[----:B---3--:R-:W-:-:S04]  /*14920*/  IMAD.WIDE.U32 R14, R19, R50, RZ ;  /* 0x00000032130e7225 */ /* 0x008fc800078e00ff */
[----:B------:R-:W-:Y:S01]  /*14930*/  IMAD.WIDE.U32 R12, R29, R50, RZ ;  /* 0x000000321d0c7225 */ /* 0x000fe200078e00ff */
[----:B------:R-:W-:Y:S02]  /*14940*/  IADD3 R81, P0, PT, R14, R38, RZ ;  /* 0x000000260e517210 */ /* 0x000fe40007f1e0ff */
[----:B------:R-:W-:-:S03]  /*14950*/  IADD3 R69, P1, PT, R46, R12, RZ ;  /* 0x0000000c2e457210 */ /* 0x000fc60007f3e0ff */
[----:B------:R-:W-:Y:S02]  /*14960*/  IMAD.X R14, RZ, RZ, R15, P0 ;  /* 0x000000ffff0e7224 */ /* 0x000fe400000e060f */
[----:B------:R-:W-:Y:S02]  /*14970*/  IMAD R48, R81, UR16, RZ ;  /* 0x0000001051307c24 */ /* 0x000fe4000f8e02ff */
[----:B------:R-:W-:Y:S01]  /*14980*/  VIADD R46, R13, UR4 ;  /* 0x000000040d2e7c36 */ /* 0x000fe20008000000 */
[----:B------:R-:W-:Y:S01]  /*14990*/  IADD3 R69, P0, PT, R69, R14, RZ ;  /* 0x0000000e45457210 */ /* 0x000fe20007f1e0ff */
[----:B------:R-:W-:-:S04]  /*149a0*/  IMAD.WIDE.U32 R16, R48, UR9, RZ ;  /* 0x0000000930107c25 */ /* 0x000fc8000f8e00ff */
[----:B------:R-:W-:Y:S01]  /*149b0*/  IMAD.X R38, RZ, RZ, RZ, P0 ;  /* 0x000000ffff267224 */ /* 0x000fe200000e06ff */
[----:B------:R-:W-:Y:S01]  /*149c0*/  IADD3 RZ, P0, PT, R16, R81, RZ ;  /* 0x0000005110ff7210 */ /* 0x000fe20007f1e0ff */
[----:B------:R-:W-:Y:S02]  /*149d0*/  IMAD.X R79, RZ, RZ, RZ, P1 ;  /* 0x000000ffff4f7224 */ /* 0x000fe400008e06ff */
        /* <DEDUP_REMOVED lines=25> */
[----:B------:R-:W-:Y:S02]  /*14b70*/  IMAD.X R79, RZ, RZ, RZ, P0 ;  /* 0x000000ffff4f7224 */ /* 0x000fe400000e06ff */
[----:B------:R-:W-:Y:S01]  /*14b80*/  IMAD.X R44, RZ, RZ, RZ, P1 ;  /* 0x000000ffff2c7224 */ /* 0x000fe200008e06ff */
[----:B------:R-:W-:Y:S01]  /*14b90*/  IADD3 R13, PT, PT, R12, R67, R13 ;  /* 0x000000430c0d7210 */ /* 0x000fe20007ffe00d */
[----:B------:R-:W-:Y:S01]  /*14ba0*/  IMAD.WIDE.U32 R14, R48, UR15, RZ ;  /* 0x0000000f300e7c25 */ /* 0x000fe2000f8e00ff */
[----:B------:R-:W-:-:S02]  /*14bb0*/  IADD3 R67, P0, PT, R65, R16, RZ ;  /* 0x0000001041437210 */ /* 0x000fc40007f1e0ff */
[----:B------:R-:W-:Y:S01]  /*14bc0*/  IADD3 R12, PT, PT, R44, R79, R64 ;  /* 0x0000004f2c0c7210 */ /* 0x000fe20007ffe040 */
[----:B------:R-:W-:Y:S01]  /*14bd0*/  VIADD R64, R17, UR4 ;  /* 0x0000000411407c36 */ /* 0x000fe20008000000 */
[----:B------:R-:W-:Y:S01]  /*14be0*/  IADD3 R44, P2, PT, R14, R69, RZ ;  /* 0x000000450e2c7210 */ /* 0x000fe20007f5e0ff */
[----:B------:R-:W-:Y:S01]  /*14bf0*/  IMAD.X R69, RZ, RZ, RZ, P0 ;  /* 0x000000ffff457224 */ /* 0x000fe200000e06ff */
[----:B------:R-:W-:Y:S01]  /*14c00*/  IADD3 R67, P1, PT, R67, R12, RZ ;  /* 0x0000000c43437210 */ /* 0x000fe20007f3e0ff */
[----:B------:R-:W-:Y:S01]  /*14c10*/  IMAD.WIDE.U32 R16, R32, R50, RZ ;  /* 0x0000003220107225 */ /* 0x000fe200078e00ff */
[----:B------:R-:W-:-:S03]  /*14c20*/  IADD3 R44, P3, PT, R44, R13, RZ ;  /* 0x0000000d2c2c7210 */ /* 0x000fc60007f7e0ff */
[----:B------:R-:W-:Y:S01]  /*14c30*/  IMAD.X R65, RZ, RZ, RZ, P2 ;  /* 0x000000ffff417224 */ /* 0x000fe200010e06ff */
[----:B------:R-:W-:Y:S01]  /*14c40*/  IADD3 R79, P0, PT, R34, R16, RZ ;  /* 0x00000010224f7210 */ /* 0x000fe20007f1e0ff */
[----:B------:R-:W-:Y:S02]  /*14c50*/  IMAD.X R14, RZ, RZ, RZ, P3 ;  /* 0x000000ffff0e7224 */ /* 0x000fe400018e06ff */
[----:B------:R-:W-:-:S03]  /*14c60*/  IMAD.WIDE.U32 R12, R48, UR14, RZ ;  /* 0x0000000e300c7c25 */ /* 0x000fc6000f8e00ff */
[----:B------:R-:W-:Y:S01]  /*14c70*/  IADD3 R14, PT, PT, R14, R65, R15 ;  /* 0x000000410e0e7210 */ /* 0x000fe20007ffe00f */
[----:B------:R-:W-:Y:S01]  /*14c80*/  IMAD.X R66, RZ, RZ, RZ, P1 ;  /* 0x000000ffff427224 */ /* 0x000fe200008e06ff */
[----:B------:R-:W-:-:S04]  /*14c90*/  IADD3 R67, P2, PT, R12, R67, RZ ;  /* 0x000000430c437210 */ /* 0x000fc80007f5e0ff */
[----:B------:R-:W-:Y:S01]  /*14ca0*/  IADD3 R66, PT, PT, R66, R69, R64 ;  /* 0x0000004542427210 */ /* 0x000fe20007ffe040 */
[----:B------:R-:W-:Y:S01]  /*14cb0*/  IMAD.X R65, RZ, RZ, RZ, P2 ;  /* 0x000000ffff417224 */ /* 0x000fe200010e06ff */
[----:B------:R-:W-:Y:S01]  /*14cc0*/  IADD3 R67, P3, PT, R67, R14, RZ ;  /* 0x0000000e43437210 */ /* 0x000fe20007f7e0ff */
[----:B------:R-:W-:Y:S01]  /*14cd0*/  IMAD.WIDE.U32 R14, R48, UR13, RZ ;  /* 0x0000000d300e7c25 */ /* 0x000fe2000f8e00ff */
[----:B------:R-:W-:-:S03]  /*14ce0*/  IADD3 R79, P1, PT, R79, R66, RZ ;  /* 0x000000424f4f7210 */ /* 0x000fc60007f3e0ff */
[----:B------:R-:W-:Y:S02]  /*14cf0*/  IMAD.X R12, RZ, RZ, RZ, P3 ;  /* 0x000000ffff0c7224 */ /* 0x000fe400018e06ff */
        /* <DEDUP_REMOVED lines=39> */
.L_x_196:
        /* <DEDUP_REMOVED lines=52> */
.L_x_201:
[----:B------:R-:W-:Y:S05]  /*152b0*/  BSYNC.RELIABLE B3 ;  /* 0x0000000000037941 */ /* 0x000fea0003800100 */
.L_x_200:
        /* <DEDUP_REMOVED lines=22> */
.L_x_199:
[----:B------:R-:W-:Y:S05]  /*15420*/  BSYNC.RECONVERGENT B2 ;  /* 0x0000000000027941 */ /* 0x000fea0003800200 */
.L_x_198:
[----:B------:R-:W-:Y:S01]  /*15430*/  STL.64 [R1+0x1f0], R32 ;  /* 0x0001f02001007387 */ /* 0x000fe20000100a00 */
[----:B------:R-:W-:Y:S01]  /*15440*/  BSSY.RECONVERGENT B2, `(.L_x_202) ;  /* 0x000006c000027945 */ /* 0x000fe20003800200 */
[----:B------:R-:W-:Y:S01]  /*15450*/  CS2R R12, SRZ ;  /* 0x00000000000c7805 */ /* 0x000fe2000001ff00 */
[----:B------:R-:W-:Y:S01]  /*15460*/  IMAD.MOV.U32 R17, RZ, RZ, R63 ;  /* 0x000000ffff117224 */ /* 0x000fe200078e003f */
[----:B------:R-:W-:Y:S01]  /*15470*/  STL.64 [R1+0x1f8], R34 ;  /* 0x0001f82201007387 */ /* 0x000fe20000100a00 */
[----:B------:R-:W-:Y:S02]  /*15480*/  CS2R R14, SRZ ;  /* 0x00000000000e7805 */ /* 0x000fe4000001ff00 */
[----:B------:R-:W-:Y:S01]  /*15490*/  CS2R R18, SRZ ;  /* 0x0000000000127805 */ /* 0x000fe2000001ff00 */
[----:B------:R-:W-:Y:S04]  /*154a0*/  STL [R1+0x200], R30 ;  /* 0x0002001e01007387 */ /* 0x000fe80000100800 */
[----:B------:R0:W-:Y:S04]  /*154b0*/  STL.64 [R1+0x1e8], R28 ;  /* 0x0001e81c01007387 */ /* 0x0001e80000100a00 */
[----:B------:R1:W-:Y:S01]  /*154c0*/  STL [R1+0x1e4], R16 ;  /* 0x0001e41001007387 */ /* 0x0003e20000100800 */
[----:B0-----:R-:W-:Y:S01]  /*154d0*/  CS2R R28, SRZ ;  /* 0x00000000001c7805 */ /* 0x001fe2000001ff00 */
[----:B-1----:R-:W-:-:S07]  /*154e0*/  IMAD.MOV.U32 R16, RZ, RZ, RZ ;  /* 0x000000ffff107224 */ /* 0x002fce00078e00ff */
.L_x_203:
[----:B------:R0:W3:Y:S01]  /*154f0*/  LDL R40, [R17] ;  /* 0x0000000011287983 */ /* 0x0000e20000100800 */
[----:B------:R-:W-:Y:S02]  /*15500*/  VIADD R16, R16, 0x1 ;  /* 0x0000000110107836 */ /* 0x000fe40000000000 */
[----:B0-----:R-:W-:Y:S02]  /*15510*/  VIADD R17, R17, 0x4 ;  /* 0x0000000411117836 */ /* 0x001fe40000000000 */
[----:B---3--:R-:W-:-:S04]  /*15520*/  IMAD.WIDE.U32 R32, R39, R40, RZ ;  /* 0x0000002827207225 */ /* 0x008fc800078e00ff */
[----:B------:R-:W-:Y:S01]  /*15530*/  IMAD.WIDE.U32 R30, R41, R40, RZ ;  /* 0x00000028291e7225 */ /* 0x000fe200078e00ff */
[----:B------:R-:W-:Y:S02]  /*15540*/  IADD3 R65, P0, PT, R32, R19, RZ ;  /* 0x0000001320417210 */ /* 0x000fe40007f1e0ff */
[----:B------:R-:W-:-:S03]  /*15550*/  IADD3 R19, P1, PT, R30, R29, RZ ;  /* 0x0000001d1e137210 */ /* 0x000fc60007f3e0ff */
[----:B------:R-:W-:Y:S02]  /*15560*/  IMAD R38, R65, UR16, RZ ;  /* 0x0000001041267c24 */ /* 0x000fe4000f8e02ff */
[----:B------:R-:W-:Y:S02]  /*15570*/  IMAD.X R30, RZ, RZ, R33, P0 ;  /* 0x000000ffff1e7224 */ /* 0x000fe400000e0621 */
[----:B------:R-:W-:-:S03]  /*15580*/  IMAD.WIDE.U32 R34, R38, UR9, RZ ;  /* 0x0000000926227c25 */ /* 0x000fc6000f8e00ff */
[----:B------:R-:W-:Y:S01]  /*15590*/  IADD3 R19, P0, PT, R19, R30, RZ ;  /* 0x0000001e13137210 */ /* 0x000fe20007f1e0ff */
[----:B------:R-:W-:Y:S01]  /*155a0*/  IMAD.WIDE.U32 R32, R43, R40, RZ ;  /* 0x000000282b207225 */ /* 0x000fe200078e00ff */
[----:B------:R-:W-:-:S03]  /*155b0*/  IADD3 RZ, P2, PT, R34, R65, RZ ;  /* 0x0000004122ff7210 */ /* 0x000fc60007f5e0ff */
[----:B------:R-:W-:-:S04]  /*155c0*/  IMAD.WIDE.U32 R64, R38, UR8, RZ ;  /* 0x0000000826407c25 */ /* 0x000fc8000f8e00ff */
[----:B------:R-:W-:Y:S02]  /*155d0*/  IMAD.X R30, RZ, RZ, RZ, P1 ;  /* 0x000000ffff1e7224 */ /* 0x000fe400008e06ff */
[----:B------:R-:W-:Y:S01]  /*155e0*/  IMAD.X R29, RZ, RZ, RZ, P0 ;  /* 0x000000ffff1d7224 */ /* 0x000fe200000e06ff */
[----:B------:R-:W-:Y:S01]  /*155f0*/  IADD3 R67, P0, PT, R32, R28, RZ ;  /* 0x0000001c20437210 */ /* 0x000fe20007f1e0ff */
[----:B------:R-:W-:Y:S01]  /*15600*/  IMAD.X R34, RZ, RZ, R35, P2 ;  /* 0x000000ffff227224 */ /* 0x000fe200010e0623 */
[----:B------:R-:W-:Y:S02]  /*15610*/  IADD3 R19, P2, PT, R64, R19, RZ ;  /* 0x0000001340137210 */ /* 0x000fe40007f5e0ff */
[----:B------:R-:W-:Y:S01]  /*15620*/  IADD3 R42, PT, PT, R29, R30, R31 ;  /* 0x0000001e1d2a7210 */ /* 0x000fe20007ffe01f */
[----:B------:R-:W-:Y:S01]  /*15630*/  IMAD.X R69, RZ, RZ, RZ, P0 ;  /* 0x000000ffff457224 */ /* 0x000fe200000e06ff */
[----:B------:R-:W-:Y:S01]  /*15640*/  IADD3 R19, P3, PT, R19, R34, RZ ;  /* 0x0000002213137210 */ /* 0x000fe20007f7e0ff */
[----:B------:R-:W-:Y:S01]  /*15650*/  IMAD.X R29, RZ, RZ, RZ, P2 ;  /* 0x000000ffff1d7224 */ /* 0x000fe200010e06ff */
[----:B------:R-:W-:Y:S01]  /*15660*/  IADD3 R67, P1, PT, R67, R42, RZ ;  /* 0x0000002a43437210 */ /* 0x000fe20007f3e0ff */
[----:B------:R-:W-:-:S04]  /*15670*/  IMAD.WIDE.U32 R34, R38, UR5, RZ ;  /* 0x0000000526227c25 */ /* 0x000fc8000f8e00ff */
[----:B------:R-:W-:Y:S02]  /*15680*/  IMAD.X R64, RZ, RZ, RZ, P3 ;  /* 0x000000ffff407224 */ /* 0x000fe400018e06ff */
[----:B------:R-:W-:Y:S02]  /*15690*/  IMAD.X R32, RZ, RZ, RZ, P1 ;  /* 0x000000ffff207224 */ /* 0x000fe400008e06ff */
[-C--:B------:R-:W-:Y:S01]  /*156a0*/  IMAD.WIDE.U32 R30, R45, R40.reuse, RZ ;  /* 0x000000282d1e7225 */ /* 0x080fe200078e00ff */
[----:B------:R-:W-:Y:S02]  /*156b0*/  IADD3 R64, PT, PT, R64, R29, R65 ;  /* 0x0000001d40407210 */ /* 0x000fe40007ffe041 */
[----:B------:R-:W-:Y:S02]  /*156c0*/  IADD3 R29, P2, PT, R34, R67, RZ ;  /* 0x00000043221d7210 */ /* 0x000fe40007f5e0ff */
[----:B------:R-:W-:Y:S01]  /*156d0*/  IADD3 R28, PT, PT, R32, R69, R33 ;  /* 0x00000045201c7210 */ /* 0x000fe20007ffe021 */
[----:B------:R-:W-:Y:S01]  /*156e0*/  IMAD.WIDE.U32 R32, R47, R40, RZ ;  /* 0x000000282f207225 */ /* 0x000fe200078e00ff */
[----:B------:R-:W-:-:S02]  /*156f0*/  IADD3 R69, P0, PT, R30, R18, RZ ;  /* 0x000000121e457210 */ /* 0x000fc40007f1e0ff */
[----:B------:R-:W-:Y:S01]  /*15700*/  IADD3 R29, P3, PT, R29, R64, RZ ;  /* 0x000000401d1d7210 */ /* 0x000fe20007f7e0ff */
[----:B------:R-:W-:Y:S01]  /*15710*/  IMAD.WIDE.U32 R64, R38, UR15, RZ ;  /* 0x0000000f26407c25 */ /* 0x000fe2000f8e00ff */
[----:B------:R-:W-:-:S03]  /*15720*/  IADD3 R69, P1, PT, R69, R28, RZ ;  /* 0x0000001c45457210 */ /* 0x000fc60007f3e0ff */
[----:B------:R-:W-:Y:S01]  /*15730*/  IMAD.X R67, RZ, RZ, RZ, P2 ;  /* 0x000000ffff437224 */ /* 0x000fe200010e06ff */
[----:B------:R-:W-:Y:S01]  /*15740*/  IADD3 R28, P2, PT, R64, R69, RZ ;  /* 0x00000045401c7210 */ /* 0x000fe20007f5e0ff */
[----:B------:R-:W-:Y:S02]  /*15750*/  IMAD.X R34, RZ, RZ, RZ, P3 ;  /* 0x000000ffff227224 */ /* 0x000fe400018e06ff */
[----:B------:R-:W-:Y:S02]  /*15760*/  IMAD.X R79, RZ, RZ, RZ, P0 ;  /* 0x000000ffff4f7224 */ /* 0x000fe400000e06ff */
[----:B------:R-:W-:Y:S01]  /*15770*/  IMAD.X R30, RZ, RZ, RZ, P1 ;  /* 0x000000ffff1e7224 */ /* 0x000fe200008e06ff */
[----:B------:R-:W-:Y:S01]  /*15780*/  IADD3 R35, PT, PT, R34, R67, R35 ;  /* 0x0000004322237210 */ /* 0x000fe20007ffe023 */
[----:B------:R-:W-:Y:S01]  /*15790*/  IMAD.X R64, RZ, RZ, RZ, P2 ;  /* 0x000000ffff407224 */ /* 0x000fe200010e06ff */
[----:B------:R-:W-:Y:S02]  /*157a0*/  IADD3 R67, P0, PT, R32, R15, RZ ;  /* 0x0000000f20437210 */ /* 0x000fe40007f1e0ff */
[----:B------:R-:W-:Y:S01]  /*157b0*/  IADD3 R18, PT, PT, R30, R79, R31 ;  /* 0x0000004f1e127210 */ /* 0x000fe20007ffe01f */
[----:B------:R-:W-:Y:S01]  /*157c0*/  IMAD.WIDE.U32 R30, R49, R40, RZ ;  /* 0x00000028311e7225 */ /* 0x000fe200078e00ff */
[----:B------:R-:W-:-:S02]  /*157d0*/  IADD3 R28, P3, PT, R28, R35, RZ ;  /* 0x000000231c1c7210 */ /* 0x000fc40007f7e0ff */
        /* <DEDUP_REMOVED lines=32> */
[----:B------:R-:W-:-:S03]  /*159e0*/  IMAD.WIDE.U32 R12, R38, UR11, RZ ;  /* 0x0000000b260c7c25 */ /* 0x000fc6000f8e00ff */
[----:B------:R-:W-:Y:S01]  /*159f0*/  IADD3 R33, PT, PT, R32, R79, R33 ;  /* 0x0000004f20217210 */ /* 0x000fe20007ffe021 */
[----:B------:R-:W-:Y:S01]  /*15a00*/  IMAD.X R34, RZ, RZ, RZ, P2 ;  /* 0x000000ffff227224 */ /* 0x000fe200010e06ff */
[----:B------:R-:W-:Y:S02]  /*15a10*/  IADD3 R14, P3, PT, R14, R65, RZ ;  /* 0x000000410e0e7210 */ /* 0x000fe40007f7e0ff */
[----:B------:R-:W-:-:S03]  /*15a20*/  IADD3 R65, P1, PT, R30, R33, RZ ;  /* 0x000000211e417210 */ /* 0x000fc60007f3e0ff */
[----:B------:R-:W-:Y:S01]  /*15a30*/  IMAD.X R33, RZ, RZ, RZ, P3 ;  /* 0x000000ffff217224 */ /* 0x000fe200018e06ff */
[----:B------:R-:W-:Y:S01]  /*15a40*/  IADD3 R12, P2, PT, R12, R65, RZ ;  /* 0x000000410c0c7210 */ /* 0x000fe20007f5e0ff */
[----:B------:R-:W-:-:S03]  /*15a50*/  IMAD.X R30, RZ, RZ, RZ, P1 ;  /* 0x000000ffff1e7224 */ /* 0x000fc600008e06ff */
[----:B------:R-:W-:Y:S01]  /*15a60*/  IADD3 R35, PT, PT, R33, R34, R35 ;  /* 0x0000002221237210 */ /* 0x000fe20007ffe023 */
[----:B------:R-:W-:-:S03]  /*15a70*/  IMAD.X R32, RZ, RZ, RZ, P2 ;  /* 0x000000ffff207224 */ /* 0x000fc600010e06ff */
[----:B------:R-:W-:Y:S01]  /*15a80*/  IADD3 R12, P3, PT, R12, R35, RZ ;  /* 0x000000230c0c7210 */ /* 0x000fe20007f7e0ff */
[----:B------:R-:W-:Y:S01]  /*15a90*/  IMAD.X R35, RZ, RZ, RZ, P0 ;  /* 0x000000ffff237224 */ /* 0x000fe200000e06ff */
[----:B------:R-:W-:-:S03]  /*15aa0*/  ISETP.NE.AND P0, PT, R16, 0x8, PT ;  /* 0x000000081000780c */ /* 0x000fc60003f05270 */
[----:B------:R-:W-:Y:S01]  /*15ab0*/  IMAD.X R33, RZ, RZ, RZ, P3 ;  /* 0x000000ffff217224 */ /* 0x000fe200018e06ff */
[----:B------:R-:W-:-:S04]  /*15ac0*/  IADD3 R30, PT, PT, R30, R35, R31 ;  /* 0x000000231e1e7210 */ /* 0x000fc80007ffe01f */
[----:B------:R-:W-:-:S05]  /*15ad0*/  IADD3 R13, PT, PT, R33, R32, R13 ;  /* 0x00000020210d7210 */ /* 0x000fca0007ffe00d */
[----:B------:R-:W-:Y:S01]  /*15ae0*/  IMAD.IADD R13, R30, 0x1, R13 ;  /* 0x000000011e0d7824 */ /* 0x000fe200078e020d */
[----:B------:R-:W-:Y:S06]  /*15af0*/  @P0 BRA `(.L_x_203) ;  /* 0xfffffff8007c0947 */ /* 0x000fec000383ffff */
[----:B------:R-:W-:Y:S05]  /*15b00*/  BSYNC.RECONVERGENT B2 ;  /* 0x0000000000027941 */ /* 0x000fea0003800200 */
.L_x_202:
        /* <DEDUP_REMOVED lines=38> */
.L_x_207:
[----:B------:R-:W-:Y:S05]  /*15d70*/  BSYNC.RELIABLE B3 ;  /* 0x0000000000037941 */ /* 0x000fea0003800100 */
.L_x_206:
        /* <DEDUP_REMOVED lines=22> */
.L_x_205:
[----:B------:R-:W-:Y:S05]  /*15ee0*/  BSYNC.RECONVERGENT B2 ;  /* 0x0000000000027941 */ /* 0x000fea0003800200 */
.L_x_204:
[----:B------:R-:W-:Y:S01]  /*15ef0*/  STL [R56], R19 ;  /* 0x0000001338007387 */ /* 0x000fe20000100800 */
[----:B------:R-:W-:Y:S01]  /*15f00*/  BSSY.RECONVERGENT B2, `(.L_x_208) ;  /* 0x0000053000027945 */ /* 0x000fe20003800200 */
[----:B------:R-:W-:Y:S01]  /*15f10*/  CS2R R34, SRZ ;  /* 0x0000000000227805 */ /* 0x000fe2000001ff00 */
[----:B------:R-:W-:Y:S01]  /*15f20*/  IMAD.MOV.U32 R32, RZ, RZ, R56 ;  /* 0x000000ffff207224 */ /* 0x000fe200078e0038 */
[----:B------:R-:W-:Y:S01]  /*15f30*/  STL [R56+0xc], R18 ;  /* 0x00000c1238007387 */ /* 0x000fe20000100800 */
[----:B------:R-:W-:Y:S02]  /*15f40*/  IMAD.MOV.U32 R44, RZ, RZ, RZ ;  /* 0x000000ffff2c7224 */ /* 0x000fe400078e00ff */
        /* <DEDUP_REMOVED lines=10> */
[----:B0-----:R-:W-:-:S07]  /*15ff0*/  CS2R R28, SRZ ;  /* 0x00000000001c7805 */ /* 0x001fce000001ff00 */
.L_x_209:
[----:B------:R0:W3:Y:S01]  /*16000*/  LDL R12, [R32] ;  /* 0x00000000200c7983 */ /* 0x0000e20000100800 */
[----:B------:R-:W-:Y:S02]  /*16010*/  VIADD R16, R16, 0x1 ;  /* 0x0000000110107836 */ /* 0x000fe40000000000 */
[----:B0-----:R-:W-:Y:S01]  /*16020*/  VIADD R32, R32, 0x4 ;  /* 0x0000000420207836 */ /* 0x001fe20000000000 */
        /* <DEDUP_REMOVED lines=65> */
.L_x_208:
[----:B------:R-:W-:Y:S01]  /*16440*/  ISETP.GE.U32.AND P0, PT, R29, UR11, PT ;  /* 0x0000000b1d007c0c */ /* 0x000fe2000bf06070 */
[----:B------:R-:W-:Y:S01]  /*16450*/  BSSY.RECONVERGENT B2, `(.L_x_210) ;  /* 0x000004e000027945 */ /* 0x000fe20003800200 */
[----:B------:R-:W-:Y:S02]  /*16460*/  IMAD.MOV.U32 R38, RZ, RZ, R28 ;  /* 0x000000ffff267224 */ /* 0x000fe400078e001c */
[----:B--2---:R-:W-:Y:S02]  /*16470*/  IMAD.MOV.U32 R37, RZ, RZ, R34 ;  /* 0x000000ffff257224 */ /* 0x004fe400078e0022 */
        /* <DEDUP_REMOVED lines=52> */
.L_x_213:
[----:B------:R-:W-:Y:S05]  /*167c0*/  BSYNC.RELIABLE B3 ;  /* 0x0000000000037941 */ /* 0x000fea0003800100 */
.L_x_212:
        /* <DEDUP_REMOVED lines=22> */
.L_x_211:
[----:B------:R-:W-:Y:S05]  /*16930*/  BSYNC.RECONVERGENT B2 ;  /* 0x0000000000027941 */ /* 0x000fea0003800200 */
.L_x_210:
[----:B------:R-:W-:Y:S01]  /*16940*/  LOP3.LUT R12, R37, R38, R30, 0xfe, !PT ;  /* 0x00000026250c7212 */ /* 0x000fe200078efe1e */
[----:B------:R-:W-:Y:S01]  /*16950*/  BSSY.RECONVERGENT B2, `(.L_x_214) ;  /* 0x00002c0000027945 */ /* 0x000fe20003800200 */
[----:B------:R-:W-:Y:S02]  /*16960*/  PLOP3.LUT P0, PT, PT, PT, PT, 0x80, 0x8 ;  /* 0x000000000008781c */ /* 0x000fe40003f0f070 */
[----:B------:R-:W-:Y:S02]  /*16970*/  CS2R R18, SRZ ;  /* 0x0000000000127805 */ /* 0x000fe4000001ff00 */
[----:B------:R-:W-:Y:S02]  /*16980*/  LOP3.LUT R12, R40, R39, R12, 0xfe, !PT ;  /* 0x00000027280c7212 */ /* 0x000fe400078efe0c */
[----:B------:R-:W-:Y:S02]  /*16990*/  CS2R R16, SRZ ;  /* 0x0000000000107805 */ /* 0x000fe4000001ff00 */
[----:B------:R-:W-:-:S02]  /*169a0*/  PRMT R28, RZ, 0x7610, R28 ;  /* 0x00007610ff1c7816 */ /* 0x000fc4000000001c */
[----:B------:R-:W-:Y:S02]  /*169b0*/  CS2R R14, SRZ ;  /* 0x00000000000e7805 */ /* 0x000fe4000001ff00 */
[----:B------:R-:W-:-:S04]  /*169c0*/  LOP3.LUT R12, R32, R31, R12, 0xfe, !PT ;  /* 0x0000001f200c7212 */ /* 0x000fc800078efe0c */
[----:B------:R-:W-:Y:S02]  /*169d0*/  LOP3.LUT P1, RZ, R29, R12, RZ, 0xfc, !PT ;  /* 0x0000000c1dff7212 */ /* 0x000fe4000782fcff */
[----:B------:R-:W-:-:S11]  /*169e0*/  CS2R R12, SRZ ;  /* 0x00000000000c7805 */ /* 0x000fd6000001ff00 */
        /* <DEDUP_REMOVED lines=63> */
.L_x_219:
[----:B------:R-:W-:Y:S05]  /*16de0*/  BSYNC.RELIABLE B4 ;  /* 0x0000000000047941 */ /* 0x000fea0003800100 */
.L_x_218:
        /* <DEDUP_REMOVED lines=89> */
.L_x_221:
[----:B------:R-:W-:Y:S05]  /*17380*/  BSYNC.RELIABLE B4 ;  /* 0x0000000000047941 */ /* 0x000fea0003800100 */
.L_x_220:
        /* <DEDUP_REMOVED lines=22> */
.L_x_217:
[----:B------:R-:W-:Y:S05]  /*174f0*/  BSYNC.RECONVERGENT B3 ;  /* 0x0000000000037941 */ /* 0x000fea0003800200 */
.L_x_216:
        /* <DEDUP_REMOVED lines=15> */
[----:B------:R-:W-:Y:S01]  /*175f0*/  IMAD.U32 R46, RZ, RZ, UR11 ;  /* 0x0000000bff2e7e24 */ /* 0x000fe2000f8e00ff */
[----:B------:R-:W-:Y:S01]  /*17600*/  CS2R R44, SRZ ;  /* 0x00000000002c7805 */ /* 0x000fe2000001ff00 */
[----:B------:R-:W-:Y:S01]  /*17610*/  IMAD.U32 R49, RZ, RZ, UR12 ;  /* 0x0000000cff317e24 */ /* 0x000fe2000f8e00ff */
[----:B------:R-:W-:Y:S01]  /*17620*/  CS2R R66, SRZ ;  /* 0x0000000000427805 */ /* 0x000fe2000001ff00 */
[----:B------:R-:W-:Y:S01]  /*17630*/  IMAD.U32 R48, RZ, RZ, UR13 ;  /* 0x0000000dff307e24 */ /* 0x000fe2000f8e00ff */
[----:B------:R-:W-:Y:S01]  /*17640*/  CS2R R68, SRZ ;  /* 0x0000000000447805 */ /* 0x000fe2000001ff00 */
[----:B------:R-:W-:Y:S01]  /*17650*/  IMAD.U32 R51, RZ, RZ, UR14 ;  /* 0x0000000eff337e24 */ /* 0x000fe2000f8e00ff */
[----:B------:R-:W-:Y:S01]  /*17660*/  CS2R R78, SRZ ;  /* 0x00000000004e7805 */ /* 0x000fe2000001ff00 */
[----:B------:R-:W-:-:S02]  /*17670*/  IMAD.U32 R50, RZ, RZ, UR15 ;  /* 0x0000000fff327e24 */ /* 0x000fc4000f8e00ff */
[----:B------:R-:W-:Y:S02]  /*17680*/  IMAD.U32 R52, RZ, RZ, UR5 ;  /* 0x00000005ff347e24 */ /* 0x000fe4000f8e00ff */
[----:B------:R-:W-:Y:S02]  /*17690*/  IMAD.U32 R65, RZ, RZ, UR8 ;  /* 0x00000008ff417e24 */ /* 0x000fe4000f8e00ff */
[----:B------:R-:W-:Y:S02]  /*176a0*/  IMAD.U32 R37, RZ, RZ, UR9 ;  /* 0x00000009ff257e24 */ /* 0x000fe4000f8e00ff */
[----:B------:R-:W-:Y:S02]  /*176b0*/  IMAD.MOV.U32 R39, RZ, RZ, RZ ;  /* 0x000000ffff277224 */ /* 0x000fe400078e00ff */
[----:B------:R-:W-:Y:S02]  /*176c0*/  IMAD.MOV.U32 R64, RZ, RZ, RZ ;  /* 0x000000ffff407224 */ /* 0x000fe400078e00ff */
[----:B------:R-:W-:-:S07]  /*176d0*/  IMAD.MOV.U32 R80, RZ, RZ, RZ ;  /* 0x000000ffff507224 */ /* 0x000fce00078e00ff */
.L_x_247:
        /* <DEDUP_REMOVED lines=28> */
[----:B------:R-:W-:Y:S02]  /*178a0*/  LOP3.LUT R12, R35, R38, R30, 0xfe, !PT ;  /* 0x00000026230c7212 */ /* 0x000fe400078efe1e */
[----:B------:R-:W-:Y:S02]  /*178b0*/  CS2R R18, SRZ ;  /* 0x0000000000127805 */ /* 0x000fe4000001ff00 */
[----:B------:R-:W-:Y:S02]  /*178c0*/  PLOP3.LUT P0, PT, PT, PT, PT, 0x80, 0x8 ;  /* 0x000000000008781c */ /* 0x000fe40003f0f070 */
[----:B------:R-:W-:Y:S02]  /*178d0*/  CS2R R16, SRZ ;  /* 0x0000000000107805 */ /* 0x000fe4000001ff00 */
[----:B------:R-:W-:Y:S02]  /*178e0*/  LOP3.LUT R12, R34, R33, R12, 0xfe, !PT ;  /* 0x00000021220c7212 */ /* 0x000fe400078efe0c */
[----:B------:R-:W-:-:S02]  /*178f0*/  CS2R R14, SRZ ;  /* 0x00000000000e7805 */ /* 0x000fc4000001ff00 */
[----:B------:R-:W-:Y:S02]  /*17900*/  PRMT R28, RZ, 0x7610, R28 ;  /* 0x00007610ff1c7816 */ /* 0x000fe4000000001c */
        /* <DEDUP_REMOVED lines=15> */
.L_x_226:
        /* <DEDUP_REMOVED lines=8> */
[----:B------:R-:W-:Y:S01]  /*17a80*/  SHF.L.W.U32.HI R84, R38, 0x1f, R35 ;  /* 0x0000001f26547819 */ /* 0x000fe20000010e23 */
[----:B------:R-:W-:Y:S01]  /*17a90*/  IMAD.MOV.U32 R38, RZ, RZ, R45 ;  /* 0x000000ffff267224 */ /* 0x000fe200078e002d */
        /* <DEDUP_REMOVED lines=11> */
[----:B------:R-:W-:Y:S01]  /*17b50*/  @P1 SHF.L.W.U32.HI R16, R44, 0x1f, R45 ;  /* 0x0000001f2c101819 */ /* 0x000fe20000010e2d */
[----:B------:R-:W-:Y:S01]  /*17b60*/  @P1 IMAD.MOV.U32 R42, RZ, RZ, R14 ;  /* 0x000000ffff2a1224 */ /* 0x000fe200078e000e */
[----:B------:R-:W-:Y:S01]  /*17b70*/  SHF.L.W.U32.HI R35, R31, 0x1f, R32 ;  /* 0x0000001f1f237819 */ /* 0x000fe20000010e20 */
[----:B------:R-:W-:Y:S01]  /*17b80*/  @P1 IMAD.MOV.U32 R45, RZ, RZ, R15 ;  /* 0x000000ffff2d1224 */ /* 0x000fe200078e000f */
[----:B------:R-:W-:Y:S01]  /*17b90*/  SHF.L.W.U32.HI R33, R32, 0x1f, R29 ;  /* 0x0000001f20217819 */ /* 0x000fe20000010e1d */
[----:B------:R-:W-:Y:S01]  /*17ba0*/  IMAD.MOV.U32 R32, RZ, RZ, R41 ;  /* 0x000000ffff207224 */ /* 0x000fe200078e0029 */
[----:B------:R-:W-:Y:S01]  /*17bb0*/  SHF.R.U32.HI R31, RZ, 0x1, R29 ;  /* 0x00000001ff1f7819 */ /* 0x000fe2000001161d */
[--C-:B------:R-:W-:Y:S01]  /*17bc0*/  IMAD.MOV.U32 R29, RZ, RZ, R44.reuse ;  /* 0x000000ffff1d7224 */ /* 0x100fe200078e002c */
[----:B------:R-:W-:Y:S01]  /*17bd0*/  @P1 SHF.L.W.U32.HI R47, R47, 0x1f, R44 ;  /* 0x0000001f2f2f1819 */ /* 0x000fe20000010e2c */
[----:B------:R-:W-:Y:S01]  /*17be0*/  @P1 IMAD.MOV.U32 R44, RZ, RZ, R16 ;  /* 0x000000ffff2c1224 */ /* 0x000fe200078e0010 */
[----:B------:R-:W-:Y:S01]  /*17bf0*/  @P1 SHF.L.W.U32.HI R41, R41, 0x1f, R36 ;  /* 0x0000001f29291819 */ /* 0x000fe20000010e24 */
        /* <DEDUP_REMOVED lines=24> */
.L_x_225:
[----:B------:R-:W-:Y:S05]  /*17d80*/  BSYNC.RECONVERGENT B4 ;  /* 0x0000000000047941 */ /* 0x000fea0003800200 */
.L_x_224:
        /* <DEDUP_REMOVED lines=9> */
.L_x_223:
[----:B------:R-:W-:Y:S05]  /*17e20*/  BSYNC.RECONVERGENT B3 ;  /* 0x0000000000037941 */ /* 0x000fea0003800200 */
.L_x_222:
[----:B------:R-:W-:Y:S01]  /*17e30*/  LOP3.LUT R12, R37, 0x1, RZ, 0xc0, !PT ;  /* 0x00000001250c7812 */ /* 0x000fe200078ec0ff */
[----:B------:R-:W-:Y:S03]  /*17e40*/  BSSY.RECONVERGENT B3, `(.L_x_227) ;  /* 0x0000045000037945 */ /* 0x000fe60003800200 */
[----:B------:R-:W-:-:S13]  /*17e50*/  ISETP.NE.U32.AND P0, PT, R12, 0x1, PT ;  /* 0x000000010c00780c */ /* 0x000fda0003f05070 */
[----:B------:R-:W-:Y:S05]  /*17e60*/  @!P0 BRA `(.L_x_228) ;  /* 0x0000000400088947 */ /* 0x000fea0003800000 */
.L_x_231:
        /* <DEDUP_REMOVED lines=23> */
[----:B------:R-:W-:Y:S01]  /*17fe0*/  SHF.L.W.U32.HI R52, R49, 0x1f, R46 ;  /* 0x0000001f31347819 */ /* 0x000fe20000010e2e */
        /* <DEDUP_REMOVED lines=32> */
.L_x_230:
[----:B------:R-:W-:Y:S05]  /*181f0*/  BSYNC.RECONVERGENT B4 ;  /* 0x0000000000047941 */ /* 0x000fea0003800200 */
.L_x_229:
        /* <DEDUP_REMOVED lines=9> */
.L_x_228:
[----:B------:R-:W-:Y:S05]  /*18290*/  BSYNC.RECONVERGENT B3 ;  /* 0x0000000000037941 */ /* 0x000fea0003800200 */
.L_x_227:
        /* <DEDUP_REMOVED lines=35> */
.L_x_235:
[----:B------:R-:W-:Y:S05]  /*184d0*/  BSYNC.RELIABLE B4 ;  /* 0x0000000000047941 */ /* 0x000fea0003800100 */
.L_x_234:
        /* <DEDUP_REMOVED lines=36> */
.L_x_239:
        /* <DEDUP_REMOVED lines=23> */
.L_x_238:
[----:B------:R-:W-:Y:S05]  /*18890*/  BSYNC.RELIABLE B5 ;  /* 0x0000000000057941 */ /* 0x000fea0003800100 */
.L_x_237:
[----:B------:R-:W-:-:S05]  /*188a0*/  IADD3 R47, P0, PT, -R47, R78, RZ ;  /* 0x0000004e2f2f7210 */ /* 0x000fca0007f1e1ff */
        /* <DEDUP_REMOVED lines=42> */
.L_x_240:
[----:B------:R-:W-:Y:S05]  /*18b50*/  BSYNC.RECONVERGENT B4 ;  /* 0x0000000000047941 */ /* 0x000fea0003800200 */
.L_x_236:
        /* <DEDUP_REMOVED lines=23> */
.L_x_233:
        /* <DEDUP_REMOVED lines=36> */
.L_x_245:
        /* <DEDUP_REMOVED lines=23> */
.L_x_244:
[----:B------:R-:W-:Y:S05]  /*19080*/  BSYNC.RELIABLE B6 ;  /* 0x0000000000067941 */ /* 0x000fea0003800100 */
.L_x_243:
[----:B------:R-:W-:-:S05]  /*19090*/  IADD3 R78, P0, PT, R47, -R78, RZ ;  /* 0x8000004e2f4e7210 */ /* 0x000fca0007f1e0ff */
        /* <DEDUP_REMOVED lines=42> */
.L_x_246:
[----:B------:R-:W-:Y:S05]  /*19340*/  BSYNC.RECONVERGENT B5 ;  /* 0x0000000000057941 */ /* 0x000fea0003800200 */
.L_x_242:
        /* <DEDUP_REMOVED lines=22> */
.L_x_241:
[----:B------:R-:W-:Y:S05]  /*194b0*/  BSYNC.RECONVERGENT B3 ;  /* 0x0000000000037941 */ /* 0x000fea0003800200 */
.L_x_232:
        /* <DEDUP_REMOVED lines=9> */
.L_x_215:
[----:B------:R-:W-:Y:S05]  /*19550*/  BSYNC.RECONVERGENT B2 ;  /* 0x0000000000027941 */ /* 0x000fea0003800200 */
.L_x_214:
[----:B------:R4:W-:Y:S04]  /*19560*/  STL.64 [R1+0x228], R18 ;  /* 0x0002281201007387 */ /* 0x0009e80000100a00 */
[----:B------:R4:W-:Y:S04]  /*19570*/  STL.64 [R1+0x230], R16 ;  /* 0x0002301001007387 */ /* 0x0009e80000100a00 */
[----:B------:R4:W-:Y:S04]  /*19580*/  STL.64 [R1+0x238], R14 ;  /* 0x0002380e01007387 */ /* 0x0009e80000100a00 */
[----:B------:R4:W-:Y:S04]  /*19590*/  STL.64 [R1+0x240], R12 ;  /* 0x0002400c01007387 */ /* 0x0009e80000100a00 */
[----:B------:R4:W-:Y:S01]  /*195a0*/  STL.U8 [R1+0x224], R28 ;  /* 0x0002241c01007387 */ /* 0x0009e20000100000 */
[----:B------:R-:W-:Y:S05]  /*195b0*/  @P0 BRA `(.L_x_73) ;  /* 0x0000001400c80947 */ /* 0x000fea0003800000 */
[----:B------:R-:W-:Y:S01]  /*195c0*/  BSSY.RECONVERGENT B2, `(.L_x_248) ;  /* 0x0000069000027945 */ /* 0x000fe20003800200 */
[----:B----4-:R-:W-:Y:S01]  /*195d0*/  IMAD.MOV.U32 R12, RZ, RZ, RZ ;  /* 0x000000ffff0c7224 */ /* 0x010fe200078e00ff */
[----:B------:R-:W-:Y:S01]  /*195e0*/  CS2R R14, SRZ ;  /* 0x00000000000e7805 */ /* 0x000fe2000001ff00 */
[----:B------:R-:W-:Y:S01]  /*195f0*/  IMAD.MOV.U32 R29, RZ, RZ, R53 ;  /* 0x000000ffff1d7224 */ /* 0x000fe200078e0035 */
[----:B------:R-:W-:Y:S02]  /*19600*/  CS2R R16, SRZ ;  /* 0x0000000000107805 */ /* 0x000fe4000001ff00 */
[----:B------:R-:W-:Y:S01]  /*19610*/  CS2R R18, SRZ ;  /* 0x0000000000127805 */ /* 0x000fe2000001ff00 */
[----:B------:R-:W-:Y:S02]  /*19620*/  IMAD.MOV.U32 R28, RZ, RZ, RZ ;  /* 0x000000ffff1c7224 */ /* 0x000fe400078e00ff */
[----:B------:R-:W-:-:S07]  /*19630*/  IMAD.MOV.U32 R40, RZ, RZ, RZ ;  /* 0x000000ffff287224 */ /* 0x000fce00078e00ff */
.L_x_249:
[----:B------:R0:W2:Y:S01]  /*19640*/  LDL R13, [R29] ;  /* 0x000000001d0d7983 */ /* 0x0000a20000100800 */
[----:B------:R-:W-:Y:S02]  /*19650*/  VIADD R40, R40, 0x1 ;  /* 0x0000000128287836 */ /* 0x000fe40000000000 */
        /* <DEDUP_REMOVED lines=9> */
[----:B------:R-:W-:Y:S01]  /*196f0*/  IMAD.WIDE.U32 R38, R34, UR8, RZ ;  /* 0x0000000822267c25 */ /* 0x000fe2000f8e00ff */
[----:B------:R-:W-:-:S03]  /*19700*/  IADD3 RZ, P2, PT, R36, R35, RZ ;  /* 0x0000002324ff7210 */ /* 0x000fc60007f5e0ff */
[----:B------:R-:W-:-:S04]  /*19710*/  IMAD.WIDE.U32 R30, R13, UR19, RZ ;  /* 0x000000130d1e7c25 */ /* 0x000fc8000f8e00ff */
[----:B------:R-:W-:Y:S01]  /*19720*/  IMAD.X R36, RZ, RZ, R37, P2 ;  /* 0x000000ffff247224 */ /* 0x000fe200010e0625 */
[----:B------:R-:W-:Y:S01]  /*19730*/  IADD3 R19, P2, PT, R38, R19, RZ ;  /* 0x0000001326137210 */ /* 0x000fe20007f5e0ff */
[----:B------:R-:W-:Y:S02]  /*19740*/  IMAD.X R35, RZ, RZ, RZ, P1 ;  /* 0x000000ffff237224 */ /* 0x000fe400008e06ff */
[----:B------:R-:W-:Y:S01]  /*19750*/  IMAD.X R32, RZ, RZ, RZ, P0 ;  /* 0x000000ffff207224 */ /* 0x000fe200000e06ff */
[----:B------:R-:W-:Y:S01]  /*19760*/  IADD3 R19, P3, PT, R19, R36, RZ ;  /* 0x0000002413137210 */ /* 0x000fe20007f7e0ff */
[----:B------:R-:W-:Y:S01]  /*19770*/  IMAD.WIDE.U32 R36, R34, UR5, RZ ;  /* 0x0000000522247c25 */ /* 0x000fe2000f8e00ff */
[----:B------:R-:W-:Y:S02]  /*19780*/  IADD3 R41, P0, PT, R30, R18, RZ ;  /* 0x000000121e297210 */ /* 0x000fe40007f1e0ff */
[----:B------:R-:W-:Y:S01]  /*19790*/  IADD3 R28, PT, PT, R32, R35, R33 ;  /* 0x00000023201c7210 */ /* 0x000fe20007ffe021 */
[----:B------:R-:W-:-:S02]  /*197a0*/  IMAD.X R38, RZ, RZ, RZ, P2 ;  /* 0x000000ffff267224 */ /* 0x000fc400010e06ff */
        /* <DEDUP_REMOVED lines=23> */
[----:B------:R-:W-:Y:S02]  /*19920*/  IMAD.X R38, RZ, RZ, RZ, P3 ;  /* 0x000000ffff267224 */ /* 0x000fe400018e06ff */
[----:B------:R-:W-:Y:S01]  /*19930*/  IMAD.WIDE.U32 R32, R13, UR22, RZ ;  /* 0x000000160d207c25 */ /* 0x000fe2000f8e00ff */
[----:B------:R-:W-:Y:S02]  /*19940*/  IADD3 R35, P1, PT, R35, R36, RZ ;  /* 0x0000002423237210 */ /* 0x000fe40007f3e0ff */
[----:B------:R-:W-:Y:S01]  /*19950*/  IADD3 R38, PT, PT, R38, R17, R39 ;  /* 0x0000001126267210 */ /* 0x000fe20007ffe027 */
[----:B------:R-:W-:-:S04]  /*19960*/  IMAD.WIDE.U32 R36, R34, UR14, RZ ;  /* 0x0000000e22247c25 */ /* 0x000fc8000f8e00ff */
        /* <DEDUP_REMOVED lines=17> */
[----:B------:R-:W-:-:S02]  /*19a80*/  IMAD.X R15, RZ, RZ, RZ, P2 ;  /* 0x000000ffff0f7224 */ /* 0x000fc400010e06ff */
[----:B------:R-:W-:Y:S01]  /*19a90*/  IMAD.X R37, RZ, RZ, RZ, P0 ;  /* 0x000000ffff257224 */ /* 0x000fe200000e06ff */
        /* <DEDUP_REMOVED lines=8> */
[----:B------:R-:W-:-:S03]  /*19b20*/  IMAD.WIDE.U32 R34, R34, UR11, RZ ;  /* 0x0000000b22227c25 */ /* 0x000fc6000f8e00ff */
[----:B------:R-:W-:Y:S01]  /*19b30*/  IADD3 R15, P3, PT, R15, R38, RZ ;  /* 0x000000260f0f7210 */ /* 0x000fe20007f7e0ff */
[----:B------:R-:W-:Y:S01]  /*19b40*/  IMAD.X R32, RZ, RZ, RZ, P2 ;  /* 0x000000ffff207224 */ /* 0x000fe200010e06ff */
[----:B------:R-:W-:Y:S02]  /*19b50*/  IADD3 R30, PT, PT, R30, R37, R31 ;  /* 0x000000251e1e7210 */ /* 0x000fe40007ffe01f */
[----:B------:R-:W-:Y:S01]  /*19b60*/  IADD3 R37, P0, PT, R12, R14, RZ ;  /* 0x0000000e0c257210 */ /* 0x000fe20007f1e0ff */
[----:B------:R-:W-:-:S03]  /*19b70*/  IMAD.X R31, RZ, RZ, RZ, P3 ;  /* 0x000000ffff1f7224 */ /* 0x000fc600018e06ff */
[----:B------:R-:W-:Y:S01]  /*19b80*/  IADD3 R37, P1, PT, R37, R30, RZ ;  /* 0x0000001e25257210 */ /* 0x000fe20007f3e0ff */
[----:B------:R-:W-:Y:S01]  /*19b90*/  IMAD.X R14, RZ, RZ, RZ, P0 ;  /* 0x000000ffff0e7224 */ /* 0x000fe200000e06ff */
[----:B------:R-:W-:Y:S02]  /*19ba0*/  IADD3 R33, PT, PT, R31, R32, R33 ;  /* 0x000000201f217210 */ /* 0x000fe40007ffe021 */
[----:B------:R-:W-:Y:S02]  /*19bb0*/  IADD3 R12, P2, PT, R34, R37, RZ ;  /* 0x00000025220c7210 */ /* 0x000fe40007f5e0ff */
[----:B------:R-:W-:Y:S02]  /*19bc0*/  ISETP.NE.AND P0, PT, R40, 0x8, PT ;  /* 0x000000082800780c */ /* 0x000fe40003f05270 */
[----:B------:R-:W-:Y:S01]  /*19bd0*/  IADD3 R12, P3, PT, R12, R33, RZ ;  /* 0x000000210c0c7210 */ /* 0x000fe20007f7e0ff */
[----:B------:R-:W-:Y:S02]  /*19be0*/  IMAD.X R33, RZ, RZ, RZ, P1 ;  /* 0x000000ffff217224 */ /* 0x000fe400008e06ff */
[----:B------:R-:W-:-:S02]  /*19bf0*/  IMAD.X R34, RZ, RZ, RZ, P2 ;  /* 0x000000ffff227224 */ /* 0x000fc400010e06ff */
[----:B------:R-:W-:Y:S01]  /*19c00*/  IMAD.X R31, RZ, RZ, RZ, P3 ;  /* 0x000000ffff1f7224 */ /* 0x000fe200018e06ff */
[----:B------:R-:W-:-:S04]  /*19c10*/  IADD3 R13, PT, PT, R33, R14, R13 ;  /* 0x0000000e210d7210 */ /* 0x000fc80007ffe00d */
[----:B------:R-:W-:-:S05]  /*19c20*/  IADD3 R14, PT, PT, R31, R34, R35 ;  /* 0x000000221f0e7210 */ /* 0x000fca0007ffe023 */
[----:B------:R-:W-:Y:S01]  /*19c30*/  IMAD.IADD R14, R13, 0x1, R14 ;  /* 0x000000010d0e7824 */ /* 0x000fe200078e020e */
[----:B------:R-:W-:Y:S06]  /*19c40*/  @P0 BRA `(.L_x_249) ;  /* 0xfffffff8007c0947 */ /* 0x000fec000383ffff */
[----:B------:R-:W-:Y:S05]  /*19c50*/  BSYNC.RECONVERGENT B2 ;  /* 0x0000000000027941 */ /* 0x000fea0003800200 */
.L_x_248:
        /* <DEDUP_REMOVED lines=31> */
[----:B------:R-:W-:-:S04]  /*19e50*/  ISETP.LT.U32.AND P0, PT, R19, UR9, PT ;  /* 0x0000000913007c0c */ /* 0x000fc8000bf01070 */
[----:B------:R-:W-:-:S04]  /*19e60*/  ISETP.LE.U32.AND P0, PT, R28, UR8, P0 ;  /* 0x000000081c007c0c */ /* 0x000fc80008703070 */
[----:B------:R-:W-:-:S13]  /*19e70*/  ISETP.LT.U32.OR P0, PT, R28, UR8, P0 ;  /* 0x000000081c007c0c */ /* 0x000fda0008701470 */
[----:B------:R-:W-:Y:S05]  /*19e80*/  @P0 BREAK.RELIABLE B3 ;  /* 0x0000000000030942 */ /* 0x000fea0003800100 */
[----:B------:R-:W-:Y:S05]  /*19e90*/  @P0 BRA `(.L_x_251) ;  /* 0x0000000000600947 */ /* 0x000fea0003800000 */
.L_x_253:
[----:B------:R-:W-:Y:S05]  /*19ea0*/  BSYNC.RELIABLE B3 ;  /* 0x0000000000037941 */ /* 0x000fea0003800100 */
.L_x_252:
        /* <DEDUP_REMOVED lines=23> */
.L_x_251:
[----:B------:R-:W-:Y:S05]  /*1a020*/  BSYNC.RECONVERGENT B2 ;  /* 0x0000000000027941 */ /* 0x000fea0003800200 */
.L_x_250:
[----:B------:R-:W-:Y:S01]  /*1a030*/  BSSY.RECONVERGENT B2, `(.L_x_254) ;  /* 0x0000071000027945 */ /* 0x000fe20003800200 */
[----:B------:R-:W-:Y:S01]  /*1a040*/  IMAD.MOV.U32 R29, RZ, RZ, RZ ;  /* 0x000000ffff1d7224 */ /* 0x000fe200078e00ff */
[----:B------:R-:W-:Y:S01]  /*1a050*/  CS2R R34, SRZ ;  /* 0x0000000000227805 */ /* 0x000fe2000001ff00 */
[----:B------:R-:W-:Y:S01]  /*1a060*/  IMAD.U32 R33, RZ, RZ, UR26 ;  /* 0x0000001aff217e24 */ /* 0x000fe2000f8e00ff */
[----:B------:R-:W-:Y:S01]  /*1a070*/  CS2R R40, SRZ ;  /* 0x0000000000287805 */ /* 0x000fe2000001ff00 */
[----:B------:R-:W-:Y:S02]  /*1a080*/  IMAD.MOV.U32 R30, RZ, RZ, RZ ;  /* 0x000000ffff1e7224 */ /* 0x000fe400078e00ff */
[----:B------:R-:W-:Y:S02]  /*1a090*/  IMAD.MOV.U32 R32, RZ, RZ, RZ ;  /* 0x000000ffff207224 */ /* 0x000fe400078e00ff */
[----:B------:R-:W-:Y:S02]  /*1a0a0*/  IMAD.MOV.U32 R46, RZ, RZ, RZ ;  /* 0x000000ffff2e7224 */ /* 0x000fe400078e00ff */
[----:B------:R-:W-:-:S07]  /*1a0b0*/  IMAD.MOV.U32 R13, RZ, RZ, RZ ;  /* 0x000000ffff0d7224 */ /* 0x000fce00078e00ff */
.L_x_255:
[----:B------:R0:W2:Y:S01]  /*1a0c0*/  LDL R31, [R33] ;  /* 0x00000000211f7983 */ /* 0x0000a20000100800 */
[----:B------:R-:W-:Y:S01]  /*1a0d0*/  UMOV UR4, URZ ;  /* 0x000000ff00047c82 */ /* 0x000fe20008000000 */
[----:B------:R-:W-:Y:S02]  /*1a0e0*/  VIADD R46, R46, 0x1 ;  /* 0x000000012e2e7836 */ /* 0x000fe40000000000 */
[----:B0-----:R-:W-:Y:S02]  /*1a0f0*/  VIADD R33, R33, 0x4 ;  /* 0x0000000421217836 */ /* 0x001fe40000000000 */
[----:B--2---:R-:W-:-:S04]  /*1a100*/  IMAD.WIDE.U32 R36, R19, R31, RZ ;  /* 0x0000001f13247225 */ /* 0x004fc800078e00ff */
        /* <DEDUP_REMOVED lines=17> */
[----:B------:R-:W-:Y:S02]  /*1a220*/  VIADD R48, R45, UR4 ;  /* 0x000000042d307c36 */ /* 0x000fe40008000000 */
        /* <DEDUP_REMOVED lines=13> */
[----:B------:R-:W-:Y:S01]  /*1a300*/  IMAD.WIDE.U32 R44, R16, R31, RZ ;  /* 0x0000001f102c7225 */ /* 0x000fe200078e00ff */
[----:B------:R-:W-:Y:S02]  /*1a310*/  IADD3 R41, P3, PT, R36, R39, RZ ;  /* 0x0000002724297210 */ /* 0x000fe40007f7e0ff */
[----:B------:R-:W-:Y:S01]  /*1a320*/  IADD3 R43, P1, PT, R43, R38, RZ ;  /* 0x000000262b2b7210 */ /* 0x000fe20007f3e0ff */
[----:B------:R-:W-:Y:S02]  /*1a330*/  IMAD.X R36, RZ, RZ, RZ, P2 ;  /* 0x000000ffff247224 */ /* 0x000fe400010e06ff */
[----:B------:R-:W-:Y:S02]  /*1a340*/  IMAD.X R35, RZ, RZ, RZ, P3 ;  /* 0x000000ffff237224 */ /* 0x000fe400018e06ff */
[----:B------:R-:W-:-:S02]  /*1a350*/  IMAD.X R47, RZ, RZ, RZ, P0 ;  /* 0x000000ffff2f7224 */ /* 0x000fc400000e06ff */
[----:B------:R-:W-:Y:S01]  /*1a360*/  IMAD.X R40, RZ, RZ, RZ, P1 ;  /* 0x000000ffff287224 */ /* 0x000fe200008e06ff */
[----:B------:R-:W-:Y:S01]  /*1a370*/  IADD3 R37, PT, PT, R35, R36, R37 ;  /* 0x0000002423257210 */ /* 0x000fe20007ffe025 */
[----:B------:R-:W-:-:S03]  /*1a380*/  IMAD.WIDE.U32 R38, R42, UR15, RZ ;  /* 0x0000000f2a267c25 */ /* 0x000fc6000f8e00ff */
[----:B------:R-:W-:Y:S02]  /*1a390*/  IADD3 R36, PT, PT, R40, R47, R48 ;  /* 0x0000002f28247210 */ /* 0x000fe40007ffe030 */
[----:B------:R-:W-:Y:S02]  /*1a3a0*/  IADD3 R40, P2, PT, R38, R43, RZ ;  /* 0x0000002b26287210 */ /* 0x000fe40007f5e0ff */
[----:B------:R-:W-:Y:S01]  /*1a3b0*/  IADD3 R43, P0, PT, R32, R44, RZ ;  /* 0x0000002c202b7210 */ /* 0x000fe20007f1e0ff */
[----:B------:R-:W-:Y:S01]  /*1a3c0*/  VIADD R32, R45, UR4 ;  /* 0x000000042d207c36 */ /* 0x000fe20008000000 */
[----:B------:R-:W-:Y:S01]  /*1a3d0*/  IADD3 R40, P3, PT, R40, R37, RZ ;  /* 0x0000002528287210 */ /* 0x000fe20007f7e0ff */
[----:B------:R-:W-:Y:S01]  /*1a3e0*/  IMAD.X R35, RZ, RZ, RZ, P2 ;  /* 0x000000ffff237224 */ /* 0x000fe200010e06ff */
[----:B------:R-:W-:Y:S01]  /*1a3f0*/  IADD3 R43, P1, PT, R43, R36, RZ ;  /* 0x000000242b2b7210 */ /* 0x000fe20007f3e0ff */
[----:B------:R-:W-:Y:S02]  /*1a400*/  IMAD.X R47, RZ, RZ, RZ, P0 ;  /* 0x000000ffff2f7224 */ /* 0x000fe400000e06ff */
[----:B------:R-:W-:-:S02]  /*1a410*/  IMAD.X R38, RZ, RZ, RZ, P3 ;  /* 0x000000ffff267224 */ /* 0x000fc400018e06ff */
[----:B------:R-:W-:Y:S02]  /*1a420*/  IMAD.X R48, RZ, RZ, RZ, P1 ;  /* 0x000000ffff307224 */ /* 0x000fe400008e06ff */
[----:B------:R-:W-:Y:S01]  /*1a430*/  IMAD.WIDE.U32 R44, R15, R31, RZ ;  /* 0x0000001f0f2c7225 */ /* 0x000fe200078e00ff */
[----:B------:R-:W-:Y:S02]  /*1a440*/  IADD3 R38, PT, PT, R38, R35, R39 ;  /* 0x0000002326267210 */ /* 0x000fe40007ffe027 */
[----:B------:R-:W-:Y:S01]  /*1a450*/  IADD3 R48, PT, PT, R48, R47, R32 ;  /* 0x0000002f30307210 */ /* 0x000fe20007ffe020 */
[----:B------:R-:W-:Y:S01]  /*1a460*/  IMAD.WIDE.U32 R36, R42, UR14, RZ ;  /* 0x0000000e2a247c25 */ /* 0x000fe2000f8e00ff */
[----:B------:R-:W-:-:S03]  /*1a470*/  IADD3 R47, P0, PT, R30, R44, RZ ;  /* 0x0000002c1e2f7210 */ /* 0x000fc60007f1e0ff */
[----:B------:R-:W-:Y:S01]  /*1a480*/  VIADD R32, R45, UR4 ;  /* 0x000000042d207c36 */ /* 0x000fe20008000000 */
[----:B------:R-:W-:Y:S01]  /*1a490*/  IADD3 R35, P2, PT, R36, R43, RZ ;  /* 0x0000002b24237210 */ /* 0x000fe20007f5e0ff */
[----:B------:R-:W-:Y:S01]  /*1a4a0*/  IMAD.X R49, RZ, RZ, RZ, P0 ;  /* 0x000000ffff317224 */ /* 0x000fe200000e06ff */
[----:B------:R-:W-:Y:S01]  /*1a4b0*/  IADD3 R47, P1, PT, R47, R48, RZ ;  /* 0x000000302f2f7210 */ /* 0x000fe20007f3e0ff */
[----:B------:R-:W-:Y:S01]  /*1a4c0*/  IMAD.WIDE.U32 R44, R12, R31, RZ ;  /* 0x0000001f0c2c7225 */ /* 0x000fe200078e00ff */
[----:B------:R-:W-:-:S03]  /*1a4d0*/  IADD3 R35, P3, PT, R35, R38, RZ ;  /* 0x0000002623237210 */ /* 0x000fc60007f7e0ff */
[----:B------:R-:W-:Y:S02]  /*1a4e0*/  IMAD.X R30, RZ, RZ, RZ, P1 ;  /* 0x000000ffff1e7224 */ /* 0x000fe400008e06ff */
[----:B------:R-:W-:Y:S02]  /*1a4f0*/  IMAD.X R43, RZ, RZ, RZ, P2 ;  /* 0x000000ffff2b7224 */ /* 0x000fe400010e06ff */
[----:B------:R-:W-:Y:S01]  /*1a500*/  IMAD.X R36, RZ, RZ, RZ, P3 ;  /* 0x000000ffff247224 */ /* 0x000fe200018e06ff */
[----:B------:R-:W-:Y:S01]  /*1a510*/  IADD3 R30, PT, PT, R30, R49, R32 ;  /* 0x000000311e1e7210 */ /* 0x000fe20007ffe020 */
[----:B------:R-:W-:-:S03]  /*1a520*/  IMAD.WIDE.U32 R38, R42, UR13, RZ ;  /* 0x0000000d2a267c25 */ /* 0x000fc6000f8e00ff */
[----:B------:R-:W-:Y:S02]  /*1a530*/  IADD3 R37, PT, PT, R36, R43, R37 ;  /* 0x0000002b24257210 */ /* 0x000fe40007ffe025 */
[----:B------:R-:W-:Y:S01]  /*1a540*/  IADD3 R32, P2, PT, R38, R47, RZ ;  /* 0x0000002f26207210 */ /* 0x000fe20007f5e0ff */
[----:B------:R-:W-:Y:S01]  /*1a550*/  VIADD R47, R45, UR4 ;  /* 0x000000042d2f7c36 */ /* 0x000fe20008000000 */
[----:B------:R-:W-:Y:S02]  /*1a560*/  IADD3 R43, P0, PT, R29, R44, RZ ;  /* 0x0000002c1d2b7210 */ /* 0x000fe40007f1e0ff */
[----:B------:R-:W-:Y:S01]  /*1a570*/  IADD3 R32, P3, PT, R32, R37, RZ ;  /* 0x0000002520207210 */ /* 0x000fe20007f7e0ff */
[----:B------:R-:W-:Y:S01]  /*1a580*/  IMAD.X R29, RZ, RZ, RZ, P2 ;  /* 0x000000ffff1d7224 */ /* 0x000fe200010e06ff */
[----:B------:R-:W-:Y:S01]  /*1a590*/  IADD3 R43, P1, PT, R43, R30, RZ ;  /* 0x0000001e2b2b7210 */ /* 0x000fe20007f3e0ff */
[----:B------:R-:W-:-:S04]  /*1a5a0*/  IMAD.WIDE.U32 R36, R42, UR12, RZ ;  /* 0x0000000c2a247c25 */ /* 0x000fc8000f8e00ff */
[----:B------:R-:W-:Y:S02]  /*1a5b0*/  IMAD.X R38, RZ, RZ, RZ, P3 ;  /* 0x000000ffff267224 */ /* 0x000fe400018e06ff */
        /* <DEDUP_REMOVED lines=8> */
[----:B------:R-:W-:-:S04]  /*1a640*/  IADD3 R36, PT, PT, R44, R45, R47 ;  /* 0x0000002d2c247210 */ /* 0x000fc80007ffe02f */
[----:B------:R-:W-:Y:S01]  /*1a650*/  IADD3 R29, P1, PT, R13, R36, RZ ;  /* 0x000000240d1d7210 */ /* 0x000fe20007f3e0ff */
[----:B------:R-:W-:Y:S02]  /*1a660*/  IMAD.X R13, RZ, RZ, RZ, P2 ;  /* 0x000000ffff0d7224 */ /* 0x000fe400010e06ff */
[----:B------:R-:W-:Y:S01]  /*1a670*/  IMAD.X R36, RZ, RZ, RZ, P3 ;  /* 0x000000ffff247224 */ /* 0x000fe200018e06ff */
[----:B------:R-:W-:-:S04]  /*1a680*/  IADD3 R29, P2, PT, R42, R29, RZ ;  /* 0x0000001d2a1d7210 */ /* 0x000fc80007f5e0ff */
[----:B------:R-:W-:Y:S01]  /*1a690*/  IADD3 R36, PT, PT, R36, R13, R37 ;  /* 0x0000000d24247210 */ /* 0x000fe20007ffe025 */
[----:B------:R-:W-:Y:S02]  /*1a6a0*/  IMAD.X R13, RZ, RZ, RZ, P1 ;  /* 0x000000ffff0d7224 */ /* 0x000fe400008e06ff */
[----:B------:R-:W-:Y:S01]  /*1a6b0*/  IMAD.X R37, RZ, RZ, RZ, P2 ;  /* 0x000000ffff257224 */ /* 0x000fe200010e06ff */
        /* <DEDUP_REMOVED lines=9> */
.L_x_254:
[----:B------:R-:W-:Y:S01]  /*1a750*/  ISETP.GE.U32.AND P0, PT, R13, UR11, PT ;  /* 0x0000000b0d007c0c */ /* 0x000fe2000bf06070 */
[----:B------:R-:W-:Y:S01]  /*1a760*/  BSSY.RECONVERGENT B2, `(.L_x_256) ;  /* 0x0000051000027945 */ /* 0x000fe20003800200 */
[----:B------:R-:W-:Y:S02]  /*1a770*/  IMAD.MOV.U32 R14, RZ, RZ, R34 ;  /* 0x000000ffff0e7224 */ /* 0x000fe400078e0022 */
[----:B------:R-:W-:Y:S02]  /*1a780*/  IMAD.MOV.U32 R15, RZ, RZ, R41 ;  /* 0x000000ffff0f7224 */ /* 0x000fe400078e0029 */
[----:B------:R-:W-:Y:S02]  /*1a790*/  IMAD.MOV.U32 R16, RZ, RZ, R40 ;  /* 0x000000ffff107224 */ /* 0x000fe400078e0028 */
[----:B------:R-:W-:Y:S02]  /*1a7a0*/  IMAD.MOV.U32 R17, RZ, RZ, R35 ;  /* 0x000000ffff117224 */ /* 0x000fe400078e0023 */
[----:B------:R-:W-:-:S02]  /*1a7b0*/  IMAD.MOV.U32 R18, RZ, RZ, R32 ;  /* 0x000000ffff127224 */ /* 0x000fc400078e0020 */
[----:B------:R-:W-:Y:S02]  /*1a7c0*/  IMAD.MOV.U32 R19, RZ, RZ, R30 ;  /* 0x000000ffff137224 */ /* 0x000fe400078e001e */
        /* <DEDUP_REMOVED lines=50> */
.L_x_259:
[----:B------:R-:W-:Y:S05]  /*1aaf0*/  BSYNC.RELIABLE B3 ;  /* 0x0000000000037941 */ /* 0x000fea0003800100 */
.L_x_258:
        /* <DEDUP_REMOVED lines=23> */
.L_x_257:
[----:B------:R-:W-:Y:S05]  /*1ac70*/  BSYNC.RECONVERGENT B2 ;  /* 0x0000000000027941 */ /* 0x000fea0003800200 */
.L_x_256:
[----:B------:R0:W-:Y:S01]  /*1ac80*/  STL.64 [R1+0x248], R14 ;  /* 0x0002480e01007387 */ /* 0x0001e20000100a00 */
[----:B------:R-:W-:-:S03]  /*1ac90*/  PLOP3.LUT P1, PT, PT, PT, PT, 0x8, 0x80 ;  /* 0x000000000080781c */ /* 0x000fc60003f2e170 */
[----:B------:R0:W-:Y:S04]  /*1aca0*/  STL.64 [R1+0x250], R16 ;  /* 0x0002501001007387 */ /* 0x0001e80000100a00 */
[----:B------:R0:W-:Y:S04]  /*1acb0*/  STL.64 [R1+0x258], R18 ;  /* 0x0002581201007387 */ /* 0x0001e80000100a00 */
[----:B------:R0:W-:Y:S01]  /*1acc0*/  STL.64 [R1+0x260], R12 ;  /* 0x0002600c01007387 */ /* 0x0001e20000100a00 */
[----:B------:R-:W-:Y:S05]  /*1acd0*/  BRA `(.L_x_260) ;  /* 0x0000000000047947 */ /* 0x000fea0003800000 */
.L_x_73:
[----:B------:R-:W-:-:S13]  /*1ace0*/  PLOP3.LUT P1, PT, PT, PT, PT, 0x80, 0x8 ;  /* 0x000000000008781c */ /* 0x000fda0003f2f070 */
.L_x_260:
[----:B------:R-:W-:Y:S05]  /*1acf0*/  BSYNC.RECONVERGENT B1 ;  /* 0x0000000000017941 */ /* 0x000fea0003800200 */
.L_x_72:
[----:B------:R-:W-:Y:S05]  /*1ad00*/  WARPSYNC.ALL ;  /* 0x0000000000007948 */ /* 0x000fea0003800000 */
[----:B------:R-:W-:Y:S01]  /*1ad10*/  BSSY.RECONVERGENT B1, `(.L_x_261) ;  /* 0x0004eb3000017945 */ /* 0x000fe20003800200 */
[----:B------:R-:W-:-:S03]  /*1ad20*/  PLOP3.LUT P0, PT, PT, PT, PT, 0x8, 0x80 ;  /* 0x000000000080781c */ /* 0x000fc60003f0e170 */
[----:B------:R-:W-:Y:S10]  /*1ad30*/  @!P1 BRA `(.L_x_262) ;  /* 0x000004e800c09947 */ /* 0x000ff40003800000 */
[----:B01--4-:R-:W-:Y:S01]  /*1ad40*/  IMAD.WIDE.U32 R12, R10, 0x4c957f2d, RZ ;  /* 0x4c957f2d0a0c7825 */ /* 0x013fe200078e00ff */
[----:B------:R-:W-:Y:S01]  /*1ad50*/  UMOV UR4, URZ ;  /* 0x000000ff00047c82 */ /* 0x000fe20008000000 */
[----:B------:R-:W-:Y:S02]  /*1ad60*/  BSSY.RECONVERGENT B2, `(.L_x_263) ;  /* 0x0000035000027945 */ /* 0x000fe40003800200 */
[----:B------:R-:W-:Y:S01]  /*1ad70*/  IMAD.MOV.U32 R15, RZ, RZ, 0x4c957f2d ;  /* 0x4c957f2dff0f7424 */ /* 0x000fe200078e00ff */
[----:B------:R-:W-:Y:S01]  /*1ad80*/  IADD3 R18, P1, PT, R12, -0x8987eb1, RZ ;  /* 0xf767814f0c127810 */ /* 0x000fe20007f3e0ff */
[----:B------:R-:W-:Y:S02]  /*1ad90*/  VIADD R13, R13, UR4 ;  /* 0x000000040d0d7c36 */ /* 0x000fe40008000000 */
[----:B------:R-:W-:Y:S02]  /*1ada0*/  IMAD R11, R11, R15, -0x7a6fc8da ;  /* 0x859037260b0b7424 */ /* 0x000fe400078e020f */
[----:B------:R-:W-:-:S02]  /*1adb0*/  IMAD.X R12, RZ, RZ, RZ, P1 ;  /* 0x000000ffff0c7224 */ /* 0x000fc400008e06ff */
[----:B------:R-:W-:-:S05]  /*1adc0*/  IMAD R11, R10, 0x5851f42d, R11 ;  /* 0x5851f42d0a0b7824 */ /* 0x000fca00078e020b */
[----:B------:R-:W-:Y:S01]  /*1add0*/  IADD3 R12, PT, PT, R12, R11, R13 ;  /* 0x0000000b0c0c7210 */ /* 0x000fe20007ffe00d */
[----:B------:R-:W-:-:S04]  /*1ade0*/  IMAD.WIDE.U32 R10, R18, 0x4c957f2d, RZ ;  /* 0x4c957f2d120a7825 */ /* 0x000fc800078e00ff */
[----:B------:R-:W-:Y:S01]  /*1adf0*/  IMAD R13, R12, R15, -0x7a6fc8da ;  /* 0x859037260c0d7424 */ /* 0x000fe200078e020f */
[----:B------:R-:W-:Y:S01]  /*1ae00*/  IADD3 R17, P1, PT, R10, -0x8987eb1, RZ ;  /* 0xf767814f0a117810 */ /* 0x000fe20007f3e0ff */
[----:B------:R-:W-:Y:S02]  /*1ae10*/  VIADD R11, R11, UR4 ;  /* 0x000000040b0b7c36 */ /* 0x000fe40008000000 */
[----:B------:R-:W-:Y:S02]  /*1ae20*/  IMAD R13, R18, 0x5851f42d, R13 ;  /* 0x5851f42d120d7824 */ /* 0x000fe400078e020d */
[----:B------:R-:W-:Y:S01]  /*1ae30*/  IMAD.X R10, RZ, RZ, RZ, P1 ;  /* 0x000000ffff0a7224 */ /* 0x000fe200008e06ff */
[----:B------:R-:W-:Y:S01]  /*1ae40*/  STL [R77+0x8], R17 ;  /* 0x000008114d007387 */ /* 0x000fe20000100800 */
[----:B------:R-:W-:-:S03]  /*1ae50*/  VIADD R12, R12, 0x14057b7e ;  /* 0x14057b7e0c0c7836 */ /* 0x000fc60000000000 */
[----:B------:R-:W-:Y:S01]  /*1ae60*/  IADD3 R13, PT, PT, R10, R13, R11 ;  /* 0x0000000d0a0d7210 */ /* 0x000fe20007ffe00b */
[----:B------:R-:W-:Y:S01]  /*1ae70*/  IMAD.WIDE.U32 R10, R17, 0x4c957f2d, RZ ;  /* 0x4c957f2d110a7825 */ /* 0x000fe200078e00ff */
[----:B------:R0:W-:Y:S03]  /*1ae80*/  STL [R77+0x4], R12 ;  /* 0x0000040c4d007387 */ /* 0x0001e60000100800 */
[----:B------:R-:W-:Y:S01]  /*1ae90*/  IMAD R14, R13, R15, -0x7a6fc8da ;  /* 0x859037260d0e7424 */ /* 0x000fe200078e020f */
[----:B------:R-:W-:Y:S01]  /*1aea0*/  IADD3 R16, P1, PT, R10, -0x8987eb1, RZ ;  /* 0xf767814f0a107810 */ /* 0x000fe20007f3e0ff */
[----:B------:R-:W-:Y:S02]  /*1aeb0*/  VIADD R10, R11, UR4 ;  /* 0x000000040b0a7c36 */ /* 0x000fe40008000000 */
[----:B------:R-:W-:Y:S02]  /*1aec0*/  IMAD R14, R17, 0x5851f42d, R14 ;  /* 0x5851f42d110e7824 */ /* 0x000fe400078e020e */
[----:B------:R-:W-:Y:S01]  /*1aed0*/  IMAD.X R11, RZ, RZ, RZ, P1 ;  /* 0x000000ffff0b7224 */ /* 0x000fe200008e06ff */
[----:B------:R1:W-:Y:S04]  /*1aee0*/  STL [R77+0x10], R16 ;  /* 0x000010104d007387 */ /* 0x0003e80000100800 */
[----:B------:R-:W-:Y:S01]  /*1aef0*/  IADD3 R14, PT, PT, R11, R14, R10 ;  /* 0x0000000e0b0e7210 */ /* 0x000fe20007ffe00a */
[----:B------:R-:W-:-:S04]  /*1af00*/  IMAD.WIDE.U32 R10, R16, 0x4c957f2d, RZ ;  /* 0x4c957f2d100a7825 */ /* 0x000fc800078e00ff */
[----:B------:R-:W-:Y:S01]  /*1af10*/  IMAD R15, R14, R15, -0x7a6fc8da ;  /* 0x859037260e0f7424 */ /* 0x000fe200078e020f */
[----:B------:R-:W-:Y:S01]  /*1af20*/  IADD3 R38, P1, PT, R10, -0x8987eb1, RZ ;  /* 0xf767814f0a267810 */ /* 0x000fe20007f3e0ff */
[----:B------:R-:W-:Y:S02]  /*1af30*/  VIADD R10, R11, UR4 ;  /* 0x000000040b0a7c36 */ /* 0x000fe40008000000 */
[----:B------:R-:W-:Y:S02]  /*1af40*/  IMAD R15, R16, 0x5851f42d, R15 ;  /* 0x5851f42d100f7824 */ /* 0x000fe400078e020f */
[----:B---3--:R-:W-:Y:S02]  /*1af50*/  IMAD.X R36, RZ, RZ, RZ, P1 ;  /* 0x000000ffff247224 */ /* 0x008fe400008e06ff */
[----:B------:R-:W-:-:S03]  /*1af60*/  VIADD R11, R14, 0x14057b7e ;  /* 0x14057b7e0e0b7836 */ /* 0x000fc60000000000 */
[----:B------:R-:W-:Y:S01]  /*1af70*/  IADD3 R36, PT, PT, R36, R15, R10 ;  /* 0x0000000f24247210 */ /* 0x000fe20007ffe00a */
[----:B------:R-:W-:Y:S01]  /*1af80*/  VIADD R10, R13, 0x14057b7e ;  /* 0x14057b7e0d0a7836 */ /* 0x000fe20000000000 */
[----:B------:R-:W-:Y:S01]  /*1af90*/  LOP3.LUT R13, R17, R12, R18, 0xfe, !PT ;  /* 0x0000000c110d7212 */ /* 0x000fe200078efe12 */
[----:B------:R3:W-:Y:S02]  /*1afa0*/  STL [R77+0x14], R11 ;  /* 0x0000140b4d007387 */ /* 0x0007e40000100800 */
[----:B------:R-:W-:Y:S01]  /*1afb0*/  VIADD R14, R36, 0x14057b7e ;  /* 0x14057b7e240e7836 */ /* 0x000fe20000000000 */
[----:B------:R-:W-:Y:S01]  /*1afc0*/  LOP3.LUT R13, R16, R10, R13, 0xfe, !PT ;  /* 0x0000000a100d7212 */ /* 0x000fe200078efe0d */
[----:B------:R3:W-:Y:S03]  /*1afd0*/  STL [R77+0xc], R10 ;  /* 0x00000c0a4d007387 */ /* 0x0007e60000100800 */
[----:B------:R-:W-:Y:S01]  /*1afe0*/  LOP3.LUT R15, R11, R14, R38, 0xfe, !PT ;  /* 0x0000000e0b0f7212 */ /* 0x000fe200078efe26 */
[----:B------:R3:W-:Y:S01]  /*1aff0*/  STL [R77+0x1c], R14 ;  /* 0x00001c0e4d007387 */ /* 0x0007e20000100800 */
[----:B------:R-:W-:-:S02]  /*1b000*/  LOP3.LUT R13, R38, R11, R13, 0xfe, !PT ;  /* 0x0000000b260d7212 */ /* 0x000fc400078efe0d */
[----:B------:R-:W-:Y:S02]  /*1b010*/  LOP3.LUT R15, R10, R15, R16, 0xfe, !PT ;  /* 0x0000000f0a0f7212 */ /* 0x000fe400078efe10 */
[----:B------:R-:W-:Y:S02]  /*1b020*/  LOP3.LUT P2, RZ, R14, R13, RZ, 0xfc, !PT ;  /* 0x0000000d0eff7212 */ /* 0x000fe4000784fcff */
[----:B------:R-:W-:Y:S02]  /*1b030*/  LOP3.LUT P1, RZ, R12, R15, R17, 0xfe, !PT ;  /* 0x0000000f0cff7212 */ /* 0x000fe4000782fe11 */
[----:B0-----:R-:W-:-:S05]  /*1b040*/  SEL R12, R18, 0x6, P2 ;  /* 0x00000006120c7807 */ /* 0x001fca0001000000 */
[----:B-1----:R-:W-:-:S06]  /*1b050*/  IMAD.MOV.U32 R16, RZ, RZ, R12 ;  /* 0x000000ffff107224 */ /* 0x002fcc00078e000c */
[----:B---3--:R-:W-:Y:S05]  /*1b060*/  @P1 BRA `(.L_x_264) ;  /* 0x0000000000101947 */ /* 0x008fea0003800000 */
[----:B------:R-:W-:Y:S01]  /*1b070*/  ISETP.NE.AND P1, PT, R12, RZ, PT ;  /* 0x000000ff0c00720c */ /* 0x000fe20003f25270 */
[----:B------:R-:W-:-:S12]  /*1b080*/  IMAD.MOV.U32 R16, RZ, RZ, RZ ;  /* 0x000000ffff107224 */ /* 0x000fd800078e00ff */
[----:B------:R-:W-:-:S04]  /*1b090*/  @P1 ISETP.NE.AND P2, PT, R12, 0x1, PT ;  /* 0x000000010c00180c */ /* 0x000fc80003f45270 */
[----:B------:R-:W-:-:S09]  /*1b0a0*/  @P1 SEL R16, R12, 0x6, P2 ;  /* 0x000000060c101807 */ /* 0x000fd20001000000 */
.L_x_264:
[----:B------:R-:W-:Y:S05]  /*1b0b0*/  BSYNC.RECONVERGENT B2 ;  /* 0x0000000000027941 */ /* 0x000fea0003800200 */
.L_x_263:
[----:B------:R0:W-:Y:S01]  /*1b0c0*/  STL [R77], R16 ;  /* 0x000000104d007387 */ /* 0x0001e20000100800 */
[----:B--2---:R-:W-:Y:S01]  /*1b0d0*/  IMAD.MOV.U32 R51, RZ, RZ, RZ ;  /* 0x000000ffff337224 */ /* 0x004fe200078e00ff */
[----:B------:R-:W-:Y:S01]  /*1b0e0*/  UMOV UR4, URZ ;  /* 0x000000ff00047c82 */ /* 0x000fe20008000000 */
[----:B------:R-:W-:Y:S01]  /*1b0f0*/  IMAD.MOV.U32 R11, RZ, RZ, RZ ;  /* 0x000000ffff0b7224 */ /* 0x000fe200078e00ff */
[----:B------:R0:W-:Y:S01]  /*1b100*/  STL [R77+0x18], R38 ;  /* 0x000018264d007387 */ /* 0x0001e20000100800 */
[----:B------:R-:W-:Y:S02]  /*1b110*/  IMAD.MOV.U32 R10, RZ, RZ, R77 ;  /* 0x000000ffff0a7224 */ /* 0x000fe400078e004d */
[----:B------:R-:W-:Y:S02]  /*1b120*/  IMAD.MOV.U32 R49, RZ, RZ, RZ ;  /* 0x000000ffff317224 */ /* 0x000fe400078e00ff */
[----:B------:R-:W-:Y:S02]  /*1b130*/  IMAD.MOV.U32 R47, RZ, RZ, RZ ;  /* 0x000000ffff2f7224 */ /* 0x000fe400078e00ff */
[----:B------:R-:W-:-:S02]  /*1b140*/  IMAD.MOV.U32 R45, RZ, RZ, RZ ;  /* 0x000000ffff2d7224 */ /* 0x000fc400078e00ff */
[----:B------:R-:W-:Y:S02]  /*1b150*/  IMAD.MOV.U32 R33, RZ, RZ, RZ ;  /* 0x000000ffff217224 */ /* 0x000fe400078e00ff */
[----:B------:R-:W-:Y:S02]  /*1b160*/  IMAD.MOV.U32 R31, RZ, RZ, RZ ;  /* 0x000000ffff1f7224 */ /* 0x000fe400078e00ff */
[----:B0-----:R-:W-:-:S07]  /*1b170*/  IMAD.MOV.U32 R29, RZ, RZ, RZ ;  /* 0x000000ffff1d7224 */ /* 0x001fce00078e00ff */
.L_x_265:
[----:B------:R0:W2:Y:S01]  /*1b180*/  LDL R17, [R10] ;  /* 0x000000000a117983 */ /* 0x0000a20000100800 */
[----:B------:R-:W-:-:S04]  /*1b190*/  UIADD3 UR4, UPT, UPT, UR4, 0x1, URZ ;  /* 0x0000000104047890 */ /* 0x000fc8000fffe0ff */
[----:B------:R-:W-:Y:S01]  /*1b1a0*/  UISETP.NE.AND UP0, UPT, UR4, 0x8, UPT ;  /* 0x000000080400788c */ /* 0x000fe2000bf05270 */
[----:B0-----:R-:W-:Y:S02]  /*1b1b0*/  VIADD R10, R10, 0x4 ;  /* 0x000000040a0a7836 */ /* 0x001fe40000000000 */
[----:B--2---:R-:W-:-:S04]  /*1b1c0*/  IMAD.WIDE.U32 R12, R17, UR17, RZ ;  /* 0x00000011110c7c25 */ /* 0x004fc8000f8e00ff */
        /* <DEDUP_REMOVED lines=8> */
[----:B------:R-:W-:Y:S01]  /*1b250*/  IMAD.WIDE.U32 R30, R16, UR8, RZ ;  /* 0x00000008101e7c25 */ /* 0x000fe2000f8e00ff */
[----:B------:R-:W-:-:S03]  /*1b260*/  IADD3 RZ, P3, PT, R12, R35, RZ ;  /* 0x000000230cff7210 */ /* 0x000fc60007f7e0ff */
[----:B------:R-:W-:Y:S02]  /*1b270*/  IMAD.X R35, RZ, RZ, RZ, P2 ;  /* 0x000000ffff237224 */ /* 0x000fe400010e06ff */
        /* <DEDUP_REMOVED lines=20> */
[----:B------:R-:W-:-:S03]  /*1b3c0*/  IMAD.WIDE.U32 R14, R17, UR21, RZ ;  /* 0x00000015110e7c25 */ /* 0x000fc6000f8e00ff */
[----:B------:R-:W-:Y:S01]  /*1b3d0*/  IADD3 R37, P2, PT, R37, R18, RZ ;  /* 0x0000001225257210 */ /* 0x000fe20007f5e0ff */
[----:B------:R-:W-:Y:S02]  /*1b3e0*/  IMAD.X R18, RZ, RZ, RZ, P4 ;  /* 0x000000ffff127224 */ /* 0x000fe400020e06ff */
[----:B------:R-:W-:Y:S01]  /*1b3f0*/  IMAD.X R39, RZ, RZ, RZ, P1 ;  /* 0x000000ffff277224 */ /* 0x000fe200008e06ff */
[----:B------:R-:W-:Y:S01]  /*1b400*/  IADD3 R45, P1, PT, R14, R47, RZ ;  /* 0x0000002f0e2d7210 */ /* 0x000fe20007f3e0ff */
        /* <DEDUP_REMOVED lines=17> */
[----:B------:R-:W-:Y:S01]  /*1b520*/  IMAD.WIDE.U32 R14, R17, UR23, RZ ;  /* 0x00000017110e7c25 */ /* 0x000fe2000f8e00ff */
[----:B------:R-:W-:Y:S02]  /*1b530*/  IADD3 R45, P4, PT, R45, R34, RZ ;  /* 0x000000222d2d7210 */ /* 0x000fe40007f9e0ff */
[----:B------:R-:W-:Y:S01]  /*1b540*/  IADD3 R47, P2, PT, R47, R18, RZ ;  /* 0x000000122f2f7210 */ /* 0x000fe20007f5e0ff */
[----:B------:R-:W-:-:S04]  /*1b550*/  IMAD.WIDE.U32 R34, R16, UR13, RZ ;  /* 0x0000000d10227c25 */ /* 0x000fc8000f8e00ff */
[----:B------:R-:W-:Y:S01]  /*1b560*/  IMAD.X R18, RZ, RZ, RZ, P4 ;  /* 0x000000ffff127224 */ /* 0x000fe200020e06ff */
[----:B------:R-:W-:Y:S01]  /*1b570*/  IADD3 R47, P3, PT, R34, R47, RZ ;  /* 0x0000002f222f7210 */ /* 0x000fe20007f7e0ff */
[----:B------:R-:W-:Y:S01]  /*1b580*/  IMAD.X R39, RZ, RZ, RZ, P1 ;  /* 0x000000ffff277224 */ /* 0x000fe200008e06ff */
[----:B------:R-:W-:Y:S01]  /*1b590*/  IADD3 R49, P1, PT, R14, R51, RZ ;  /* 0x000000330e317210 */ /* 0x000fe20007f3e0ff */
[----:B------:R-:W-:Y:S01]  /*1b5a0*/  IMAD.X R12, RZ, RZ, RZ, P2 ;  /* 0x000000ffff0c7224 */ /* 0x000fe200010e06ff */
[----:B------:R-:W-:-:S03]  /*1b5b0*/  IADD3 R18, PT, PT, R18, R37, R19 ;  /* 0x0000002512127210 */ /* 0x000fc60007ffe013 */
[----:B------:R-:W-:Y:S01]  /*1b5c0*/  IMAD.X R37, RZ, RZ, RZ, P1 ;  /* 0x000000ffff257224 */ /* 0x000fe200008e06ff */
[----:B------:R-:W-:Y:S01]  /*1b5d0*/  IADD3 R47, P4, PT, R47, R18, RZ ;  /* 0x000000122f2f7210 */ /* 0x000fe20007f9e0ff */
[----:B------:R-:W-:Y:S01]  /*1b5e0*/  IMAD.WIDE.U32 R18, R16, UR12, RZ ;  /* 0x0000000c10127c25 */ /* 0x000fe2000f8e00ff */
[----:B------:R-:W-:-:S03]  /*1b5f0*/  IADD3 R28, PT, PT, R12, R39, R13 ;  /* 0x000000270c1c7210 */ /* 0x000fc60007ffe00d */
        /* <DEDUP_REMOVED lines=9> */
[----:B------:R-:W-:Y:S01]  /*1b690*/  IMAD.WIDE.U32 R16, R16, UR11, RZ ;  /* 0x0000000b10107c25 */ /* 0x000fe2000f8e00ff */
[----:B------:R-:W-:Y:S02]  /*1b6a0*/  IADD3 R14, PT, PT, R14, R37, R15 ;  /* 0x000000250e0e7210 */ /* 0x000fe40007ffe00f */
[----:B------:R-:W-:Y:S01]  /*1b6b0*/  IADD3 R49, P4, PT, R49, R34, RZ ;  /* 0x0000002231317210 */ /* 0x000fe20007f9e0ff */
[----:B------:R-:W-:Y:S01]  /*1b6c0*/  IMAD.X R12, RZ, RZ, RZ, P2 ;  /* 0x000000ffff0c7224 */ /* 0x000fe200010e06ff */
[----:B------:R-:W-:-:S03]  /*1b6d0*/  IADD3 R51, P1, PT, R51, R14, RZ ;  /* 0x0000000e33337210 */ /* 0x000fc60007f3e0ff */
[----:B------:R-:W-:Y:S01]  /*1b6e0*/  IMAD.X R18, RZ, RZ, RZ, P4 ;  /* 0x000000ffff127224 */ /* 0x000fe200020e06ff */
[----:B------:R-:W-:-:S04]  /*1b6f0*/  IADD3 R51, P3, PT, R16, R51, RZ ;  /* 0x0000003310337210 */ /* 0x000fc80007f7e0ff */
        /* <DEDUP_REMOVED lines=47> */
.L_x_269:
[----:B------:R-:W-:Y:S05]  /*1b9f0*/  BSYNC.RELIABLE B3 ;  /* 0x0000000000037941 */ /* 0x000fea0003800100 */
.L_x_268:
        /* <DEDUP_REMOVED lines=23> */
.L_x_267:
[----:B------:R-:W-:Y:S05]  /*1bb70*/  BSYNC.RECONVERGENT B2 ;  /* 0x0000000000027941 */ /* 0x000fea0003800200 */
.L_x_266:
[----:B------:R-:W-:Y:S01]  /*1bb80*/  IMAD.MOV.U32 R13, RZ, RZ, 0x5 ;  /* 0x00000005ff0d7424 */ /* 0x000fe200078e00ff */
[----:B------:R0:W-:Y:S01]  /*1bb90*/  STL [R72], R29 ;  /* 0x0000001d48007387 */ /* 0x0001e20000100800 */
[----:B------:R-:W-:Y:S01]  /*1bba0*/  IMAD.MOV.U32 R35, RZ, RZ, RZ ;  /* 0x000000ffff237224 */ /* 0x000fe200078e00ff */
[----:B------:R-:W-:Y:S01]  /*1bbb0*/  UMOV UR4, URZ ;  /* 0x000000ff00047c82 */ /* 0x000fe20008000000 */
[----:B------:R-:W-:Y:S01]  /*1bbc0*/  IMAD.MOV.U32 R37, RZ, RZ, RZ ;  /* 0x000000ffff257224 */ /* 0x000fe200078e00ff */
[----:B------:R0:W-:Y:S01]  /*1bbd0*/  STL [R72+0x4], R31 ;  /* 0x0000041f48007387 */ /* 0x0001e20000100800 */
[----:B------:R-:W-:Y:S02]  /*1bbe0*/  IMAD.MOV.U32 R10, RZ, RZ, R0 ;  /* 0x000000ffff0a7224 */ /* 0x000fe400078e0000 */
        /* <DEDUP_REMOVED lines=20> */
.L_x_270:
        /* <DEDUP_REMOVED lines=42> */
[----:B------:R-:W-:Y:S02]  /*1bfd0*/  IADD3 R16, PT, PT, R16, R43, R17 ;  /* 0x0000002b10107210 */ /* 0x000fe40007ffe011 */
[----:B------:R-:W-:Y:S01]  /*1bfe0*/  IADD3 R43, P1, PT, R14, R41, RZ ;  /* 0x000000290e2b7210 */ /* 0x000fe20007f3e0ff */
[----:B------:R-:W-:Y:S01]  /*1bff0*/  IMAD.X R41, RZ, RZ, RZ, P3 ;  /* 0x000000ffff297224 */ /* 0x000fe200018e06ff */
        /* <DEDUP_REMOVED lines=33> */
[----:B------:R-:W-:Y:S01]  /*1c210*/  IADD3 R18, PT, PT, R18, R37, R19 ;  /* 0x0000002512127210 */ /* 0x000fe20007ffe013 */
[----:B------:R-:W-:Y:S01]  /*1c220*/  IMAD.X R19, RZ, RZ, RZ, P3 ;  /* 0x000000ffff137224 */ /* 0x000fe200018e06ff */
[----:B------:R-:W-:Y:S02]  /*1c230*/  IADD3 R37, P2, PT, R12, R35, RZ ;  /* 0x000000230c257210 */ /* 0x000fe40007f5e0ff */
[----:B------:R-:W-:Y:S01]  /*1c240*/  IADD3 R16, PT, PT, R14, R67, R15 ;  /* 0x000000430e107210 */ /* 0x000fe20007ffe00f */
[----:B------:R-:W-:Y:S01]  /*1c250*/  IMAD.WIDE.U32 R14, R28, UR11, RZ ;  /* 0x0000000b1c0e7c25 */ /* 0x000fe2000f8e00ff */
[----:B------:R-:W-:-:S02]  /*1c260*/  IADD3 R39, P4, PT, R39, R18, RZ ;  /* 0x0000001227277210 */ /* 0x000fc40007f9e0ff */
        /* <DEDUP_REMOVED lines=51> */
.L_x_274:
[----:B------:R-:W-:Y:S05]  /*1c5a0*/  BSYNC.RELIABLE B3 ;  /* 0x0000000000037941 */ /* 0x000fea0003800100 */
.L_x_273:
        /* <DEDUP_REMOVED lines=23> */
.L_x_272:
[----:B------:R-:W-:Y:S05]  /*1c720*/  BSYNC.RECONVERGENT B2 ;  /* 0x0000000000027941 */ /* 0x000fea0003800200 */
.L_x_271:
[----:B------:R-:W-:Y:S01]  /*1c730*/  IMAD.MOV.U32 R12, RZ, RZ, 0x4 ;  /* 0x00000004ff0c7424 */ /* 0x000fe200078e00ff */
[----:B------:R0:W-:Y:S01]  /*1c740*/  STL [R75+0x4], RZ ;  /* 0x000004ff4b007387 */ /* 0x0001e20000100800 */
[----:B------:R-:W-:Y:S01]  /*1c750*/  IMAD.MOV.U32 R10, RZ, RZ, RZ ;  /* 0x000000ffff0a7224 */ /* 0x000fe200078e00ff */
[----:B------:R-:W-:Y:S01]  /*1c760*/  UMOV UR4, URZ ;  /* 0x000000ff00047c82 */ /* 0x000fe20008000000 */
[----:B------:R-:W-:Y:S01]  /*1c770*/  IMAD.MOV.U32 R67, RZ, RZ, RZ ;  /* 0x000000ffff437224 */ /* 0x000fe200078e00ff */
[----:B------:R0:W-:Y:S01]  /*1c780*/  STL [R75+0x8], RZ ;  /* 0x000008ff4b007387 */ /* 0x0001e20000100800 */
[----:B------:R-:W-:Y:S02]  /*1c790*/  IMAD.MOV.U32 R30, RZ, RZ, R75 ;  /* 0x000000ffff1e7224 */ /* 0x000fe400078e004b */
[----:B------:R-:W-:Y:S01]  /*1c7a0*/  IMAD.MOV.U32 R69, RZ, RZ, RZ ;  /* 0x000000ffff457224 */ /* 0x000fe200078e00ff */
[----:B------:R0:W-:Y:S01]  /*1c7b0*/  STL [R75], R12 ;  /* 0x0000000c4b007387 */ /* 0x0001e20000100800 */
[----:B------:R-:W-:-:S02]  /*1c7c0*/  IMAD.MOV.U32 R79, RZ, RZ, RZ ;  /* 0x000000ffff4f7224 */ /* 0x000fc400078e00ff */
[----:B------:R-:W-:Y:S01]  /*1c7d0*/  IMAD.MOV.U32 R85, RZ, RZ, RZ ;  /* 0x000000ffff557224 */ /* 0x000fe200078e00ff */
[----:B------:R0:W-:Y:S01]  /*1c7e0*/  STL [R75+0xc], RZ ;  /* 0x00000cff4b007387 */ /* 0x0001e20000100800 */
[----:B------:R-:W-:Y:S02]  /*1c7f0*/  IMAD.MOV.U32 R87, RZ, RZ, RZ ;  /* 0x000000ffff577224 */ /* 0x000fe400078e00ff */
[----:B------:R-:W-:Y:S01]  /*1c800*/  IMAD.MOV.U32 R89, RZ, RZ, RZ ;  /* 0x000000ffff597224 */ /* 0x000fe200078e00ff */
[----:B------:R0:W-:Y:S01]  /*1c810*/  STL [R75+0x10], RZ ;  /* 0x000010ff4b007387 */ /* 0x0001e20000100800 */
[----:B------:R-:W-:-:S03]  /*1c820*/  IMAD.MOV.U32 R28, RZ, RZ, RZ ;  /* 0x000000ffff1c7224 */ /* 0x000fc600078e00ff */
[----:B------:R0:W-:Y:S04]  /*1c830*/  STL [R75+0x14], RZ ;  /* 0x000014ff4b007387 */ /* 0x0001e80000100800 */
[----:B------:R0:W-:Y:S04]  /*1c840*/  STL [R75+0x18], RZ ;  /* 0x000018ff4b007387 */ /* 0x0001e80000100800 */
[----:B------:R0:W-:Y:S02]  /*1c850*/  STL [R75+0x1c], RZ ;  /* 0x00001cff4b007387 */ /* 0x0001e40000100800 */
.L_x_275:
[----:B------:R1:W2:Y:S01]  /*1c860*/  LDL R34, [R30] ;  /* 0x000000001e227983 */ /* 0x0002a20000100800 */
[----:B------:R-:W-:-:S04]  /*1c870*/  UIADD3 UR4, UPT, UPT, UR4, 0x1, URZ ;  /* 0x0000000104047890 */ /* 0x000fc8000fffe0ff */
[----:B------:R-:W-:Y:S01]  /*1c880*/  UISETP.NE.AND UP0, UPT, UR4, 0x8, UPT ;  /* 0x000000080400788c */ /* 0x000fe2000bf05270 */
[----:B-1----:R-:W-:Y:S02]  /*1c890*/  VIADD R30, R30, 0x4 ;  /* 0x000000041e1e7836 */ /* 0x002fe40000000000 */
[----:B--2---:R-:W-:-:S04]  /*1c8a0*/  IMAD.WIDE.U32 R14, R34, UR17, RZ ;  /* 0x00000011220e7c25 */ /* 0x004fc8000f8e00ff */
[----:B0-----:R-:W-:Y:S01]  /*1c8b0*/  IMAD.WIDE.U32 R12, R34, UR18, RZ ;  /* 0x00000012220c7c25 */ /* 0x001fe2000f8e00ff */
        /* <DEDUP_REMOVED lines=9> */
[----:B------:R-:W-:Y:S02]  /*1c950*/  IMAD.X R91, RZ, RZ, RZ, P2 ;  /* 0x000000ffff5b7224 */ /* 0x000fe400010e06ff */
        /* <DEDUP_REMOVED lines=119> */
.L_x_279:
[----:B------:R-:W-:Y:S05]  /*1d0d0*/  BSYNC.RELIABLE B3 ;  /* 0x0000000000037941 */ /* 0x000fea0003800100 */
.L_x_278:
        /* <DEDUP_REMOVED lines=23> */
.L_x_277:
[----:B------:R-:W-:Y:S05]  /*1d250*/  BSYNC.RECONVERGENT B2 ;  /* 0x0000000000027941 */ /* 0x000fea0003800200 */
.L_x_276:
[----:B------:R-:W-:Y:S01]  /*1d260*/  IMAD.MOV.U32 R13, RZ, RZ, 0x3 ;  /* 0x00000003ff0d7424 */ /* 0x000fe200078e00ff */
[----:B------:R0:W-:Y:S01]  /*1d270*/  STL [R71], R28 ;  /* 0x0000001c47007387 */ /* 0x0001e20000100800 */
[----:B------:R-:W-:Y:S01]  /*1d280*/  IMAD.MOV.U32 R91, RZ, RZ, RZ ;  /* 0x000000ffff5b7224 */ /* 0x000fe200078e00ff */
[----:B------:R-:W-:Y:S02]  /*1d290*/  UMOV UR4, URZ ;  /* 0x000000ff00047c82 */ /* 0x000fe40008000000 */
[----:B------:R1:W-:Y:S04]  /*1d2a0*/  STL [R71+0x4], R89 ;  /* 0x0000045947007387 */ /* 0x0003e80000100800 */
[----:B------:R2:W-:Y:S01]  /*1d2b0*/  STL [R71+0x8], R87 ;  /* 0x0000085747007387 */ /* 0x0005e20000100800 */
[----:B0-----:R-:W-:-:S03]  /*1d2c0*/  IMAD.MOV.U32 R28, RZ, RZ, R74 ;  /* 0x000000ffff1c7224 */ /* 0x001fc600078e004a */
[----:B------:R0:W-:Y:S01]  /*1d2d0*/  STL [R71+0xc], R85 ;  /* 0x00000c5547007387 */ /* 0x0001e20000100800 */
[----:B-1----:R-:W-:-:S03]  /*1d2e0*/  IMAD.MOV.U32 R89, RZ, RZ, RZ ;  /* 0x000000ffff597224 */ /* 0x002fc600078e00ff */
[----:B------:R1:W-:Y:S01]  /*1d2f0*/  STL [R71+0x10], R79 ;  /* 0x0000104f47007387 */ /* 0x0003e20000100800 */
[----:B--2---:R-:W-:-:S03]  /*1d300*/  IMAD.MOV.U32 R87, RZ, RZ, RZ ;  /* 0x000000ffff577224 */ /* 0x004fc600078e00ff */
[----:B------:R2:W-:Y:S01]  /*1d310*/  STL [R71+0x14], R69 ;  /* 0x0000144547007387 */ /* 0x0005e20000100800 */
[----:B0-----:R-:W-:-:S03]  /*1d320*/  IMAD.MOV.U32 R85, RZ, RZ, RZ ;  /* 0x000000ffff557224 */ /* 0x001fc600078e00ff */
[----:B------:R0:W-:Y:S01]  /*1d330*/  STL [R71+0x18], R67 ;  /* 0x0000184347007387 */ /* 0x0001e20000100800 */
[----:B-1----:R-:W-:-:S03]  /*1d340*/  IMAD.MOV.U32 R79, RZ, RZ, RZ ;  /* 0x000000ffff4f7224 */ /* 0x002fc600078e00ff */
[----:B------:R1:W-:Y:S01]  /*1d350*/  STL [R71+0x1c], R10 ;  /* 0x00001c0a47007387 */ /* 0x0003e20000100800 */
[----:B--2---:R-:W-:-:S03]  /*1d360*/  IMAD.MOV.U32 R69, RZ, RZ, RZ ;  /* 0x000000ffff457224 */ /* 0x004fc600078e00ff */
[----:B------:R2:W-:Y:S01]  /*1d370*/  STL [R74], R13 ;  /* 0x0000000d4a007387 */ /* 0x0005e20000100800 */
[----:B0-----:R-:W-:-:S03]  /*1d380*/  IMAD.MOV.U32 R67, RZ, RZ, RZ ;  /* 0x000000ffff437224 */ /* 0x001fc600078e00ff */
[----:B------:R2:W-:Y:S01]  /*1d390*/  STL [R74+0x4], RZ ;  /* 0x000004ff4a007387 */ /* 0x0005e20000100800 */
[----:B-1----:R-:W-:-:S03]  /*1d3a0*/  IMAD.MOV.U32 R10, RZ, RZ, RZ ;  /* 0x000000ffff0a7224 */ /* 0x002fc600078e00ff */
[----:B------:R2:W-:Y:S04]  /*1d3b0*/  STL [R74+0x8], RZ ;  /* 0x000008ff4a007387 */ /* 0x0005e80000100800 */
[----:B------:R2:W-:Y:S04]  /*1d3c0*/  STL [R74+0xc], RZ ;  /* 0x00000cff4a007387 */ /* 0x0005e80000100800 */
[----:B------:R2:W-:Y:S04]  /*1d3d0*/  STL [R74+0x10], RZ ;  /* 0x000010ff4a007387 */ /* 0x0005e80000100800 */
[----:B------:R2:W-:Y:S04]  /*1d3e0*/  STL [R74+0x14], RZ ;  /* 0x000014ff4a007387 */ /* 0x0005e80000100800 */
[----:B------:R2:W-:Y:S04]  /*1d3f0*/  STL [R74+0x18], RZ ;  /* 0x000018ff4a007387 */ /* 0x0005e80000100800 */
[----:B------:R2:W-:Y:S02]  /*1d400*/  STL [R74+0x1c], RZ ;  /* 0x00001cff4a007387 */ /* 0x0005e40000100800 */
.L_x_280:
[----:B------:R0:W3:Y:S01]  /*1d410*/  LDL R32, [R28] ;  /* 0x000000001c207983 */ /* 0x0000e20000100800 */
[----:B------:R-:W-:-:S04]  /*1d420*/  UIADD3 UR4, UPT, UPT, UR4, 0x1, URZ ;  /* 0x0000000104047890 */ /* 0x000fc8000fffe0ff */
[----:B------:R-:W-:Y:S01]  /*1d430*/  UISETP.NE.AND UP0, UPT, UR4, 0x8, UPT ;  /* 0x000000080400788c */ /* 0x000fe2000bf05270 */
[----:B0-----:R-:W-:Y:S02]  /*1d440*/  VIADD R28, R28, 0x4 ;  /* 0x000000041c1c7836 */ /* 0x001fe40000000000 */
[----:B---3--:R-:W-:-:S04]  /*1d450*/  IMAD.WIDE.U32 R14, R32, UR17, RZ ;  /* 0x00000011200e7c25 */ /* 0x008fc8000f8e00ff */
[----:B--2---:R-:W-:Y:S01]  /*1d460*/  IMAD.WIDE.U32 R12, R32, UR18, RZ ;  /* 0x00000012200c7c25 */ /* 0x004fe2000f8e00ff */
        /* <DEDUP_REMOVED lines=129> */
.L_x_284:
[----:B------:R-:W-:Y:S05]  /*1dc80*/  BSYNC.RELIABLE B3 ;  /* 0x0000000000037941 */ /* 0x000fea0003800100 */
.L_x_283:
        /* <DEDUP_REMOVED lines=23> */
.L_x_282:
[----:B------:R-:W-:Y:S05]  /*1de00*/  BSYNC.RECONVERGENT B2 ;  /* 0x0000000000027941 */ /* 0x000fea0003800200 */
.L_x_281:
[----:B------:R-:W-:Y:S01]  /*1de10*/  IMAD.MOV.U32 R12, RZ, RZ, 0x10 ;  /* 0x00000010ff0c7424 */ /* 0x000fe200078e00ff */
[----:B------:R0:W-:Y:S01]  /*1de20*/  STL [R70], R10 ;  /* 0x0000000a46007387 */ /* 0x0001e20000100800 */
[----:B------:R-:W-:Y:S01]  /*1de30*/  IMAD.MOV.U32 R30, RZ, RZ, RZ ;  /* 0x000000ffff1e7224 */ /* 0x000fe200078e00ff */
[----:B------:R-:W-:Y:S01]  /*1de40*/  UMOV UR4, URZ ;  /* 0x000000ff00047c82 */ /* 0x000fe20008000000 */
[----:B------:R-:W-:Y:S01]  /*1de50*/  IMAD.MOV.U32 R28, RZ, RZ, R73 ;  /* 0x000000ffff1c7224 */ /* 0x000fe200078e0049 */
[----:B------:R-:W-:Y:S04]  /*1de60*/  STL [R70+0x4], R91 ;  /* 0x0000045b46007387 */ /* 0x000fe80000100800 */
[----:B------:R1:W-:Y:S01]  /*1de70*/  STL [R70+0x8], R89 ;  /* 0x0000085946007387 */ /* 0x0003e20000100800 */
[----:B0-----:R-:W-:-:S03]  /*1de80*/  IMAD.MOV.U32 R10, RZ, RZ, RZ ;  /* 0x000000ffff0a7224 */ /* 0x001fc600078e00ff */
        /* <DEDUP_REMOVED lines=19> */
.L_x_285:
        /* <DEDUP_REMOVED lines=135> */
.L_x_289:
[----:B------:R-:W-:Y:S05]  /*1e830*/  BSYNC.RELIABLE B3 ;  /* 0x0000000000037941 */ /* 0x000fea0003800100 */
.L_x_288:
        /* <DEDUP_REMOVED lines=23> */
.L_x_287:
[----:B------:R-:W-:Y:S05]  /*1e9b0*/  BSYNC.RECONVERGENT B2 ;  /* 0x0000000000027941 */ /* 0x000fea0003800200 */
.L_x_286:
[----:B------:R-:W-:Y:S01]  /*1e9c0*/  STL [R63+0x18], R67 ;  /* 0x000018433f007387 */ /* 0x000fe20000100800 */
[----:B------:R-:W-:Y:S01]  /*1e9d0*/  IMAD.MOV.U32 R12, RZ, RZ, RZ ;  /* 0x000000ffff0c7224 */ /* 0x000fe200078e00ff */
[----:B------:R-:W-:Y:S01]  /*1e9e0*/  UMOV UR4, URZ ;  /* 0x000000ff00047c82 */ /* 0x000fe20008000000 */
[----:B------:R-:W-:Y:S01]  /*1e9f0*/  IMAD.MOV.U32 R28, RZ, RZ, R72 ;  /* 0x000000ffff1c7224 */ /* 0x000fe200078e0048 */
[----:B------:R-:W-:Y:S01]  /*1ea00*/  STL [R63+0x1c], R30 ;  /* 0x00001c1e3f007387 */ /* 0x000fe20000100800 */
[----:B------:R-:W-:-:S03]  /*1ea10*/  IMAD.MOV.U32 R91, RZ, RZ, RZ ;  /* 0x000000ffff5b7224 */ /* 0x000fc600078e00ff */
[----:B------:R0:W-:Y:S04]  /*1ea20*/  STL [R63], R10 ;  /* 0x0000000a3f007387 */ /* 0x0001e80000100800 */
[----:B------:R1:W-:Y:S04]  /*1ea30*/  STL [R63+0x4], R89 ;  /* 0x000004593f007387 */ /* 0x0003e80000100800 */
[----:B------:R2:W-:Y:S01]  /*1ea40*/  STL [R63+0x8], R87 ;  /* 0x000008573f007387 */ /* 0x0005e20000100800 */
[----:B0-----:R-:W-:-:S03]  /*1ea50*/  IMAD.MOV.U32 R10, RZ, RZ, RZ ;  /* 0x000000ffff0a7224 */ /* 0x001fc600078e00ff */
[----:B------:R0:W-:Y:S01]  /*1ea60*/  STL [R63+0xc], R85 ;  /* 0x00000c553f007387 */ /* 0x0001e20000100800 */
[----:B-1----:R-:W-:-:S03]  /*1ea70*/  IMAD.MOV.U32 R89, RZ, RZ, RZ ;  /* 0x000000ffff597224 */ /* 0x002fc600078e00ff */
[----:B------:R1:W-:Y:S01]  /*1ea80*/  STL [R63+0x10], R79 ;  /* 0x0000104f3f007387 */ /* 0x0003e20000100800 */
[----:B--2---:R-:W-:-:S03]  /*1ea90*/  IMAD.MOV.U32 R87, RZ, RZ, RZ ;  /* 0x000000ffff577224 */ /* 0x004fc600078e00ff */
[----:B------:R2:W-:Y:S01]  /*1eaa0*/  STL [R63+0x14], R69 ;  /* 0x000014453f007387 */ /* 0x0005e20000100800 */
[----:B0-----:R-:W-:Y:S02]  /*1eab0*/  IMAD.MOV.U32 R85, RZ, RZ, RZ ;  /* 0x000000ffff557224 */ /* 0x001fe400078e00ff */
[----:B-1----:R-:W-:Y:S02]  /*1eac0*/  IMAD.MOV.U32 R79, RZ, RZ, RZ ;  /* 0x000000ffff4f7224 */ /* 0x002fe400078e00ff */
[----:B--2---:R-:W-:-:S07]  /*1ead0*/  IMAD.MOV.U32 R69, RZ, RZ, RZ ;  /* 0x000000ffff457224 */ /* 0x004fce00078e00ff */
.L_x_290:
[----:B------:R0:W2:Y:S01]  /*1eae0*/  LDL R30, [R28] ;  /* 0x000000001c1e7983 */ /* 0x0000a20000100800 */
[----:B------:R-:W-:-:S04]  /*1eaf0*/  UIADD3 UR4, UPT, UPT, UR4, 0x1, URZ ;  /* 0x0000000104047890 */ /* 0x000fc8000fffe0ff */
[----:B------:R-:W-:Y:S01]  /*1eb00*/  UISETP.NE.AND UP0, UPT, UR4, 0x8, UPT ;  /* 0x000000080400788c */ /* 0x000fe2000bf05270 */
[----:B0-----:R-:W-:Y:S02]  /*1eb10*/  VIADD R28, R28, 0x4 ;  /* 0x000000041c1c7836 */ /* 0x001fe40000000000 */
[----:B--2---:R-:W-:-:S04]  /*1eb20*/  IMAD.WIDE.U32 R16, R29, R30, RZ ;  /* 0x0000001e1d107225 */ /* 0x004fc800078e00ff */
        /* <DEDUP_REMOVED lines=29> */
[----:B------:R-:W-:Y:S01]  /*1ed00*/  IMAD.WIDE.U32 R18, R47, R30, RZ ;  /* 0x0000001e2f127225 */ /* 0x000fe200078e00ff */
        /* <DEDUP_REMOVED lines=50> */
[----:B------:R-:W-:-:S04]  /*1f030*/  IADD3 R69, P1, PT, R69, R18, RZ ;  /* 0x0000001245457210 */ /* 0x000fc80007f3e0ff */
        /* <DEDUP_REMOVED lines=46> */
[----:B------:R-:W-:Y:S01]  /*1f320*/  ISETP.LT.U32.AND P1, PT, R10, UR9, PT ;  /* 0x000000090a007c0c */ /* 0x000fe2000bf21070 */
[----:B------:R-:W-:Y:S01]  /*1f330*/  IMAD.MOV.U32 R14, RZ, RZ, R10 ;  /* 0x000000ffff0e7224 */ /* 0x000fe200078e000a */
[----:B------:R-:W-:-:S13]  /*1f340*/  ISETP.LE.U32.AND P2, PT, R91, UR8, PT ;  /* 0x000000085b007c0c */ /* 0x000fda000bf43070 */
[----:B------:R-:W-:Y:S05]  /*1f350*/  @P1 BREAK.RELIABLE P2, B3 ;  /* 0x0000000000031942 */ /* 0x000fea0001000100 */
[----:B------:R-:W-:Y:S05]  /*1f360*/  @P1 BRA P2, `(.L_x_292) ;  /* 0x0000000000601947 */ /* 0x000fea0001000000 */
.L_x_294:
[----:B------:R-:W-:Y:S05]  /*1f370*/  BSYNC.RELIABLE B3 ;  /* 0x0000000000037941 */ /* 0x000fea0003800100 */
.L_x_293:
        /* <DEDUP_REMOVED lines=23> */
.L_x_292:
[----:B------:R-:W-:Y:S05]  /*1f4f0*/  BSYNC.RECONVERGENT B2 ;  /* 0x0000000000027941 */ /* 0x000fea0003800200 */
.L_x_291:
        /* <DEDUP_REMOVED lines=36> */
.L_x_298:
        /* <DEDUP_REMOVED lines=23> */
.L_x_297:
[----:B------:R-:W-:Y:S05]  /*1f8b0*/  BSYNC.RELIABLE B3 ;  /* 0x0000000000037941 */ /* 0x000fea0003800100 */
.L_x_296:
        /* <DEDUP_REMOVED lines=43> */
.L_x_299:
[----:B------:R-:W-:Y:S05]  /*1fb70*/  BSYNC.RECONVERGENT B2 ;  /* 0x0000000000027941 */ /* 0x000fea0003800200 */
.L_x_295:
        /* <DEDUP_REMOVED lines=8> */
[----:B------:R-:W-:Y:S02]  /*1fc00*/  IMAD.MOV.U32 R79, RZ, RZ, RZ ;  /* 0x000000ffff4f7224 */ /* 0x000fe400078e00ff */
        /* <DEDUP_REMOVED lines=8> */
[----:B------:R0:W-:Y:S02]  /*1fc90*/  STL [R62+0x1c], R35 ;  /* 0x00001c233e007387 */ /* 0x0001e40000100800 */
.L_x_300:
[----:B------:R1:W2:Y:S01]  /*1fca0*/  LDL R42, [R28] ;  /* 0x000000001c2a7983 */ /* 0x0002a20000100800 */
[----:B------:R-:W-:-:S04]  /*1fcb0*/  UIADD3 UR4, UPT, UPT, UR4, 0x1, URZ ;  /* 0x0000000104047890 */ /* 0x000fc8000fffe0ff */
[----:B------:R-:W-:Y:S01]  /*1fcc0*/  UISETP.NE.AND UP0, UPT, UR4, 0x8, UPT ;  /* 0x000000080400788c */ /* 0x000fe2000bf05270 */
[----:B-1----:R-:W-:Y:S02]  /*1fcd0*/  VIADD R28, R28, 0x4 ;  /* 0x000000041c1c7836 */ /* 0x002fe40000000000 */
[----:B--2---:R-:W-:-:S04]  /*1fce0*/  IMAD.WIDE.U32 R18, R29, R42, RZ ;  /* 0x0000002a1d127225 */ /* 0x004fc800078e00ff */
[----:B------:R-:W-:Y:S01]  /*1fcf0*/  IMAD.WIDE.U32 R12, R31, R42, RZ ;  /* 0x0000002a1f0c7225 */ /* 0x000fe200078e00ff */
[----:B------:R-:W-:-:S03]  /*1fd00*/  IADD3 R91, P1, PT, R18, R32, RZ ;  /* 0x00000020125b7210 */ /* 0x000fc60007f3e0ff */
[----:B------:R-:W-:Y:S01]  /*1fd10*/  IMAD.WIDE.U32 R16, R33, R42, RZ ;  /* 0x0000002a21107225 */ /* 0x000fe200078e00ff */
        /* <DEDUP_REMOVED lines=10> */
[----:B------:R-:W-:Y:S01]  /*1fdc0*/  IMAD.X R15, RZ, RZ, R15, P4 ;  /* 0x000000ffff0f7224 */ /* 0x000fe200020e060f */
[----:B------:R-:W-:Y:S02]  /*1fdd0*/  IADD3 R89, P1, PT, R16, R87, RZ ;  /* 0x0000005710597210 */ /* 0x000fe40007f3e0ff */
[----:B------:R-:W-:Y:S01]  /*1fde0*/  IADD3 R14, PT, PT, R12, R91, R13 ;  /* 0x0000005b0c0e7210 */ /* 0x000fe20007ffe00d */
[----:B------:R-:W-:Y:S01]  /*1fdf0*/  IMAD.X R87, RZ, RZ, RZ, P3 ;  /* 0x000000ffff577224 */ /* 0x000fe200018e06ff */
[----:B------:R-:W-:Y:S01]  /*1fe00*/  IADD3 R32, P4, PT, R32, R15, RZ ;  /* 0x0000000f20207210 */ /* 0x000fe20007f9e0ff */
[----:B------:R-:W-:Y:S01]  /*1fe10*/  IMAD.WIDE.U32 R12, R45, R42, RZ ;  /* 0x0000002a2d0c7225 */ /* 0x000fe200078e00ff */
[----:B------:R-:W-:-:S03]  /*1fe20*/  IADD3 R89, P2, PT, R89, R14, RZ ;  /* 0x0000000e59597210 */ /* 0x000fc60007f5e0ff */
        /* <DEDUP_REMOVED lines=43> */
[----:B------:R-:W-:Y:S01]  /*200e0*/  IADD3 R69, P1, PT, R16, R67, RZ ;  /* 0x0000004310457210 */ /* 0x000fe20007f3e0ff */
[----:B------:R-:W-:Y:S01]  /*200f0*/  IMAD.WIDE.U32 R66, R40, UR12, RZ ;  /* 0x0000000c28427c25 */ /* 0x000fe2000f8e00ff */
[----:B------:R-:W-:Y:S02]  /*20100*/  IADD3 R18, PT, PT, R12, R89, R13 ;  /* 0x000000590c127210 */ /* 0x000fe40007ffe00d */
[----:B------:R-:W-:Y:S01]  /*20110*/  IADD3 R79, P4, PT, R79, R14, RZ ;  /* 0x0000000e4f4f7210 */ /* 0x000fe20007f9e0ff */
[----:B------:R-:W-:Y:S01]  /*20120*/  IMAD.WIDE.U32 R12, R11, R42, RZ ;  /* 0x0000002a0b0c7225 */ /* 0x000fe200078e00ff */
[----:B------:R-:W-:-:S03]  /*20130*/  IADD3 R69, P2, PT, R69, R18, RZ ;  /* 0x0000001245457210 */ /* 0x000fc60007f5e0ff */
[----:B------:R-:W-:Y:S01]  /*20140*/  IMAD.X R18, RZ, RZ, RZ, P4 ;  /* 0x000000ffff127224 */ /* 0x000fe200020e06ff */
[----:B------:R-:W-:Y:S01]  /*20150*/  IADD3 R69, P3, PT, R66, R69, RZ ;  /* 0x0000004542457210 */ /* 0x000fe20007f7e0ff */
[----:B------:R-:W-:Y:S02]  /*20160*/  IMAD.X R89, RZ, RZ, RZ, P1 ;  /* 0x000000ffff597224 */ /* 0x000fe400008e06ff */
[----:B------:R-:W-:Y:S01]  /*20170*/  IMAD.X R16, RZ, RZ, RZ, P2 ;  /* 0x000000ffff107224 */ /* 0x000fe200010e06ff */
[----:B------:R-:W-:Y:S01]  /*20180*/  IADD3 R18, PT, PT, R18, R15, R19 ;  /* 0x0000000f12127210 */ /* 0x000fe20007ffe013 */
[----:B------:R-:W-:Y:S01]  /*20190*/  IMAD.WIDE.U32 R14, R40, UR11, RZ ;  /* 0x0000000b280e7c25 */ /* 0x000fe2000f8e00ff */
[----:B------:R-:W-:Y:S02]  /*201a0*/  IADD3 R19, P2, PT, R12, R34, RZ ;  /* 0x000000220c137210 */ /* 0x000fe40007f5e0ff */
[----:B------:R-:W-:Y:S01]  /*201b0*/  IADD3 R69, P4, PT, R69, R18, RZ ;  /* 0x0000001245457210 */ /* 0x000fe20007f9e0ff */
[----:B------:R-:W-:Y:S01]  /*201c0*/  IMAD.X R66, RZ, RZ, RZ, P3 ;  /* 0x000000ffff427224 */ /* 0x000fe200018e06ff */
[----:B------:R-:W-:-:S03]  /*201d0*/  IADD3 R16, PT, PT, R16, R89, R17 ;  /* 0x0000005910107210 */ /* 0x000fc60007ffe011 */
[----:B------:R-:W-:Y:S01]  /*201e0*/  IMAD.X R17, RZ, RZ, RZ, P4 ;  /* 0x000000ffff117224 */ /* 0x000fe200020e06ff */
[----:B------:R-:W-:-:S04]  /*201f0*/  IADD3 R19, P1, PT, R19, R16, RZ ;  /* 0x0000001013137210 */ /* 0x000fc80007f3e0ff */
        /* <DEDUP_REMOVED lines=64> */
.L_x_304:
[----:B------:R-:W-:Y:S05]  /*20600*/  BSYNC.RELIABLE B3 ;  /* 0x0000000000037941 */ /* 0x000fea0003800100 */
.L_x_303:
        /* <DEDUP_REMOVED lines=22> */
.L_x_302:
[----:B------:R-:W-:Y:S05]  /*20770*/  BSYNC.RECONVERGENT B2 ;  /* 0x0000000000027941 */ /* 0x000fea0003800200 */
.L_x_301:
        /* <DEDUP_REMOVED lines=18> */
.L_x_305:
        /* <DEDUP_REMOVED lines=13> */
[----:B------:R-:W-:-:S05]  /*20970*/  IMAD.X R44, RZ, RZ, R45, P2 ;  /* 0x000000ffff2c7224 */ /* 0x000fca00010e062d */
[----:B------:R-:W-:Y:S01]  /*20980*/  IADD3 R31, P2, PT, R17, R44, RZ ;  /* 0x0000002c111f7210 */ /* 0x000fe20007f5e0ff */
[----:B------:R-:W-:Y:S01]  /*20990*/  IMAD.WIDE.U32 R44, R15, UR5, RZ ;  /* 0x000000050f2c7c25 */ /* 0x000fe2000f8e00ff */
[----:B------:R-:W-:-:S03]  /*209a0*/  IADD3 R17, P1, PT, R42, R19, RZ ;  /* 0x000000132a117210 */ /* 0x000fc60007f3e0ff */
[----:B------:R-:W-:Y:S02]  /*209b0*/  IMAD.X R19, RZ, RZ, RZ, P3 ;  /* 0x000000ffff137224 */ /* 0x000fe400018e06ff */
[----:B------:R-:W-:Y:S01]  /*209c0*/  IMAD.X R46, RZ, RZ, RZ, P2 ;  /* 0x000000ffff2e7224 */ /* 0x000fe200010e06ff */
[----:B------:R-:W-:Y:S01]  /*209d0*/  IADD3 R17, P2, PT, R44, R17, RZ ;  /* 0x000000112c117210 */ /* 0x000fe20007f5e0ff */
[----:B------:R-:W-:-:S03]  /*209e0*/  IMAD.X R40, RZ, RZ, RZ, P1 ;  /* 0x000000ffff287224 */ /* 0x000fc600008e06ff */
[----:B------:R-:W-:Y:S01]  /*209f0*/  IADD3 R46, PT, PT, R46, R19, R47 ;  /* 0x000000132e2e7210 */ /* 0x000fe20007ffe02f */
[----:B------:R-:W-:-:S03]  /*20a00*/  IMAD.X R19, RZ, RZ, RZ, P2 ;  /* 0x000000ffff137224 */ /* 0x000fc600010e06ff */
[----:B------:R-:W-:Y:S01]  /*20a10*/  IADD3 R29, P3, PT, R17, R46, RZ ;  /* 0x0000002e111d7210 */ /* 0x000fe20007f7e0ff */
[----:B------:R-:W-:Y:S01]  /*20a20*/  IMAD.WIDE.U32 R46, R15, UR15, RZ ;  /* 0x0000000f0f2e7c25 */ /* 0x000fe2000f8e00ff */
[----:B------:R-:W-:-:S03]  /*20a30*/  IADD3 R17, P1, PT, R51, R40, RZ ;  /* 0x0000002833117210 */ /* 0x000fc60007f3e0ff */
[----:B------:R-:W-:Y:S01]  /*20a40*/  IMAD.X R44, RZ, RZ, RZ, P3 ;  /* 0x000000ffff2c7224 */ /* 0x000fe200018e06ff */
[----:B------:R-:W-:Y:S01]  /*20a50*/  IADD3 R17, P2, PT, R46, R17, RZ ;  /* 0x000000112e117210 */ /* 0x000fe20007f5e0ff */
[----:B------:R-:W-:-:S03]  /*20a60*/  IMAD.X R51, RZ, RZ, RZ, P1 ;  /* 0x000000ffff337224 */ /* 0x000fc600008e06ff */
[----:B------:R-:W-:Y:S02]  /*20a70*/  IADD3 R44, PT, PT, R44, R19, R45 ;  /* 0x000000132c2c7210 */ /* 0x000fe40007ffe02d */
[----:B------:R-:W-:Y:S02]  /*20a80*/  IADD3 R51, P1, PT, R52, R51, RZ ;  /* 0x0000003334337210 */ /* 0x000fe40007f3e0ff */
        /* <DEDUP_REMOVED lines=39> */
[----:B------:R-:W-:-:S09]  /*20d00*/  IMAD.MOV.U32 R49, RZ, RZ, R42 ;  /* 0x000000ffff317224 */ /* 0x000fd200078e002a */
        /* <DEDUP_REMOVED lines=40> */
.L_x_309:
[----:B------:R-:W-:Y:S05]  /*20f90*/  BSYNC.RELIABLE B3 ;  /* 0x0000000000037941 */ /* 0x000fea0003800100 */
.L_x_308:
        /* <DEDUP_REMOVED lines=22> */
.L_x_307:
[----:B------:R-:W-:Y:S05]  /*21100*/  BSYNC.RECONVERGENT B2 ;  /* 0x0000000000027941 */ /* 0x000fea0003800200 */
.L_x_306:
[----:B------:R-:W-:Y:S01]  /*21110*/  IMAD.MOV.U32 R19, RZ, RZ, RZ ;  /* 0x000000ffff137224 */ /* 0x000fe200078e00ff */
[----:B------:R-:W-:Y:S01]  /*21120*/  UMOV UR4, URZ ;  /* 0x000000ff00047c82 */ /* 0x000fe20008000000 */
        /* <DEDUP_REMOVED lines=8> */
.L_x_310:
        /* <DEDUP_REMOVED lines=10> */
[----:B------:R-:W-:Y:S02]  /*21250*/  IADD3 RZ, P2, PT, R46, R69, RZ ;  /* 0x000000452eff7210 */ /* 0x000fe40007f5e0ff */
[----:B------:R-:W-:-:S03]  /*21260*/  IADD3 R29, P3, PT, R44, R29, RZ ;  /* 0x0000001d2c1d7210 */ /* 0x000fc60007f7e0ff */
[----:B------:R-:W-:Y:S02]  /*21270*/  IMAD.X R46, RZ, RZ, R47, P2 ;  /* 0x000000ffff2e7224 */ /* 0x000fe400010e062f */
[----:B------:R-:W-:-:S03]  /*21280*/  IMAD.X R44, RZ, RZ, RZ, P1 ;  /* 0x000000ffff2c7224 */ /* 0x000fc600008e06ff */
[----:B------:R-:W-:Y:S01]  /*21290*/  IADD3 R29, P2, PT, R29, R46, RZ ;  /* 0x0000002e1d1d7210 */ /* 0x000fe20007f5e0ff */
[----:B------:R-:W-:Y:S01]  /*212a0*/  IMAD.WIDE.U32 R46, R67, UR5, RZ ;  /* 0x00000005432e7c25 */ /* 0x000fe2000f8e00ff */
[----:B------:R-:W-:-:S03]  /*212b0*/  IADD3 R69, P1, PT, R17, R44, RZ ;  /* 0x0000002c11457210 */ /* 0x000fc60007f3e0ff */
[----:B------:R-:W-:Y:S02]  /*212c0*/  IMAD.X R44, RZ, RZ, RZ, P3 ;  /* 0x000000ffff2c7224 */ /* 0x000fe400018e06ff */
        /* <DEDUP_REMOVED lines=90> */
.L_x_314:
[----:B------:R-:W-:Y:S05]  /*21870*/  BSYNC.RELIABLE B3 ;  /* 0x0000000000037941 */ /* 0x000fea0003800100 */
.L_x_313:
        /* <DEDUP_REMOVED lines=22> */
.L_x_312:
[----:B------:R-:W-:Y:S05]  /*219e0*/  BSYNC.RECONVERGENT B2 ;  /* 0x0000000000027941 */ /* 0x000fea0003800200 */
.L_x_311:
        /* <DEDUP_REMOVED lines=85> */
.L_x_320:
[----:B------:R-:W-:Y:S05]  /*21f40*/  BSYNC.RELIABLE B4 ;  /* 0x0000000000047941 */ /* 0x000fea0003800100 */
.L_x_319:
[----:B------:R-:W-:-:S05]  /*21f50*/  IADD3 R84, P1, PT, R31, -UR9, RZ ;  /* 0x800000091f547c10 */ /* 0x000fca000ff3e0ff */
[----:B------:R-:W-:-:S05]  /*21f60*/  IMAD.X R31, RZ, RZ, -0x1, P1 ;  /* 0xffffffffff1f7424 */ /* 0x000fca00008e06ff */
[----:B------:R-:W-:-:S04]  /*21f70*/  LOP3.LUT R31, R31, 0x1, RZ, 0xc0, !PT ;  /* 0x000000011f1f7812 */ /* 0x000fc800078ec0ff */
[----:B------:R-:W-:Y:S01]  /*21f80*/  IADD3 R82, P1, P2, R66, -UR8, -R31 ;  /* 0x8000000842527c10 */ /* 0x000fe2000fa3e81f */
[----:B------:R-:W-:-:S03]  /*21f90*/  IMAD.MOV.U32 R31, RZ, RZ, R84 ;  /* 0x000000ffff1f7224 */ /* 0x000fc600078e0054 */
        /* <DEDUP_REMOVED lines=33> */
[----:B------:R-:W-:Y:S02]  /*221b0*/  IMAD.MOV.U32 R47, RZ, RZ, R82 ;  /* 0x000000ffff2f7224 */ /* 0x000fe400078e0052 */
[----:B------:R-:W-:-:S06]  /*221c0*/  IMAD.MOV.U32 R31, RZ, RZ, R84 ;  /* 0x000000ffff1f7224 */ /* 0x000fcc00078e0054 */
[----:B------:R-:W-:Y:S05]  /*221d0*/  @P1 BREAK.RELIABLE B4 ;  /* 0x0000000000041942 */ /* 0x000fea0003800100 */
[----:B------:R-:W-:Y:S05]  /*221e0*/  @P1 BRA `(.L_x_318) ;  /* 0x0000000400381947 */ /* 0x000fea0003800000 */
[----:B------:R-:W-:-:S13]  /*221f0*/  ISETP.LE.U32.AND P1, PT, R46, UR12, PT ;  /* 0x0000000c2e007c0c */ /* 0x000fda000bf23070 */
[----:B------:R-:W-:Y:S05]  /*22200*/  @!P1 BRA `(.L_x_322) ;  /* 0x0000000000d49947 */ /* 0x000fea0003800000 */
[----:B------:R-:W-:Y:S01]  /*22210*/  ISETP.LT.U32.AND P1, PT, R33, UR13, PT ;  /* 0x0000000d21007c0c */ /* 0x000fe2000bf21070 */
[----:B------:R-:W-:Y:S02]  /*22220*/  IMAD.MOV.U32 R45, RZ, RZ, R68 ;  /* 0x000000ffff2d7224 */ /* 0x000fe400078e0044 */
        /* <DEDUP_REMOVED lines=43> */
[----:B------:R-:W-:Y:S01]  /*224e0*/  ISETP.LT.U32.AND P1, PT, R84, UR9, PT ;  /* 0x0000000954007c0c */ /* 0x000fe2000bf21070 */
[----:B------:R-:W-:Y:S01]  /*224f0*/  IMAD.MOV.U32 R45, RZ, RZ, R68 ;  /* 0x000000ffff2d7224 */ /* 0x000fe200078e0044 */
[----:B------:R-:W-:Y:S01]  /*22500*/  ISETP.LE.U32.AND P2, PT, R82, UR8, PT ;  /* 0x0000000852007c0c */ /* 0x000fe2000bf43070 */
[----:B------:R-:W-:Y:S02]  /*22510*/  IMAD.MOV.U32 R48, RZ, RZ, R85 ;  /* 0x000000ffff307224 */ /* 0x000fe400078e0055 */
[----:B------:R-:W-:Y:S02]  /*22520*/  IMAD.MOV.U32 R47, RZ, RZ, R82 ;  /* 0x000000ffff2f7224 */ /* 0x000fe400078e0052 */
[----:B------:R-:W-:-:S08]  /*22530*/  IMAD.MOV.U32 R31, RZ, RZ, R84 ;  /* 0x000000ffff1f7224 */ /* 0x000fd000078e0054 */
[----:B------:R-:W-:Y:S05]  /*22540*/  @P1 BREAK.RELIABLE P2, B4 ;  /* 0x0000000000041942 */ /* 0x000fea0001000100 */
[----:B------:R-:W-:Y:S05]  /*22550*/  @P1 BRA P2, `(.L_x_318) ;  /* 0x00000000005c1947 */ /* 0x000fea0001000000 */
.L_x_322:
[----:B------:R-:W-:Y:S05]  /*22560*/  BSYNC.RELIABLE B4 ;  /* 0x0000000000047941 */ /* 0x000fea0003800100 */
.L_x_321:
        /* <DEDUP_REMOVED lines=22> */
.L_x_318:
[----:B------:R-:W-:Y:S05]  /*226d0*/  BSYNC.RECONVERGENT B3 ;  /* 0x0000000000037941 */ /* 0x000fea0003800200 */
.L_x_317:
        /* <DEDUP_REMOVED lines=15> */
.L_x_336:
        /* <DEDUP_REMOVED lines=24> */
[----:B------:R-:W-:Y:S03]  /*22950*/  BSSY.RECONVERGENT B3, `(.L_x_323) ;  /* 0x000001a000037945 */ /* 0x000fe60003800200 */
[----:B------:R-:W-:-:S13]  /*22960*/  ISETP.NE.U32.AND P1, PT, R69, 0x1, PT ;  /* 0x000000014500780c */ /* 0x000fda0003f25070 */
[----:B------:R-:W-:Y:S05]  /*22970*/  @!P1 BRA `(.L_x_324) ;  /* 0x00000000005c9947 */ /* 0x000fea0003800000 */
[----:B------:R-:W-:Y:S01]  /*22980*/  BSSY.RECONVERGENT B4, `(.L_x_325) ;  /* 0x0000011000047945 */ /* 0x000fe20003800200 */
.L_x_326:
        /* <DEDUP_REMOVED lines=16> */
[----:B------:R-:W-:Y:S05]  /*22a90*/  BSYNC.RECONVERGENT B4 ;  /* 0x0000000000047941 */ /* 0x000fea0003800200 */
.L_x_325:
[----:B------:R-:W-:Y:S02]  /*22aa0*/  IMAD.MOV.U32 R46, RZ, RZ, R69 ;  /* 0x000000ffff2e7224 */ /* 0x000fe400078e0045 */
[----:B------:R-:W-:Y:S02]  /*22ab0*/  IMAD.MOV.U32 R33, RZ, RZ, R78 ;  /* 0x000000ffff217224 */ /* 0x000fe400078e004e */
[----:B------:R-:W-:Y:S02]  /*22ac0*/  IMAD.MOV.U32 R50, RZ, RZ, R79 ;  /* 0x000000ffff327224 */ /* 0x000fe400078e004f */
[----:B------:R-:W-:Y:S02]  /*22ad0*/  IMAD.MOV.U32 R45, RZ, RZ, R80 ;  /* 0x000000ffff2d7224 */ /* 0x000fe400078e0050 */
[----:B------:R-:W-:-:S07]  /*22ae0*/  IMAD.MOV.U32 R48, RZ, RZ, R82 ;  /* 0x000000ffff307224 */ /* 0x000fce00078e0052 */
.L_x_324:
[----:B------:R-:W-:Y:S05]  /*22af0*/  BSYNC.RECONVERGENT B3 ;  /* 0x0000000000037941 */ /* 0x000fea0003800200 */
.L_x_323:
[----:B------:R-:W-:Y:S01]  /*22b00*/  LOP3.LUT R69, R10, 0x1, RZ, 0xc0, !PT ;  /* 0x000000010a457812 */ /* 0x000fe200078ec0ff */
[----:B------:R-:W-:Y:S03]  /*22b10*/  BSSY.RECONVERGENT B3, `(.L_x_327) ;  /* 0x000001a000037945 */ /* 0x000fe60003800200 */
[----:B------:R-:W-:-:S13]  /*22b20*/  ISETP.NE.U32.AND P1, PT, R69, 0x1, PT ;  /* 0x000000014500780c */ /* 0x000fda0003f25070 */
[----:B------:R-:W-:Y:S05]  /*22b30*/  @!P1 BRA `(.L_x_328) ;  /* 0x00000000005c9947 */ /* 0x000fea0003800000 */
[----:B------:R-:W-:Y:S01]  /*22b40*/  BSSY.RECONVERGENT B4, `(.L_x_329) ;  /* 0x0000011000047945 */ /* 0x000fe20003800200 */
.L_x_330:
        /* <DEDUP_REMOVED lines=16> */
[----:B------:R-:W-:Y:S05]  /*22c50*/  BSYNC.RECONVERGENT B4 ;  /* 0x0000000000047941 */ /* 0x000fea0003800200 */
.L_x_329:
[----:B------:R-:W-:Y:S02]  /*22c60*/  IMAD.MOV.U32 R49, RZ, RZ, R69 ;  /* 0x000000ffff317224 */ /* 0x000fe400078e0045 */
[----:B------:R-:W-:Y:S02]  /*22c70*/  IMAD.MOV.U32 R64, RZ, RZ, R78 ;  /* 0x000000ffff407224 */ /* 0x000fe400078e004e */
[----:B------:R-:W-:Y:S02]  /*22c80*/  IMAD.MOV.U32 R51, RZ, RZ, R79 ;  /* 0x000000ffff337224 */ /* 0x000fe400078e004f */
[----:B------:R-:W-:Y:S02]  /*22c90*/  IMAD.MOV.U32 R66, RZ, RZ, R80 ;  /* 0x000000ffff427224 */ /* 0x000fe400078e0050 */
[----:B------:R-:W-:-:S07]  /*22ca0*/  IMAD.MOV.U32 R67, RZ, RZ, R82 ;  /* 0x000000ffff437224 */ /* 0x000fce00078e0052 */
.L_x_328:
[----:B------:R-:W-:Y:S05]  /*22cb0*/  BSYNC.RECONVERGENT B3 ;  /* 0x0000000000037941 */ /* 0x000fea0003800200 */
.L_x_327:
        /* <DEDUP_REMOVED lines=35> */
.L_x_334:
[----:B------:R-:W-:Y:S05]  /*22ef0*/  BSYNC.RELIABLE B4 ;  /* 0x0000000000047941 */ /* 0x000fea0003800100 */
.L_x_333:
        /* <DEDUP_REMOVED lines=24> */
.L_x_332:
        /* <DEDUP_REMOVED lines=23> */
.L_x_335:
[----:B------:R-:W-:Y:S05]  /*231f0*/  BSYNC.RECONVERGENT B3 ;  /* 0x0000000000037941 */ /* 0x000fea0003800200 */
.L_x_331:
[----:B------:R-:W-:-:S05]  /*23200*/  VIADD R84, R84, 0x1 ;  /* 0x0000000154547836 */ /* 0x000fca0000000000 */
[----:B------:R-:W-:-:S13]  /*23210*/  ISETP.NE.AND P1, PT, R84, 0x4e20, PT ;  /* 0x00004e205400780c */ /* 0x000fda0003f25270 */
[----:B------:R-:W-:Y:S05]  /*23220*/  @P1 BRA `(.L_x_336) ;  /* 0xfffffff400681947 */ /* 0x000fea000383ffff */
[----:B------:R-:W-:-:S13]  /*23230*/  PLOP3.LUT P1, PT, PT, PT, PT, 0x80, 0x8 ;  /* 0x000000000008781c */ /* 0x000fda0003f2f070 */
.L_x_316:
[----:B------:R-:W-:Y:S05]  /*23240*/  BSYNC.RECONVERGENT B2 ;  /* 0x0000000000027941 */ /* 0x000fea0003800200 */
.L_x_315:
[----:B------:R-:W-:Y:S01]  /*23250*/  LOP3.LUT R10, R17, R44, R29, 0xfe, !PT ;  /* 0x0000002c110a7212 */ /* 0x000fe200078efe1d */
[----:B------:R-:W-:Y:S03]  /*23260*/  BSSY.RECONVERGENT B2, `(.L_x_337) ;  /* 0x0001225000027945 */ /* 0x000fe60003800200 */
        /* <DEDUP_REMOVED lines=66> */
.L_x_342:
[----:B------:R-:W-:Y:S05]  /*23690*/  BSYNC.RELIABLE B4 ;  /* 0x0000000000047941 */ /* 0x000fea0003800100 */
.L_x_341:
        /* <DEDUP_REMOVED lines=90> */
.L_x_344:
[----:B------:R-:W-:Y:S05]  /*23c40*/  BSYNC.RELIABLE B4 ;  /* 0x0000000000047941 */ /* 0x000fea0003800100 */
.L_x_343:
        /* <DEDUP_REMOVED lines=22> */
.L_x_340:
[----:B------:R-:W-:Y:S05]  /*23db0*/  BSYNC.RECONVERGENT B3 ;  /* 0x0000000000037941 */ /* 0x000fea0003800200 */
.L_x_339:
[----:B------:R-:W-:-:S04]  /*23dc0*/  LOP3.LUT R15, R46, R44, R29, 0xfe, !PT ;  /* 0x0000002c2e0f7212 */ /* 0x000fc800078efe1d */
        /* <DEDUP_REMOVED lines=13> */
.L_x_359:
[----:B------:R-:W-:Y:S02]  /*23ea0*/  LOP3.LUT R45, R42, R13, R19, 0xfe, !PT ;  /* 0x0000000d2a2d7212 */ /* 0x000fe400078efe13 */
[----:B------:R-:W-:Y:S02]  /*23eb0*/  ISETP.EQ.AND P3, PT, R29, 0x1, PT ;  /* 0x000000011d00780c */ /* 0x000fe40003f62270 */
[----:B------:R-:W-:-:S04]  /*23ec0*/  LOP3.LUT R45, R10, R45, R11, 0xfe, !PT ;  /* 0x0000002d0a2d7212 */ /* 0x000fc800078efe0b */
[----:B------:R-:W-:-:S13]  /*23ed0*/  LOP3.LUT P2, RZ, R44, R45, R46, 0xfe, !PT ;  /* 0x0000002d2cff7212 */ /* 0x000fda000784fe2e */
[----:B------:R-:W-:Y:S05]  /*23ee0*/  @!P2 BRA P3, `(.L_x_345) ;  /* 0x00000008007ca947 */ /* 0x000fea0001800000 */
[----:B------:R-:W-:-:S04]  /*23ef0*/  LOP3.LUT R45, R15, R48, R50, 0xfe, !PT ;  /* 0x000000300f2d7212 */ /* 0x000fc800078efe32 */
[----:B------:R-:W-:-:S04]  /*23f00*/  LOP3.LUT R64, R17, R45, R52, 0xfe, !PT ;  /* 0x0000002d11407212 */ /* 0x000fc800078efe34 */
[----:B------:R-:W-:-:S04]  /*23f10*/  LOP3.LUT P2, RZ, R33, R64, R31, 0xfe, !PT ;  /* 0x0000004021ff7212 */ /* 0x000fc8000784fe1f */
[----:B------:R-:W-:-:S13]  /*23f20*/  ISETP.NE.OR P2, PT, R40, 0x1, P2 ;  /* 0x000000012800780c */ /* 0x000fda0001745670 */
[----:B------:R-:W-:Y:S05]  /*23f30*/  @!P2 BRA `(.L_x_345) ;  /* 0x000000080068a947 */ /* 0x000fea0003800000 */
        /* <DEDUP_REMOVED lines=15> */
.L_x_349:
        /* <DEDUP_REMOVED lines=17> */
.L_x_348:
[----:B------:R-:W-:Y:S02]  /*24140*/  IMAD.MOV.U32 R19, RZ, RZ, R45 ;  /* 0x000000ffff137224 */ /* 0x000fe400078e002d */
[----:B------:R-:W-:Y:S02]  /*24150*/  IMAD.MOV.U32 R42, RZ, RZ, R47 ;  /* 0x000000ffff2a7224 */ /* 0x000fe400078e002f */
[----:B------:R-:W-:Y:S02]  /*24160*/  IMAD.MOV.U32 R11, RZ, RZ, R49 ;  /* 0x000000ffff0b7224 */ /* 0x000fe400078e0031 */
[----:B------:R-:W-:Y:S02]  /*24170*/  IMAD.MOV.U32 R10, RZ, RZ, R51 ;  /* 0x000000ffff0a7224 */ /* 0x000fe400078e0033 */
[----:B------:R-:W-:-:S07]  /*24180*/  IMAD.MOV.U32 R46, RZ, RZ, R64 ;  /* 0x000000ffff2e7224 */ /* 0x000fce00078e0040 */
.L_x_347:
[----:B------:R-:W-:Y:S05]  /*24190*/  BSYNC.RECONVERGENT B3 ;  /* 0x0000000000037941 */ /* 0x000fea0003800200 */
.L_x_346:
[----:B------:R-:W-:Y:S01]  /*241a0*/  LOP3.LUT R45, R40, 0x1, RZ, 0xc0, !PT ;  /* 0x00000001282d7812 */ /* 0x000fe200078ec0ff */
[----:B------:R-:W-:Y:S03]  /*241b0*/  BSSY.RECONVERGENT B3, `(.L_x_350) ;  /* 0x000001a000037945 */ /* 0x000fe60003800200 */
[----:B------:R-:W-:-:S13]  /*241c0*/  ISETP.NE.U32.AND P2, PT, R45, 0x1, PT ;  /* 0x000000012d00780c */ /* 0x000fda0003f45070 */
[----:B------:R-:W-:Y:S05]  /*241d0*/  @!P2 BRA `(.L_x_351) ;  /* 0x00000000005ca947 */ /* 0x000fea0003800000 */
[----:B------:R-:W-:Y:S01]  /*241e0*/  BSSY.RECONVERGENT B4, `(.L_x_352) ;  /* 0x0000011000047945 */ /* 0x000fe20003800200 */
.L_x_353:
        /* <DEDUP_REMOVED lines=17> */
.L_x_352:
[----:B------:R-:W-:Y:S02]  /*24300*/  IMAD.MOV.U32 R50, RZ, RZ, R45 ;  /* 0x000000ffff327224 */ /* 0x000fe400078e002d */
[----:B------:R-:W-:Y:S02]  /*24310*/  IMAD.MOV.U32 R15, RZ, RZ, R47 ;  /* 0x000000ffff0f7224 */ /* 0x000fe400078e002f */
[----:B------:R-:W-:Y:S02]  /*24320*/  IMAD.MOV.U32 R52, RZ, RZ, R49 ;  /* 0x000000ffff347224 */ /* 0x000fe400078e0031 */
[----:B------:R-:W-:Y:S02]  /*24330*/  IMAD.MOV.U32 R17, RZ, RZ, R51 ;  /* 0x000000ffff117224 */ /* 0x000fe400078e0033 */
[----:B------:R-:W-:-:S07]  /*24340*/  IMAD.MOV.U32 R31, RZ, RZ, R64 ;  /* 0x000000ffff1f7224 */ /* 0x000fce00078e0040 */
.L_x_351:
[----:B------:R-:W-:Y:S05]  /*24350*/  BSYNC.RECONVERGENT B3 ;  /* 0x0000000000037941 */ /* 0x000fea0003800200 */
.L_x_350:
        /* <DEDUP_REMOVED lines=35> */
.L_x_357:
[----:B------:R-:W-:Y:S05]  /*24590*/  BSYNC.RELIABLE B4 ;  /* 0x0000000000047941 */ /* 0x000fea0003800100 */
.L_x_356:
        /* <DEDUP_REMOVED lines=24> */
.L_x_355:
        /* <DEDUP_REMOVED lines=23> */
.L_x_358:
[----:B------:R-:W-:Y:S05]  /*24890*/  BSYNC.RECONVERGENT B3 ;  /* 0x0000000000037941 */ /* 0x000fea0003800200 */
.L_x_354:
[----:B------:R-:W-:-:S05]  /*248a0*/  VIADD R66, R66, 0x1 ;  /* 0x0000000142427836 */ /* 0x000fca0000000000 */
[----:B------:R-:W-:-:S13]  /*248b0*/  ISETP.NE.AND P2, PT, R66, 0x4e20, PT ;  /* 0x00004e204200780c */ /* 0x000fda0003f45270 */
[----:B------:R-:W-:Y:S05]  /*248c0*/  @P2 BRA `(.L_x_359) ;  /* 0xfffffff400742947 */ /* 0x000fea000383ffff */
[----:B------:R-:W-:Y:S05]  /*248d0*/  BRA `(.L_x_338) ;  /* 0x0000010800d07947 */ /* 0x000fea0003800000 */
.L_x_345:
[----:B------:R-:W-:Y:S05]  /*248e0*/  @P1 BRA `(.L_x_338) ;  /* 0x0000010800cc1947 */ /* 0x000fea0003800000 */
        /* <DEDUP_REMOVED lines=11> */
.L_x_361:
        /* <DEDUP_REMOVED lines=10> */
[----:B------:R-:W-:Y:S01]  /*24a40*/  IADD3.X R44, PT, PT, R45, UR4, RZ, P1, !PT ;  /* 0x000000042d2c7c10 */ /* 0x000fe20008ffe4ff */
[----:B------:R-:W-:-:S03]  /*24a50*/  IMAD.WIDE.U32 R10, R65, R50, RZ ;  /* 0x00000032410a7225 */ /* 0x000fc600078e00ff */
[----:B------:R-:W-:Y:S01]  /*24a60*/  IADD3 R13, P1, PT, R13, R44, RZ ;  /* 0x0000002c0d0d7210 */ /* 0x000fe20007f3e0ff */
[----:B------:R-:W-:-:S04]  /*24a70*/  IMAD.WIDE.U32 R46, R48, UR9, RZ ;  /* 0x00000009302e7c25 */ /* 0x000fc8000f8e00ff */
[----:B------:R-:W-:Y:S01]  /*24a80*/  IMAD.X R52, RZ, RZ, RZ, P1 ;  /* 0x000000ffff347224 */ /* 0x000fe200008e06ff */
[----:B------:R-:W-:Y:S01]  /*24a90*/  IADD3 RZ, P1, PT, R46, R67, RZ ;  /* 0x000000432eff7210 */ /* 0x000fe20007f3e0ff */
[----:B------:R-:W-:Y:S02]  /*24aa0*/  IMAD.X R19, RZ, RZ, RZ, P2 ;  /* 0x000000ffff137224 */ /* 0x000fe400010e06ff */
[----:B------:R-:W-:-:S03]  /*24ab0*/  IMAD.WIDE.U32 R44, R48, UR8, RZ ;  /* 0x00000008302c7c25 */ /* 0x000fc6000f8e00ff */
[----:B------:R-:W-:Y:S01]  /*24ac0*/  IADD3 R52, PT, PT, R52, R19, R49 ;  /* 0x0000001334347210 */ /* 0x000fe20007ffe031 */
[----:B------:R-:W-:Y:S01]  /*24ad0*/  IMAD.X R46, RZ, RZ, R47, P1 ;  /* 0x000000ffff2e7224 */ /* 0x000fe200008e062f */
        /* <DEDUP_REMOVED lines=9> */
[----:B------:R-:W-:Y:S01]  /*24b70*/  IMAD.WIDE.U32 R10, R48, UR5, RZ ;  /* 0x00000005300a7c25 */ /* 0x000fe2000f8e00ff */
[----:B------:R-:W-:Y:S02]  /*24b80*/  IADD3 R44, PT, PT, R44, R19, R45 ;  /* 0x000000132c2c7210 */ /* 0x000fe40007ffe02d */
[----:B------:R-:W-:Y:S01]  /*24b90*/  IADD3 R52, PT, PT, R52, R67, R42 ;  /* 0x0000004334347210 */ /* 0x000fe20007ffe02a */
[----:B------:R-:W-:Y:S01]  /*24ba0*/  IMAD.WIDE.U32 R46, R43, R50, RZ ;  /* 0x000000322b2e7225 */ /* 0x000fe200078e00ff */
[----:B------:R-:W-:-:S03]  /*24bb0*/  IADD3 R19, P3, PT, R10, R49, RZ ;  /* 0x000000310a137210 */ /* 0x000fc60007f7e0ff */
        /* <DEDUP_REMOVED lines=20> */
[----:B------:R-:W-:Y:S02]  /*24d00*/  IMAD.X R67, RZ, RZ, RZ, P1 ;  /* 0x000000ffff437224 */ /* 0x000fe400008e06ff */
[----:B------:R-:W-:Y:S01]  /*24d10*/  IMAD.X R40, RZ, RZ, RZ, P2 ;  /* 0x000000ffff287224 */ /* 0x000fe200010e06ff */
[----:B------:R-:W-:Y:S01]  /*24d20*/  IADD3 R45, PT, PT, R31, R44, R45 ;  /* 0x0000002c1f2d7210 */ /* 0x000fe20007ffe02d */
[----:B------:R-:W-:Y:S01]  /*24d30*/  IMAD.WIDE.U32 R10, R48, UR14, RZ ;  /* 0x0000000e300a7c25 */ /* 0x000fe2000f8e00ff */
[----:B------:R-:W-:Y:S02]  /*24d40*/  IADD3 R31, P1, PT, R29, R46, RZ ;  /* 0x0000002e1d1f7210 */ /* 0x000fe40007f3e0ff */
[----:B------:R-:W-:Y:S01]  /*24d50*/  IADD3 R44, PT, PT, R40, R67, R52 ;  /* 0x00000043282c7210 */ /* 0x000fe20007ffe034 */
        /* <DEDUP_REMOVED lines=8> */
[----:B------:R-:W-:-:S03]  /*24de0*/  IMAD.WIDE.U32 R44, R48, UR13, RZ ;  /* 0x0000000d302c7c25 */ /* 0x000fc6000f8e00ff */
[----:B------:R-:W-:Y:S01]  /*24df0*/  IADD3 R10, PT, PT, R10, R29, R11 ;  /* 0x0000001d0a0a7210 */ /* 0x000fe20007ffe00b */
[----:B------:R-:W-:Y:S01]  /*24e00*/  IMAD.X R64, RZ, RZ, RZ, P2 ;  /* 0x000000ffff407224 */ /* 0x000fe200010e06ff */
[----:B------:R-:W-:Y:S02]  /*24e10*/  IADD3 R31, P3, PT, R44, R31, RZ ;  /* 0x0000001f2c1f7210 */ /* 0x000fe40007f7e0ff */
[----:B------:R-:W-:Y:S02]  /*24e20*/  IADD3 R29, P1, PT, R17, R46, RZ ;  /* 0x0000002e111d7210 */ /* 0x000fe40007f3e0ff */
        /* <DEDUP_REMOVED lines=8> */
[----:B------:R-:W-:-:S03]  /*24eb0*/  IMAD.WIDE.U32 R10, R35, R50, RZ ;  /* 0x00000032230a7225 */ /* 0x000fc600078e00ff */
[----:B------:R-:W-:Y:S01]  /*24ec0*/  IADD3 R44, PT, PT, R44, R17, R45 ;  /* 0x000000112c2c7210 */ /* 0x000fe20007ffe02d */
[----:B------:R-:W-:Y:S02]  /*24ed0*/  IMAD.X R50, RZ, RZ, RZ, P1 ;  /* 0x000000ffff327224 */ /* 0x000fe400008e06ff */
[----:B------:R-:W-:Y:S01]  /*24ee0*/  IMAD.X R49, RZ, RZ, RZ, P2 ;  /* 0x000000ffff317224 */ /* 0x000fe200010e06ff */
[----:B------:R-:W-:Y:S01]  /*24ef0*/  IADD3 R17, P2, PT, R10, R15, RZ ;  /* 0x0000000f0a117210 */ /* 0x000fe20007f5e0ff */
[----:B------:R-:W-:Y:S01]  /*24f00*/  IMAD.X R15, RZ, RZ, RZ, P3 ;  /* 0x000000ffff0f7224 */ /* 0x000fe200018e06ff */
[----:B------:R-:W-:Y:S01]  /*24f10*/  IADD3 R29, P4, PT, R29, R44, RZ ;  /* 0x0000002c1d1d7210 */ /* 0x000fe20007f9e0ff */
[----:B------:R-:W-:Y:S01]  /*24f20*/  IMAD.WIDE.U32 R44, R48, UR11, RZ ;  /* 0x0000000b302c7c25 */ /* 0x000fe2000f8e00ff */
[----:B------:R-:W-:-:S04]  /*24f30*/  IADD3 R46, PT, PT, R49, R50, R52 ;  /* 0x00000032312e7210 */ /* 0x000fc80007ffe034 */
        /* <DEDUP_REMOVED lines=15> */
.L_x_360:
        /* <DEDUP_REMOVED lines=35> */
.L_x_365:
[----:B------:R-:W-:Y:S05]  /*25260*/  BSYNC.RELIABLE B4 ;  /* 0x0000000000047941 */ /* 0x000fea0003800100 */
.L_x_364:
        /* <DEDUP_REMOVED lines=23> */
.L_x_363:
[----:B------:R-:W-:Y:S05]  /*253e0*/  BSYNC.RECONVERGENT B3 ;  /* 0x0000000000037941 */ /* 0x000fea0003800200 */
.L_x_362:
        /* <DEDUP_REMOVED lines=11> */
.L_x_367:
        /* <DEDUP_REMOVED lines=34> */
[----:B------:R-:W-:Y:S01]  /*256c0*/  IMAD.WIDE.U32 R10, R31, R52, RZ ;  /* 0x000000341f0a7225 */ /* 0x000fe200078e00ff */
[----:B------:R-:W-:Y:S02]  /*256d0*/  IADD3 R68, PT, PT, R68, R89, R66 ;  /* 0x0000005944447210 */ /* 0x000fe40007ffe042 */
[----:B------:R-:W-:Y:S01]  /*256e0*/  IADD3 R69, P1, PT, R51, R46, RZ ;  /* 0x0000002e33457210 */ /* 0x000fe20007f3e0ff */
[----:B------:R-:W-:Y:S02]  /*256f0*/  VIADD R66, R47, UR4 ;  /* 0x000000042f427c36 */ /* 0x000fe40008000000 */
[----:B------:R-:W-:Y:S01]  /*25700*/  IMAD.X R51, RZ, RZ, RZ, P3 ;  /* 0x000000ffff337224 */ /* 0x000fe200018e06ff */
        /* <DEDUP_REMOVED lines=14> */
[----:B------:R-:W-:-:S03]  /*257f0*/  IMAD.WIDE.U32 R10, R50, UR14, RZ ;  /* 0x0000000e320a7c25 */ /* 0x000fc6000f8e00ff */
[----:B------:R-:W-:Y:S01]  /*25800*/  IADD3 R46, PT, PT, R46, R51, R47 ;  /* 0x000000332e2e7210 */ /* 0x000fe20007ffe02f */
[----:B------:R-:W-:Y:S01]  /*25810*/  IMAD.X R89, RZ, RZ, RZ, P1 ;  /* 0x000000ffff597224 */ /* 0x000fe200008e06ff */
[----:B------:R-:W-:Y:S01]  /*25820*/  IADD3 R51, P3, PT, R10, R85, RZ ;  /* 0x000000550a337210 */ /* 0x000fe20007f7e0ff */
[----:B------:R-:W-:Y:S02]  /*25830*/  IMAD.X R68, RZ, RZ, RZ, P2 ;  /* 0x000000ffff447224 */ /* 0x000fe400010e06ff */
[----:B------:R-:W-:Y:S01]  /*25840*/  IMAD.WIDE.U32 R44, R29, R52, RZ ;  /* 0x000000341d2c7225 */ /* 0x000fe200078e00ff */
[----:B------:R-:W-:Y:S02]  /*25850*/  IADD3 R51, P4, PT, R51, R46, RZ ;  /* 0x0000002e33337210 */ /* 0x000fe40007f9e0ff */
[----:B------:R-:W-:Y:S01]  /*25860*/  IADD3 R68, PT, PT, R68, R89, R66 ;  /* 0x0000005944447210 */ /* 0x000fe20007ffe042 */
[----:B------:R-:W-:Y:S01]  /*25870*/  VIADD R66, R45, UR4 ;  /* 0x000000042d427c36 */ /* 0x000fe20008000000 */
[----:B------:R-:W-:Y:S01]  /*25880*/  IADD3 R85, P1, PT, R67, R44, RZ ;  /* 0x0000002c43557210 */ /* 0x000fe20007f3e0ff */
[----:B------:R-:W-:-:S02]  /*25890*/  IMAD.X R67, RZ, RZ, RZ, P3 ;  /* 0x000000ffff437224 */ /* 0x000fc400018e06ff */
        /* <DEDUP_REMOVED lines=12> */
[----:B------:R-:W-:-:S03]  /*25960*/  IMAD.WIDE.U32 R46, R50, UR12, RZ ;  /* 0x0000000c322e7c25 */ /* 0x000fc6000f8e00ff */
[----:B------:R-:W-:Y:S01]  /*25970*/  IADD3 R67, P2, PT, R67, R68, RZ ;  /* 0x0000004443437210 */ /* 0x000fe20007f5e0ff */
[----:B------:R-:W-:Y:S02]  /*25980*/  IMAD.X R49, RZ, RZ, RZ, P3 ;  /* 0x000000ffff317224 */ /* 0x000fe400018e06ff */
[----:B------:R-:W-:Y:S01]  /*25990*/  IMAD.X R44, RZ, RZ, RZ, P4 ;  /* 0x000000ffff2c7224 */ /* 0x000fe200020e06ff */
[----:B------:R-:W-:Y:S01]  /*259a0*/  IADD3 R67, P3, PT, R46, R67, RZ ;  /* 0x000000432e437210 */ /* 0x000fe20007f7e0ff */
        /* <DEDUP_REMOVED lines=24> */
.L_x_366:
        /* <DEDUP_REMOVED lines=58> */
.L_x_371:
[----:B------:R-:W-:Y:S05]  /*25ed0*/  BSYNC.RELIABLE B4 ;  /* 0x0000000000047941 */ /* 0x000fea0003800100 */
.L_x_370:
        /* <DEDUP_REMOVED lines=23> */
.L_x_369:
[----:B------:R-:W-:Y:S05]  /*26050*/  BSYNC.RECONVERGENT B3 ;  /* 0x0000000000037941 */ /* 0x000fea0003800200 */
.L_x_368:
[----:B------:R2:W-:Y:S01]  /*26060*/  STL [R60], R31 ;  /* 0x0000001f3c007387 */ /* 0x0005e20000100800 */
[----:B------:R-:W-:Y:S01]  /*26070*/  BSSY.RECONVERGENT B3, `(.L_x_372) ;  /* 0x0000072000037945 */ /* 0x000fe20003800200 */
[----:B------:R-:W-:Y:S01]  /*26080*/  IMAD.MOV.U32 R42, RZ, RZ, RZ ;  /* 0x000000ffff2a7224 */ /* 0x000fe200078e00ff */
[----:B------:R-:W-:Y:S01]  /*26090*/  CS2R R44, SRZ ;  /* 0x00000000002c7805 */ /* 0x000fe2000001ff00 */
        /* <DEDUP_REMOVED lines=14> */
.L_x_373:
        /* <DEDUP_REMOVED lines=15> */
[----:B------:R-:W-:Y:S02]  /*26270*/  IMAD.X R50, RZ, RZ, RZ, P1 ;  /* 0x000000ffff327224 */ /* 0x000fe400008e06ff */
[----:B------:R-:W-:Y:S01]  /*26280*/  IMAD.X R67, RZ, RZ, R67, P3 ;  /* 0x000000ffff437224 */ /* 0x000fe200018e0643 */
[----:B------:R-:W-:Y:S02]  /*26290*/  IADD3 R10, P3, PT, R48, R89, RZ ;  /* 0x00000059300a7210 */ /* 0x000fe40007f7e0ff */
[----:B------:R-:W-:Y:S02]  /*262a0*/  IADD3 R50, PT, PT, R50, R91, R51 ;  /* 0x0000005b32327210 */ /* 0x000fe40007ffe033 */
[----:B------:R-:W-:Y:S01]  /*262b0*/  IADD3 R89, P1, PT, R46, R45, RZ ;  /* 0x0000002d2e597210 */ /* 0x000fe20007f3e0ff */
        /* <DEDUP_REMOVED lines=15> */
[----:B------:R-:W-:Y:S01]  /*263b0*/  IMAD.WIDE.U32 R46, R16, R87, RZ ;  /* 0x00000057102e7225 */ /* 0x000fe200078e00ff */
[----:B------:R-:W-:-:S03]  /*263c0*/  IADD3 R69, P2, PT, R69, R48, RZ ;  /* 0x0000003045457210 */ /* 0x000fc60007f5e0ff */
[----:B------:R-:W-:Y:S01]  /*263d0*/  IMAD.WIDE.U32 R48, R68, UR15, RZ ;  /* 0x0000000f44307c25 */ /* 0x000fe2000f8e00ff */
[----:B------:R-:W-:-:S03]  /*263e0*/  IADD3 R85, P1, PT, R46, R85, RZ ;  /* 0x000000552e557210 */ /* 0x000fc60007f3e0ff */
[----:B------:R-:W-:Y:S01]  /*263f0*/  IMAD.X R50, RZ, RZ, RZ, P4 ;  /* 0x000000ffff327224 */ /* 0x000fe200020e06ff */
[----:B------:R-:W-:Y:S01]  /*26400*/  IADD3 R48, P3, PT, R48, R69, RZ ;  /* 0x0000004530307210 */ /* 0x000fe20007f7e0ff */
[----:B------:R-:W-:-:S03]  /*26410*/  IMAD.X R89, RZ, RZ, RZ, P2 ;  /* 0x000000ffff597224 */ /* 0x000fc600010e06ff */
[----:B------:R-:W-:Y:S01]  /*26420*/  IADD3 R51, PT, PT, R50, R67, R51 ;  /* 0x0000004332337210 */ /* 0x000fe20007ffe033 */
[----:B------:R-:W-:Y:S01]  /*26430*/  IMAD.X R69, RZ, RZ, RZ, P3 ;  /* 0x000000ffff457224 */ /* 0x000fe200018e06ff */
[----:B------:R-:W-:Y:S01]  /*26440*/  IADD3 R50, PT, PT, R89, R66, R45 ;  /* 0x0000004259327210 */ /* 0x000fe20007ffe02d */
[----:B------:R-:W-:Y:S01]  /*26450*/  IMAD.WIDE.U32 R66, R14, R87, RZ ;  /* 0x000000570e427225 */ /* 0x000fe200078e00ff */
[----:B------:R-:W-:Y:S02]  /*26460*/  IADD3 R45, P4, PT, R48, R51, RZ ;  /* 0x00000033302d7210 */ /* 0x000fe40007f9e0ff */
[----:B------:R-:W-:Y:S01]  /*26470*/  IADD3 R85, P2, PT, R85, R50, RZ ;  /* 0x0000003255557210 */ /* 0x000fe20007f5e0ff */
[----:B------:R-:W-:-:S04]  /*26480*/  IMAD.WIDE.U32 R50, R68, UR14, RZ ;  /* 0x0000000e44327c25 */ /* 0x000fc8000f8e00ff */
[----:B------:R-:W-:Y:S02]  /*26490*/  IMAD.X R48, RZ, RZ, RZ, P4 ;  /* 0x000000ffff307224 */ /* 0x000fe400020e06ff */
[----:B------:R-:W-:Y:S02]  /*264a0*/  IMAD.X R89, RZ, RZ, RZ, P1 ;  /* 0x000000ffff597224 */ /* 0x000fe400008e06ff */
[----:B------:R-:W-:Y:S01]  /*264b0*/  IMAD.X R46, RZ, RZ, RZ, P2 ;  /* 0x000000ffff2e7224 */ /* 0x000fe200010e06ff */
        /* <DEDUP_REMOVED lines=16> */
[----:B------:R-:W-:Y:S01]  /*265c0*/  IADD3 R85, P4, PT, R85, R50, RZ ;  /* 0x0000003255557210 */ /* 0x000fe20007f9e0ff */
[----:B------:R-:W-:Y:S01]  /*265d0*/  IMAD.WIDE.U32 R50, R34, R87, RZ ;  /* 0x0000005722327225 */ /* 0x000fe200078e00ff */
        /* <DEDUP_REMOVED lines=17> */
[----:B------:R-:W-:Y:S02]  /*266f0*/  IADD3 R67, PT, PT, R49, R66, R67 ;  /* 0x0000004231437210 */ /* 0x000fe40007ffe043 */
[----:B------:R-:W-:Y:S01]  /*26700*/  ISETP.NE.AND P1, PT, R52, 0x8, PT ;  /* 0x000000083400780c */ /* 0x000fe20003f25270 */
[----:B------:R-:W-:Y:S01]  /*26710*/  IMAD.X R49, RZ, RZ, RZ, P3 ;  /* 0x000000ffff317224 */ /* 0x000fe200018e06ff */
[----:B------:R-:W-:Y:S01]  /*26720*/  IADD3 R42, P4, PT, R42, R67, RZ ;  /* 0x000000432a2a7210 */ /* 0x000fe20007f9e0ff */
[----:B------:R-:W-:-:S04]  /*26730*/  IMAD.X R67, RZ, RZ, RZ, P2 ;  /* 0x000000ffff437224 */ /* 0x000fc800010e06ff */
[----:B------:R-:W-:Y:S01]  /*26740*/  IMAD.X R46, RZ, RZ, RZ, P4 ;  /* 0x000000ffff2e7224 */ /* 0x000fe200020e06ff */
[----:B------:R-:W-:-:S04]  /*26750*/  IADD3 R40, PT, PT, R50, R67, R51 ;  /* 0x0000004332287210 */ /* 0x000fc80007ffe033 */
[----:B------:R-:W-:-:S05]  /*26760*/  IADD3 R47, PT, PT, R46, R49, R47 ;  /* 0x000000312e2f7210 */ /* 0x000fca0007ffe02f */
[----:B------:R-:W-:Y:S01]  /*26770*/  IMAD.IADD R40, R40, 0x1, R47 ;  /* 0x0000000128287824 */ /* 0x000fe200078e022f */
[----:B------:R-:W-:Y:S06]  /*26780*/  @P1 BRA `(.L_x_373) ;  /* 0xfffffff8007c1947 */ /* 0x000fec000383ffff */
[----:B------:R-:W-:Y:S05]  /*26790*/  BSYNC.RECONVERGENT B3 ;  /* 0x0000000000037941 */ /* 0x000fea0003800200 */
.L_x_372:
        /* <DEDUP_REMOVED lines=35> */
.L_x_377:
[----:B------:R-:W-:Y:S05]  /*269d0*/  BSYNC.RELIABLE B4 ;  /* 0x0000000000047941 */ /* 0x000fea0003800100 */
.L_x_376:
        /* <DEDUP_REMOVED lines=23> */
.L_x_375:
[----:B------:R-:W-:Y:S05]  /*26b50*/  BSYNC.RECONVERGENT B3 ;  /* 0x0000000000037941 */ /* 0x000fea0003800200 */
.L_x_374:
        /* <DEDUP_REMOVED lines=10> */
.L_x_379:
        /* <DEDUP_REMOVED lines=105> */
.L_x_378:
        /* <DEDUP_REMOVED lines=38> */
.L_x_383:
[----:B------:R-:W-:Y:S05]  /*274f0*/  BSYNC.RELIABLE B4 ;  /* 0x0000000000047941 */ /* 0x000fea0003800100 */
.L_x_382:
        /* <DEDUP_REMOVED lines=23> */
.L_x_381:
[----:B------:R-:W-:Y:S05]  /*27670*/  BSYNC.RECONVERGENT B3 ;  /* 0x0000000000037941 */ /* 0x000fea0003800200 */
.L_x_380:
[----:B------:R3:W-:Y:S01]  /*27680*/  STL [R59], R95 ;  /* 0x0000005f3b007387 */ /* 0x0007e20000100800 */
[----:B------:R-:W-:Y:S01]  /*27690*/  BSSY.RECONVERGENT B3, `(.L_x_384) ;  /* 0x0000053000037945 */ /* 0x000fe20003800200 */
[----:B------:R-:W-:Y:S01]  /*276a0*/  IMAD.MOV.U32 R10, RZ, RZ, RZ ;  /* 0x000000ffff0a7224 */ /* 0x000fe200078e00ff */
[----:B------:R-:W-:Y:S01]  /*276b0*/  CS2R R50, SRZ ;  /* 0x0000000000327805 */ /* 0x000fe2000001ff00 */
[----:B------:R3:W-:Y:S01]  /*276c0*/  STL [R59+0x4], R97 ;  /* 0x000004613b007387 */ /* 0x0007e20000100800 */
[----:B------:R-:W-:Y:S01]  /*276d0*/  IMAD.MOV.U32 R64, RZ, RZ, R59 ;  /* 0x000000ffff407224 */ /* 0x000fe200078e003b */
[----:B------:R-:W-:Y:S01]  /*276e0*/  CS2R R48, SRZ ;  /* 0x0000000000307805 */ /* 0x000fe2000001ff00 */
        /* <DEDUP_REMOVED lines=9> */
[----:B------:R3:W-:Y:S02]  /*27780*/  STL [R59+0x1c], R66 ;  /* 0x00001c423b007387 */ /* 0x0007e40000100800 */
.L_x_385:
[----:B------:R4:W3:Y:S01]  /*27790*/  LDL R44, [R64] ;  /* 0x00000000402c7983 */ /* 0x0008e20000100800 */
[----:B------:R-:W-:Y:S02]  /*277a0*/  VIADD R52, R52, 0x1 ;  /* 0x0000000134347836 */ /* 0x000fe40000000000 */
[----:B----4-:R-:W-:Y:S01]  /*277b0*/  VIADD R64, R64, 0x4 ;  /* 0x0000000440407836 */ /* 0x010fe20000000000 */
        /* <DEDUP_REMOVED lines=65> */
.L_x_384:
        /* <DEDUP_REMOVED lines=55> */
.L_x_389:
[----:B------:R-:W-:Y:S05]  /*27f40*/  BSYNC.RELIABLE B4 ;  /* 0x0000000000047941 */ /* 0x000fea0003800100 */
.L_x_388:
        /* <DEDUP_REMOVED lines=23> */
.L_x_387:
[----:B------:R-:W-:Y:S05]  /*280c0*/  BSYNC.RECONVERGENT B3 ;  /* 0x0000000000037941 */ /* 0x000fea0003800200 */
.L_x_386:
[----:B------:R-:W-:Y:S01]  /*280d0*/  LOP3.LUT R10, R68, R79, R67, 0xfe, !PT ;  /* 0x0000004f440a7212 */ /* 0x000fe200078efe43 */
[----:B------:R-:W-:Y:S01]  /*280e0*/  BSSY.RECONVERGENT B3, `(.L_x_390) ;  /* 0x00002a9000037945 */ /* 0x000fe20003800200 */
[----:B------:R-:W-:Y:S01]  /*280f0*/  PLOP3.LUT P1, PT, PT, PT, PT, 0x80, 0x8 ;  /* 0x000000000008781c */ /* 0x000fe20003f2f070 */
[----:B------:R-:W-:Y:S01]  /*28100*/  IMAD.MOV.U32 R40, RZ, RZ, RZ ;  /* 0x000000ffff287224 */ /* 0x000fe200078e00ff */
[----:B------:R-:W-:Y:S02]  /*28110*/  LOP3.LUT R10, R85, R78, R10, 0xfe, !PT ;  /* 0x0000004e550a7212 */ /* 0x000fe400078efe0a */
[----:B------:R-:W-:Y:S02]  /*28120*/  CS2R R48, SRZ ;  /* 0x0000000000307805 */ /* 0x000fe4000001ff00 */
[----:B------:R-:W-:Y:S02]  /*28130*/  PRMT R42, RZ, 0x7610, R42 ;  /* 0x00007610ff2a7816 */ /* 0x000fe4000000002a */
[----:B------:R-:W-:-:S02]  /*28140*/  CS2R R46, SRZ ;  /* 0x00000000002e7805 */ /* 0x000fc4000001ff00 */
[----:B------:R-:W-:Y:S01]  /*28150*/  LOP3.LUT R45, R87, R52, R10, 0xfe, !PT ;  /* 0x00000034572d7212 */ /* 0x000fe200078efe0a */
[----:B------:R-:W-:-:S03]  /*28160*/  IMAD.MOV.U32 R10, RZ, RZ, RZ ;  /* 0x000000ffff0a7224 */ /* 0x000fc600078e00ff */
        /* <DEDUP_REMOVED lines=73> */
.L_x_395:
[----:B------:R-:W-:Y:S05]  /*28600*/  BSYNC.RELIABLE B5 ;  /* 0x0000000000057941 */ /* 0x000fea0003800100 */
.L_x_394:
        /* <DEDUP_REMOVED lines=90> */
.L_x_397:
[----:B------:R-:W-:Y:S05]  /*28bb0*/  BSYNC.RELIABLE B5 ;  /* 0x0000000000057941 */ /* 0x000fea0003800100 */
.L_x_396:
        /* <DEDUP_REMOVED lines=22> */
.L_x_393:
[----:B------:R-:W-:Y:S05]  /*28d20*/  BSYNC.RECONVERGENT B4 ;  /* 0x0000000000047941 */ /* 0x000fea0003800200 */
.L_x_392:
[----:B------:R-:W-:Y:S02]  /*28d30*/  LOP3.LUT R40, R66, R79, R67, 0xfe, !PT ;  /* 0x0000004f42287212 */ /* 0x000fe400078efe43 */
[----:B------:R-:W-:Y:S02]  /*28d40*/  CS2R R48, SRZ ;  /* 0x0000000000307805 */ /* 0x000fe4000001ff00 */
[----:B------:R-:W-:Y:S02]  /*28d50*/  PLOP3.LUT P1, PT, PT, PT, PT, 0x80, 0x8 ;  /* 0x000000000008781c */ /* 0x000fe40003f2f070 */
[----:B------:R-:W-:Y:S02]  /*28d60*/  CS2R R46, SRZ ;  /* 0x00000000002e7805 */ /* 0x000fe4000001ff00 */
[----:B------:R-:W-:Y:S02]  /*28d70*/  LOP3.LUT R40, R69, R64, R40, 0xfe, !PT ;  /* 0x0000004045287212 */ /* 0x000fe400078efe28 */
[----:B------:R-:W-:-:S02]  /*28d80*/  PRMT R42, RZ, 0x7610, R42 ;  /* 0x00007610ff2a7816 */ /* 0x000fc4000000002a */
[----:B------:R-:W-:Y:S01]  /*28d90*/  LOP3.LUT R45, R51, R52, R40, 0xfe, !PT ;  /* 0x00000034332d7212 */ /* 0x000fe200078efe28 */
[----:B------:R-:W-:-:S03]  /*28da0*/  IMAD.MOV.U32 R40, RZ, RZ, RZ ;  /* 0x000000ffff287224 */ /* 0x000fc600078e00ff */
[----:B------:R-:W-:Y:S02]  /*28db0*/  LOP3.LUT P2, RZ, R50, R45, RZ, 0xfc, !PT ;  /* 0x0000002d32ff7212 */ /* 0x000fe4000784fcff */
[----:B------:R-:W-:-:S11]  /*28dc0*/  CS2R R44, SRZ ;  /* 0x00000000002c7805 */ /* 0x000fd6000001ff00 */
[----:B------:R-:W-:Y:S05]  /*28dd0*/  @!P2 BRA `(.L_x_391) ;  /* 0x0000001c0064a947 */ /* 0x000fea0003800000 */
[----:B------:R-:W-:Y:S01]  /*28de0*/  IMAD.MOV.U32 R107, RZ, RZ, 0x1 ;  /* 0x00000001ff6b7424 */ /* 0x000fe200078e00ff */
[----:B------:R-:W-:Y:S01]  /*28df0*/  CS2R R86, SRZ ;  /* 0x0000000000567805 */ /* 0x000fe2000001ff00 */
[----:B------:R-:W-:Y:S01]  /*28e00*/  IMAD.U32 R95, RZ, RZ, UR11 ;  /* 0x0000000bff5f7e24 */ /* 0x000fe2000f8e00ff */
[----:B------:R-:W-:Y:S01]  /*28e10*/  CS2R R98, SRZ ;  /* 0x0000000000627805 */ /* 0x000fe2000001ff00 */
[----:B------:R-:W-:Y:S01]  /*28e20*/  IMAD.U32 R84, RZ, RZ, UR12 ;  /* 0x0000000cff547e24 */ /* 0x000fe2000f8e00ff */
[----:B------:R-:W-:Y:S01]  /*28e30*/  CS2R R96, SRZ ;  /* 0x0000000000607805 */ /* 0x000fe2000001ff00 */
[----:B------:R-:W-:Y:S01]  /*28e40*/  IMAD.U32 R93, RZ, RZ, UR13 ;  /* 0x0000000dff5d7e24 */ /* 0x000fe2000f8e00ff */
[----:B------:R-:W-:Y:S01]  /*28e50*/  CS2R R100, SRZ ;  /* 0x0000000000647805 */ /* 0x000fe2000001ff00 */
[----:B------:R-:W-:Y:S02]  /*28e60*/  IMAD.U32 R82, RZ, RZ, UR14 ;  /* 0x0000000eff527e24 */ /* 0x000fe4000f8e00ff */
[----:B------:R-:W-:-:S02]  /*28e70*/  IMAD.U32 R91, RZ, RZ, UR15 ;  /* 0x0000000fff5b7e24 */ /* 0x000fc4000f8e00ff */
[----:B------:R-:W-:Y:S02]  /*28e80*/  IMAD.U32 R89, RZ, RZ, UR5 ;  /* 0x00000005ff597e24 */ /* 0x000fe4000f8e00ff */
[----:B------:R-:W-:Y:S02]  /*28e90*/  IMAD.U32 R80, RZ, RZ, UR8 ;  /* 0x00000008ff507e24 */ /* 0x000fe4000f8e00ff */
[----:B------:R-:W-:Y:S02]  /*28ea0*/  IMAD.U32 R78, RZ, RZ, UR9 ;  /* 0x00000009ff4e7e24 */ /* 0x000fe4000f8e00ff */
[----:B------:R-:W-:Y:S02]  /*28eb0*/  IMAD.MOV.U32 R105, RZ, RZ, RZ ;  /* 0x000000ffff697224 */ /* 0x000fe400078e00ff */
[----:B------:R-:W-:Y:S02]  /*28ec0*/  IMAD.MOV.U32 R103, RZ, RZ, RZ ;  /* 0x000000ffff677224 */ /* 0x000fe400078e00ff */
[----:B------:R-:W-:-:S02]  /*28ed0*/  IMAD.MOV.U32 R94, RZ, RZ, RZ ;  /* 0x000000ffff5e7224 */ /* 0x000fc400078e00ff */
[----:B------:R-:W-:Y:S02]  /*28ee0*/  IMAD.MOV.U32 R85, RZ, RZ, RZ ;  /* 0x000000ffff557224 */ /* 0x000fe400078e00ff */
[----:B------:R-:W-:Y:S02]  /*28ef0*/  IMAD.MOV.U32 R68, RZ, RZ, RZ ;  /* 0x000000ffff447224 */ /* 0x000fe400078e00ff */
[----:B------:R-:W-:Y:S02]  /*28f00*/  IMAD.MOV.U32 R92, RZ, RZ, RZ ;  /* 0x000000ffff5c7224 */ /* 0x000fe400078e00ff */
[----:B------:R-:W-:Y:S02]  /*28f10*/  IMAD.MOV.U32 R90, RZ, RZ, RZ ;  /* 0x000000ffff5a7224 */ /* 0x000fe400078e00ff */
[----:B------:R-:W-:-:S07]  /*28f20*/  IMAD.MOV.U32 R88, RZ, RZ, RZ ;  /* 0x000000ffff587224 */ /* 0x000fce00078e00ff */
.L_x_425:
        /* <DEDUP_REMOVED lines=30> */
[----:B------:R-:W-:Y:S02]  /*29110*/  PLOP3.LUT P1, PT, PT, PT, PT, 0x80, 0x8 ;  /* 0x000000000008781c */ /* 0x000fe40003f2f070 */
[----:B------:R-:W-:Y:S02]  /*29120*/  CS2R R48, SRZ ;  /* 0x0000000000307805 */ /* 0x000fe4000001ff00 */
[----:B------:R-:W-:Y:S02]  /*29130*/  LOP3.LUT R10, R69, R64, R10, 0xfe, !PT ;  /* 0x00000040450a7212 */ /* 0x000fe400078efe0a */
[----:B------:R-:W-:Y:S02]  /*29140*/  CS2R R46, SRZ ;  /* 0x00000000002e7805 */ /* 0x000fe4000001ff00 */
[----:B------:R-:W-:-:S02]  /*29150*/  PRMT R42, RZ, 0x7610, R42 ;  /* 0x00007610ff2a7816 */ /* 0x000fc4000000002a */
[----:B------:R-:W-:Y:S01]  /*29160*/  LOP3.LUT R45, R51, R52, R10, 0xfe, !PT ;  /* 0x00000034332d7212 */ /* 0x000fe200078efe0a */
[----:B------:R-:W-:-:S03]  /*29170*/  IMAD.MOV.U32 R10, RZ, RZ, RZ ;  /* 0x000000ffff0a7224 */ /* 0x000fc600078e00ff */
[----:B------:R-:W-:Y:S02]  /*29180*/  LOP3.LUT P2, RZ, R50, R45, RZ, 0xfc, !PT ;  /* 0x0000002d32ff7212 */ /* 0x000fe4000784fcff */
[----:B------:R-:W-:-:S11]  /*29190*/  CS2R R44, SRZ ;  /* 0x00000000002c7805 */ /* 0x000fd6000001ff00 */
[----:B------:R-:W-:Y:S05]  /*291a0*/  @!P2 BRA `(.L_x_391) ;  /* 0x000000180070a947 */ /* 0x000fea0003800000 */
[----:B------:R-:W-:Y:S02]  /*291b0*/  LOP3.LUT R42, R89, R80, R78, 0xfe, !PT ;  /* 0x00000050592a7212 */ /* 0x000fe400078efe4e */
[----:B------:R-:W-:Y:S02]  /*291c0*/  PLOP3.LUT P1, PT, PT, PT, PT, 0x80, 0x8 ;  /* 0x000000000008781c */ /* 0x000fe40003f2f070 */
[----:B------:R-:W-:-:S04]  /*291d0*/  LOP3.LUT R42, R82, R91, R42, 0xfe, !PT ;  /* 0x0000005b522a7212 */ /* 0x000fc800078efe2a */
[----:B------:R-:W-:-:S04]  /*291e0*/  LOP3.LUT R42, R84, R93, R42, 0xfe, !PT ;  /* 0x0000005d542a7212 */ /* 0x000fc800078efe2a */
[----:B------:R-:W-:Y:S02]  /*291f0*/  LOP3.LUT P2, RZ, R95, R42, RZ, 0xfc, !PT ;  /* 0x0000002a5fff7212 */ /* 0x000fe4000784fcff */
[----:B------:R-:W-:-:S11]  /*29200*/  PRMT R42, RZ, 0x7610, R42 ;  /* 0x00007610ff2a7816 */ /* 0x000fd6000000002a */
[----:B------:R-:W-:Y:S05]  /*29210*/  @!P2 BRA `(.L_x_391) ;  /* 0x000000180054a947 */ /* 0x000fea0003800000 */
[----:B------:R-:W-:Y:S01]  /*29220*/  LOP3.LUT R40, R67, 0x1, RZ, 0xc0, !PT ;  /* 0x0000000143287812 */ /* 0x000fe200078ec0ff */
[----:B------:R-:W-:Y:S03]  /*29230*/  BSSY.RECONVERGENT B4, `(.L_x_398) ;  /* 0x0000033000047945 */ /* 0x000fe60003800200 */
[----:B------:R-:W-:-:S13]  /*29240*/  ISETP.NE.U32.AND P1, PT, R40, 0x1, PT ;  /* 0x000000012800780c */ /* 0x000fda0003f25070 */
[----:B------:R-:W-:Y:S05]  /*29250*/  @!P1 BRA `(.L_x_399) ;  /* 0x0000000000c09947 */ /* 0x000fea0003800000 */
.L_x_403:
[----:B------:R-:W-:Y:S01]  /*29260*/  LOP3.LUT R40, R107, 0x1, RZ, 0xc0, !PT ;  /* 0x000000016b287812 */ /* 0x000fe200078ec0ff */
[----:B------:R-:W-:Y:S01]  /*29270*/  BSSY.RECONVERGENT B5, `(.L_x_400) ;  /* 0x000002a000057945 */ /* 0x000fe20003800200 */
[----:B------:R-:W-:Y:S02]  /*29280*/  SHF.L.W.U32.HI R67, R67, 0x1f, R79 ;  /* 0x0000001f43437819 */ /* 0x000fe40000010e4f */
[----:B------:R-:W-:Y:S02]  /*29290*/  ISETP.NE.U32.AND P1, PT, R40, 0x1, PT ;  /* 0x000000012800780c */ /* 0x000fe40003f25070 */
[----:B------:R-:W-:Y:S02]  /*292a0*/  SHF.L.W.U32.HI R79, R79, 0x1f, R66 ;  /* 0x0000001f4f4f7819 */ /* 0x000fe40000010e42 */
[----:B------:R-:W-:Y:S02]  /*292b0*/  SHF.L.W.U32.HI R66, R66, 0x1f, R64 ;  /* 0x0000001f42427819 */ /* 0x000fe40000010e40 */
[----:B------:R-:W-:-:S02]  /*292c0*/  SHF.L.W.U32.HI R64, R64, 0x1f, R69 ;  /* 0x0000001f40407819 */ /* 0x000fc40000010e45 */
[----:B------:R-:W-:Y:S02]  /*292d0*/  SHF.L.W.U32.HI R69, R69, 0x1f, R52 ;  /* 0x0000001f45457819 */ /* 0x000fe40000010e34 */
[----:B------:R-:W-:Y:S02]  /*292e0*/  SHF.L.W.U32.HI R52, R52, 0x1f, R51 ;  /* 0x0000001f34347819 */ /* 0x000fe40000010e33 */
[--C-:B------:R-:W-:Y:S02]  /*292f0*/  SHF.L.W.U32.HI R51, R51, 0x1f, R50.reuse ;  /* 0x0000001f33337819 */ /* 0x100fe40000010e32 */
[----:B------:R-:W-:Y:S01]  /*29300*/  SHF.R.U32.HI R50, RZ, 0x1, R50 ;  /* 0x00000001ff327819 */ /* 0x000fe20000011632 */
        /* <DEDUP_REMOVED lines=23> */
[----:B------:R-:W-:Y:S01]  /*29480*/  SHF.L.W.U32.HI R87, R87, 0x1f, R86 ;  /* 0x0000001f57577819 */ /* 0x000fe20000010e56 */
[----:B------:R-:W-:Y:S06]  /*29490*/  BRA `(.L_x_402) ;  /* 0x00000000001c7947 */ /* 0x000fec0003800000 */
.L_x_401:
[----:B------:R-:W-:Y:S02]  /*294a0*/  SHF.L.W.U32.HI R107, R107, 0x1f, R94 ;  /* 0x0000001f6b6b7819 */ /* 0x000fe40000010e5e */
[----:B------:R-:W-:Y:S02]  /*294b0*/  SHF.L.W.U32.HI R94, R94, 0x1f, R103 ;  /* 0x0000001f5e5e7819 */ /* 0x000fe40000010e67 */
[----:B------:R-:W-:Y:S02]  /*294c0*/  SHF.L.W.U32.HI R103, R103, 0x1f, R96 ;  /* 0x0000001f67677819 */ /* 0x000fe40000010e60 */
[----:B------:R-:W-:Y:S02]  /*294d0*/  SHF.L.W.U32.HI R96, R96, 0x1f, R105 ;  /* 0x0000001f60607819 */ /* 0x000fe40000010e69 */
[----:B------:R-:W-:Y:S02]  /*294e0*/  SHF.L.W.U32.HI R105, R105, 0x1f, R98 ;  /* 0x0000001f69697819 */ /* 0x000fe40000010e62 */
[----:B------:R-:W-:-:S02]  /*294f0*/  SHF.L.W.U32.HI R98, R98, 0x1f, R87 ;  /* 0x0000001f62627819 */ /* 0x000fc40000010e57 */
[----:B------:R-:W-:-:S07]  /*29500*/  SHF.L.W.U32.HI R87, R87, 0x1f, R86 ;  /* 0x0000001f57577819 */ /* 0x000fce0000010e56 */
.L_x_402:
[----:B------:R-:W-:Y:S05]  /*29510*/  BSYNC.RECONVERGENT B5 ;  /* 0x0000000000057941 */ /* 0x000fea0003800200 */
.L_x_400:
[----:B------:R-:W-:Y:S02]  /*29520*/  LOP3.LUT R40, R67, 0x1, RZ, 0xc0, !PT ;  /* 0x0000000143287812 */ /* 0x000fe400078ec0ff */
[----:B------:R-:W-:Y:S02]  /*29530*/  SHF.R.U32.HI R86, RZ, 0x1, R86 ;  /* 0x00000001ff567819 */ /* 0x000fe40000011656 */
[----:B------:R-:W-:-:S13]  /*29540*/  ISETP.NE.U32.AND P1, PT, R40, 0x1, PT ;  /* 0x000000012800780c */ /* 0x000fda0003f25070 */
[----:B------:R-:W-:Y:S05]  /*29550*/  @P1 BRA `(.L_x_403) ;  /* 0xfffffffc00401947 */ /* 0x000fea000383ffff */
.L_x_399:
[----:B------:R-:W-:Y:S05]  /*29560*/  BSYNC.RECONVERGENT B4 ;  /* 0x0000000000047941 */ /* 0x000fea0003800200 */
.L_x_398:
[----:B------:R-:W-:Y:S01]  /*29570*/  LOP3.LUT R40, R78, 0x1, RZ, 0xc0, !PT ;  /* 0x000000014e287812 */ /* 0x000fe200078ec0ff */
[----:B------:R-:W-:Y:S03]  /*29580*/  BSSY.RECONVERGENT B4, `(.L_x_404) ;  /* 0x0000033000047945 */ /* 0x000fe60003800200 */
[----:B------:R-:W-:-:S13]  /*29590*/  ISETP.NE.U32.AND P1, PT, R40, 0x1, PT ;  /* 0x000000012800780c */ /* 0x000fda0003f25070 */
[----:B------:R-:W-:Y:S05]  /*295a0*/  @!P1 BRA `(.L_x_405) ;  /* 0x0000000000c09947 */ /* 0x000fea0003800000 */
.L_x_409:
        /* <DEDUP_REMOVED lines=36> */
.L_x_407:
[----:B------:R-:W-:Y:S02]  /*297f0*/  SHF.L.W.U32.HI R88, R88, 0x1f, R97 ;  /* 0x0000001f58587819 */ /* 0x000fe40000010e61 */
[----:B------:R-:W-:Y:S02]  /*29800*/  SHF.L.W.U32.HI R97, R97, 0x1f, R90 ;  /* 0x0000001f61617819 */ /* 0x000fe40000010e5a */
[----:B------:R-:W-:Y:S02]  /*29810*/  SHF.L.W.U32.HI R90, R90, 0x1f, R99 ;  /* 0x0000001f5a5a7819 */ /* 0x000fe40000010e63 */
[----:B------:R-:W-:Y:S02]  /*29820*/  SHF.L.W.U32.HI R99, R99, 0x1f, R92 ;  /* 0x0000001f63637819 */ /* 0x000fe40000010e5c */
[----:B------:R-:W-:Y:S02]  /*29830*/  SHF.L.W.U32.HI R92, R92, 0x1f, R101 ;  /* 0x0000001f5c5c7819 */ /* 0x000fe40000010e65 */
[----:B------:R-:W-:-:S02]  /*29840*/  SHF.L.W.U32.HI R101, R101, 0x1f, R68 ;  /* 0x0000001f65657819 */ /* 0x000fc40000010e44 */
[----:B------:R-:W-:-:S07]  /*29850*/  SHF.L.W.U32.HI R68, R68, 0x1f, R85 ;  /* 0x0000001f44447819 */ /* 0x000fce0000010e55 */
.L_x_408:
[----:B------:R-:W-:Y:S05]  /*29860*/  BSYNC.RECONVERGENT B5 ;  /* 0x0000000000057941 */ /* 0x000fea0003800200 */
.L_x_406:
[----:B------:R-:W-:Y:S02]  /*29870*/  LOP3.LUT R40, R78, 0x1, RZ, 0xc0, !PT ;  /* 0x000000014e287812 */ /* 0x000fe400078ec0ff */
[----:B------:R-:W-:Y:S02]  /*29880*/  SHF.R.U32.HI R85, RZ, 0x1, R85 ;  /* 0x00000001ff557819 */ /* 0x000fe40000011655 */
[----:B------:R-:W-:-:S13]  /*29890*/  ISETP.NE.U32.AND P1, PT, R40, 0x1, PT ;  /* 0x000000012800780c */ /* 0x000fda0003f25070 */
[----:B------:R-:W-:Y:S05]  /*298a0*/  @P1 BRA `(.L_x_409) ;  /* 0xfffffffc00401947 */ /* 0x000fea000383ffff */
.L_x_405:
[----:B------:R-:W-:Y:S05]  /*298b0*/  BSYNC.RECONVERGENT B4 ;  /* 0x0000000000047941 */ /* 0x000fea0003800200 */
.L_x_404:
        /* <DEDUP_REMOVED lines=35> */
.L_x_413:
[----:B------:R-:W-:Y:S05]  /*29af0*/  BSYNC.RELIABLE B5 ;  /* 0x0000000000057941 */ /* 0x000fea0003800100 */
.L_x_412:
        /* <DEDUP_REMOVED lines=36> */
.L_x_417:
        /* <DEDUP_REMOVED lines=23> */
.L_x_416:
[----:B------:R-:W-:Y:S05]  /*29eb0*/  BSYNC.RELIABLE B6 ;  /* 0x0000000000067941 */ /* 0x000fea0003800100 */
.L_x_415:
        /* <DEDUP_REMOVED lines=41> */
[----:B------:R-:W-:-:S04]  /*2a150*/  IADD3 R42, PT, PT, -R85, R42, R86 ;  /* 0x0000002a552a7210 */ /* 0x000fc80007ffe156 */
[----:B------:R-:W-:-:S07]  /*2a160*/  IADD3 R86, PT, PT, R42, UR11, R45 ;  /* 0x0000000b2a567c10 */ /* 0x000fce000fffe02d */
.L_x_418:
[----:B------:R-:W-:Y:S05]  /*2a170*/  BSYNC.RECONVERGENT B5 ;  /* 0x0000000000057941 */ /* 0x000fea0003800200 */
.L_x_414:
        /* <DEDUP_REMOVED lines=23> */
.L_x_411:
        /* <DEDUP_REMOVED lines=36> */
.L_x_423:
        /* <DEDUP_REMOVED lines=23> */
.L_x_422:
[----:B------:R-:W-:Y:S05]  /*2a6a0*/  BSYNC.RELIABLE B7 ;  /* 0x0000000000077941 */ /* 0x000fea0003800100 */
.L_x_421:
        /* <DEDUP_REMOVED lines=43> */
.L_x_424:
[----:B------:R-:W-:Y:S05]  /*2a960*/  BSYNC.RECONVERGENT B6 ;  /* 0x0000000000067941 */ /* 0x000fea0003800200 */
.L_x_420:
        /* <DEDUP_REMOVED lines=22> */
.L_x_419:
[----:B------:R-:W-:Y:S05]  /*2aad0*/  BSYNC.RECONVERGENT B4 ;  /* 0x0000000000047941 */ /* 0x000fea0003800200 */
.L_x_410:
        /* <DEDUP_REMOVED lines=9> */
.L_x_391:
[----:B------:R-:W-:Y:S05]  /*2ab70*/  BSYNC.RECONVERGENT B3 ;  /* 0x0000000000037941 */ /* 0x000fea0003800200 */
.L_x_390:
        /* <DEDUP_REMOVED lines=8> */
[----:B---3--:R-:W-:Y:S01]  /*2ac00*/  IMAD.MOV.U32 R42, RZ, RZ, RZ ;  /* 0x000000ffff2a7224 */ /* 0x008fe200078e00ff */
[----:B------:R-:W-:Y:S01]  /*2ac10*/  CS2R R78, SRZ ;  /* 0x00000000004e7805 */ /* 0x000fe2000001ff00 */
[----:B------:R-:W-:Y:S01]  /*2ac20*/  IMAD.MOV.U32 R40, RZ, RZ, RZ ;  /* 0x000000ffff287224 */ /* 0x000fe200078e00ff */
[----:B------:R-:W-:Y:S01]  /*2ac30*/  CS2R R44, SRZ ;  /* 0x00000000002c7805 */ /* 0x000fe2000001ff00 */
[----:B------:R-:W-:Y:S02]  /*2ac40*/  IMAD.MOV.U32 R52, RZ, RZ, R54 ;  /* 0x000000ffff347224 */ /* 0x000fe400078e0036 */
[----:B------:R-:W-:Y:S02]  /*2ac50*/  IMAD.MOV.U32 R85, RZ, RZ, RZ ;  /* 0x000000ffff557224 */ /* 0x000fe400078e00ff */
[----:B------:R-:W-:Y:S02]  /*2ac60*/  IMAD.MOV.U32 R69, RZ, RZ, RZ ;  /* 0x000000ffff457224 */ /* 0x000fe400078e00ff */
[----:B------:R-:W-:-:S07]  /*2ac70*/  IMAD.MOV.U32 R10, RZ, RZ, RZ ;  /* 0x000000ffff0a7224 */ /* 0x000fce00078e00ff */
.L_x_427:
[----:B------:R3:W4:Y:S01]  /*2ac80*/  LDL R68, [R52] ;  /* 0x0000000034447983 */ /* 0x0007220000100800 */
[----:B------:R-:W-:Y:S02]  /*2ac90*/  VIADD R78, R78, 0x1 ;  /* 0x000000014e4e7836 */ /* 0x000fe40000000000 */
[----:B---3--:R-:W-:Y:S02]  /*2aca0*/  VIADD R52, R52, 0x4 ;  /* 0x0000000434347836 */ /* 0x008fe40000000000 */
[----:B----4-:R-:W-:-:S04]  /*2acb0*/  IMAD.WIDE.U32 R46, R68, UR17, RZ ;  /* 0x00000011442e7c25 */ /* 0x010fc8000f8e00ff */
        /* <DEDUP_REMOVED lines=41> */
[----:B------:R-:W-:Y:S01]  /*2af50*/  IMAD.WIDE.U32 R66, R68, UR22, RZ ;  /* 0x0000001644427c25 */ /* 0x000fe2000f8e00ff */
        /* <DEDUP_REMOVED lines=20> */
[----:B------:R-:W-:-:S03]  /*2b0a0*/  IMAD.X R79, RZ, RZ, RZ, P3 ;  /* 0x000000ffff4f7224 */ /* 0x000fc600018e06ff */
[----:B------:R-:W-:Y:S02]  /*2b0b0*/  IADD3 R66, PT, PT, R66, R87, R67 ;  /* 0x0000005742427210 */ /* 0x000fe40007ffe043 */
        /* <DEDUP_REMOVED lines=30> */
.L_x_426:
        /* <DEDUP_REMOVED lines=35> */
.L_x_431:
[----:B------:R-:W-:Y:S05]  /*2b4d0*/  BSYNC.RELIABLE B4 ;  /* 0x0000000000047941 */ /* 0x000fea0003800100 */
.L_x_430:
        /* <DEDUP_REMOVED lines=23> */
.L_x_429:
[----:B------:R-:W-:Y:S05]  /*2b650*/  BSYNC.RECONVERGENT B3 ;  /* 0x0000000000037941 */ /* 0x000fea0003800200 */
.L_x_428:
        /* <DEDUP_REMOVED lines=11> */
.L_x_433:
        /* <DEDUP_REMOVED lines=105> */
.L_x_432:
        /* <DEDUP_REMOVED lines=58> */
.L_x_437:
[----:B------:R-:W-:Y:S05]  /*2c140*/  BSYNC.RELIABLE B4 ;  /* 0x0000000000047941 */ /* 0x000fea0003800100 */
.L_x_436:
        /* <DEDUP_REMOVED lines=23> */
.L_x_435:
[----:B------:R-:W-:Y:S05]  /*2c2c0*/  BSYNC.RECONVERGENT B3 ;  /* 0x0000000000037941 */ /* 0x000fea0003800200 */
.L_x_434:
        /* <DEDUP_REMOVED lines=36> */
.L_x_441:
        /* <DEDUP_REMOVED lines=23> */
.L_x_440:
[----:B------:R-:W-:Y:S05]  /*2c680*/  BSYNC.RELIABLE B4 ;  /* 0x0000000000047941 */ /* 0x000fea0003800100 */
.L_x_439:
        /* <DEDUP_REMOVED lines=43> */
.L_x_442:
[----:B------:R-:W-:Y:S05]  /*2c940*/  BSYNC.RECONVERGENT B3 ;  /* 0x0000000000037941 */ /* 0x000fea0003800200 */
.L_x_438:
        /* <DEDUP_REMOVED lines=19> */
.L_x_444:
[----:B------:R4:W5:Y:S01]  /*2ca80*/  LDL R84, [R80] ;  /* 0x0000000050547983 */ /* 0x0009620000100800 */
[----:B------:R-:W-:Y:S01]  /*2ca90*/  UMOV UR4, URZ ;  /* 0x000000ff00047c82 */ /* 0x000fe20008000000 */
[----:B------:R-:W-:Y:S02]  /*2caa0*/  VIADD R64, R64, 0x1 ;  /* 0x0000000140407836 */ /* 0x000fe40000000000 */
[----:B----4-:R-:W-:Y:S02]  /*2cab0*/  VIADD R80, R80, 0x4 ;  /* 0x0000000450507836 */ /* 0x010fe40000000000 */
[----:B-----5:R-:W-:-:S04]  /*2cac0*/  IMAD.WIDE.U32 R66, R95, R84, RZ ;  /* 0x000000545f427225 */ /* 0x020fc800078e00ff */
        /* <DEDUP_REMOVED lines=27> */
[----:B------:R-:W-:Y:S02]  /*2cc80*/  IADD3 R40, PT, PT, R40, R113, R86 ;  /* 0x0000007128287210 */ /* 0x000fe40007ffe056 */
[----:B------:R-:W-:Y:S02]  /*2cc90*/  IADD3 R85, P3, PT, R66, R111, RZ ;  /* 0x0000006f42557210 */ /* 0x000fe40007f7e0ff */
[----:B------:R-:W-:Y:S01]  /*2cca0*/  IADD3 R113, P1, PT, R42, R78, RZ ;  /* 0x0000004e2a717210 */ /* 0x000fe20007f3e0ff */
[----:B------:R-:W-:Y:S01]  /*2ccb0*/  VIADD R42, R79, UR4 ;  /* 0x000000044f2a7c36 */ /* 0x000fe20008000000 */
[----:B------:R-:W-:Y:S01]  /*2ccc0*/  IADD3 R85, P4, PT, R85, R68, RZ ;  /* 0x0000004455557210 */ /* 0x000fe20007f9e0ff */
[----:B------:R-:W-:Y:S01]  /*2ccd0*/  IMAD.X R111, RZ, RZ, RZ, P3 ;  /* 0x000000ffff6f7224 */ /* 0x000fe200018e06ff */
[----:B------:R-:W-:Y:S01]  /*2cce0*/  IADD3 R113, P2, PT, R113, R40, RZ ;  /* 0x0000002871717210 */ /* 0x000fe20007f5e0ff */
[----:B------:R-:W-:-:S02]  /*2ccf0*/  IMAD.X R115, RZ, RZ, RZ, P1 ;  /* 0x000000ffff737224 */ /* 0x000fc400008e06ff */
[----:B------:R-:W-:Y:S02]  /*2cd00*/  IMAD.X R66, RZ, RZ, RZ, P4 ;  /* 0x000000ffff427224 */ /* 0x000fe400020e06ff */
        /* <DEDUP_REMOVED lines=14> */
[----:B------:R-:W-:Y:S02]  /*2cdf0*/  IMAD.X R78, RZ, RZ, RZ, P4 ;  /* 0x000000ffff4e7224 */ /* 0x000fe400020e06ff */
[----:B------:R-:W-:Y:S01]  /*2ce00*/  IMAD.WIDE.U32 R66, R105, R84, RZ ;  /* 0x0000005469427225 */ /* 0x000fe200078e00ff */
[----:B------:R-:W-:Y:S02]  /*2ce10*/  IADD3 R44, PT, PT, R44, R115, R42 ;  /* 0x000000732c2c7210 */ /* 0x000fe40007ffe02a */
[----:B------:R-:W-:Y:S01]  /*2ce20*/  IADD3 R79, PT, PT, R78, R111, R79 ;  /* 0x0000006f4e4f7210 */ /* 0x000fe20007ffe04f */
[----:B------:R-:W-:Y:S01]  /*2ce30*/  VIADD R86, R67, UR4 ;  /* 0x0000000443567c36 */ /* 0x000fe20008000000 */
[----:B------:R-:W-:-:S02]  /*2ce40*/  IADD3 R42, P3, PT, R68, R113, RZ ;  /* 0x00000071442a7210 */ /* 0x000fc40007f7e0ff */
[----:B------:R-:W-:Y:S01]  /*2ce50*/  IADD3 R111, P1, PT, R93, R66, RZ ;  /* 0x000000425d6f7210 */ /* 0x000fe20007f3e0ff */
[----:B------:R-:W-:Y:S01]  /*2ce60*/  IMAD.WIDE.U32 R66, R82, UR13, RZ ;  /* 0x0000000d52427c25 */ /* 0x000fe2000f8e00ff */
[----:B------:R-:W-:Y:S02]  /*2ce70*/  IADD3 R42, P4, PT, R42, R79, RZ ;  /* 0x0000004f2a2a7210 */ /* 0x000fe40007f9e0ff */
[----:B------:R-:W-:Y:S01]  /*2ce80*/  IADD3 R111, P2, PT, R111, R44, RZ ;  /* 0x0000002c6f6f7210 */ /* 0x000fe20007f5e0ff */
[----:B------:R-:W-:Y:S02]  /*2ce90*/  IMAD.X R93, RZ, RZ, RZ, P3 ;  /* 0x000000ffff5d7224 */ /* 0x000fe400018e06ff */
        /* <DEDUP_REMOVED lines=39> */
.L_x_443:
        /* <DEDUP_REMOVED lines=35> */
.L_x_448:
[----:B------:R-:W-:Y:S05]  /*2d340*/  BSYNC.RELIABLE B4 ;  /* 0x0000000000047941 */ /* 0x000fea0003800100 */
.L_x_447:
        /* <DEDUP_REMOVED lines=22> */
.L_x_446:
[----:B------:R-:W-:Y:S05]  /*2d4b0*/  BSYNC.RECONVERGENT B3 ;  /* 0x0000000000037941 */ /* 0x000fea0003800200 */
.L_x_445:
        /* <DEDUP_REMOVED lines=11> */
.L_x_450:
        /* <DEDUP_REMOVED lines=105> */
.L_x_449:
        /* <DEDUP_REMOVED lines=38> */
.L_x_454:
[----:B------:R-:W-:Y:S05]  /*2de60*/  BSYNC.RELIABLE B4 ;  /* 0x0000000000047941 */ /* 0x000fea0003800100 */
.L_x_453:
        /* <DEDUP_REMOVED lines=22> */
.L_x_452:
[----:B------:R-:W-:Y:S05]  /*2dfd0*/  BSYNC.RECONVERGENT B3 ;  /* 0x0000000000037941 */ /* 0x000fea0003800200 */
.L_x_451:
[----:B------:R-:W-:Y:S01]  /*2dfe0*/  STL [R57+0x4], R107 ;  /* 0x0000046b39007387 */ /* 0x000fe20000100800 */
[----:B------:R-:W-:Y:S01]  /*2dff0*/  BSSY.RECONVERGENT B3, `(.L_x_455) ;  /* 0x0000073000037945 */ /* 0x000fe20003800200 */
[----:B------:R-:W-:Y:S02]  /*2e000*/  IMAD.MOV.U32 R87, RZ, RZ, RZ ;  /* 0x000000ffff577224 */ /* 0x000fe400078e00ff */
[----:B------:R-:W-:Y:S01]  /*2e010*/  STL [R57+0x8], R105 ;  /* 0x0000086939007387 */ /* 0x000fe20000100800 */
[----:B------:R-:W-:Y:S02]  /*2e020*/  IMAD.MOV.U32 R89, RZ, RZ, RZ ;  /* 0x000000ffff597224 */ /* 0x000fe400078e00ff */
[----:B------:R-:W-:Y:S01]  /*2e030*/  IMAD.MOV.U32 R42, RZ, RZ, R70 ;  /* 0x000000ffff2a7224 */ /* 0x000fe200078e0046 */
[----:B------:R-:W-:Y:S01]  /*2e040*/  STL [R57+0xc], R103 ;  /* 0x00000c6739007387 */ /* 0x000fe20000100800 */
[----:B------:R-:W-:Y:S02]  /*2e050*/  IMAD.MOV.U32 R91, RZ, RZ, RZ ;  /* 0x000000ffff5b7224 */ /* 0x000fe400078e00ff */
[----:B------:R-:W-:Y:S01]  /*2e060*/  IMAD.MOV.U32 R93, RZ, RZ, RZ ;  /* 0x000000ffff5d7224 */ /* 0x000fe200078e00ff */
[----:B------:R-:W-:Y:S01]  /*2e070*/  STL [R57+0x1c], R64 ;  /* 0x00001c4039007387 */ /* 0x000fe20000100800 */
[----:B------:R-:W-:-:S03]  /*2e080*/  IMAD.MOV.U32 R40, RZ, RZ, RZ ;  /* 0x000000ffff287224 */ /* 0x000fc600078e00ff */
[----:B------:R3:W-:Y:S04]  /*2e090*/  STL [R57], R97 ;  /* 0x0000006139007387 */ /* 0x0007e80000100800 */
[----:B------:R4:W-:Y:S04]  /*2e0a0*/  STL [R57+0x10], R101 ;  /* 0x0000106539007387 */ /* 0x0009e80000100800 */
[----:B------:R5:W-:Y:S01]  /*2e0b0*/  STL [R57+0x14], R99 ;  /* 0x0000146339007387 */ /* 0x000be20000100800 */
[----:B---3--:R-:W-:-:S03]  /*2e0c0*/  IMAD.MOV.U32 R97, RZ, RZ, RZ ;  /* 0x000000ffff617224 */ /* 0x008fc600078e00ff */
[----:B------:R3:W-:Y:S01]  /*2e0d0*/  STL [R57+0x18], R95 ;  /* 0x0000185f39007387 */ /* 0x0007e20000100800 */
[----:B----4-:R-:W-:Y:S02]  /*2e0e0*/  IMAD.MOV.U32 R101, RZ, RZ, RZ ;  /* 0x000000ffff657224 */ /* 0x010fe400078e00ff */
[----:B-----5:R-:W-:Y:S02]  /*2e0f0*/  IMAD.MOV.U32 R99, RZ, RZ, RZ ;  /* 0x000000ffff637224 */ /* 0x020fe400078e00ff */
[----:B---3--:R-:W-:-:S07]  /*2e100*/  IMAD.MOV.U32 R95, RZ, RZ, RZ ;  /* 0x000000ffff5f7224 */ /* 0x008fce00078e00ff */
.L_x_456:
        /* <DEDUP_REMOVED lines=98> */
.L_x_455:
        /* <DEDUP_REMOVED lines=38> */
.L_x_460:
[----:B------:R-:W-:Y:S05]  /*2e990*/  BSYNC.RELIABLE B4 ;  /* 0x0000000000047941 */ /* 0x000fea0003800100 */
.L_x_459:
        /* <DEDUP_REMOVED lines=22> */
.L_x_458:
[----:B------:R-:W-:Y:S05]  /*2eb00*/  BSYNC.RECONVERGENT B3 ;  /* 0x0000000000037941 */ /* 0x000fea0003800200 */
.L_x_457:
[----:B-1----:R-:W-:Y:S01]  /*2eb10*/  IMAD.IADD R32, R101, 0x1, R32 ;  /* 0x0000000165207824 */ /* 0x002fe200078e0220 */
[----:B------:R-:W-:Y:S04]  /*2eb20*/  BSSY.RECONVERGENT B3, `(.L_x_461) ;  /* 0x0000049000037945 */ /* 0x000fe80003800200 */
[----:B------:R-:W-:-:S04]  /*2eb30*/  ISETP.GE.U32.AND P1, PT, R32, R101, PT ;  /* 0x000000652000720c */ /* 0x000fc80003f26070 */
[----:B0-----:R-:W-:-:S04]  /*2eb40*/  SEL R35, RZ, 0x1, P1 ;  /* 0x00000001ff237807 */ /* 0x001fc80000800000 */
        /* <DEDUP_REMOVED lines=47> */
.L_x_464:
[----:B------:R-:W-:Y:S05]  /*2ee40*/  BSYNC.RELIABLE B4 ;  /* 0x0000000000047941 */ /* 0x000fea0003800100 */
.L_x_463:
        /* <DEDUP_REMOVED lines=22> */
.L_x_462:
[----:B------:R-:W-:Y:S05]  /*2efb0*/  BSYNC.RECONVERGENT B3 ;  /* 0x0000000000037941 */ /* 0x000fea0003800200 */
.L_x_461:
        /* <DEDUP_REMOVED lines=10> */
.L_x_466:
[----:B------:R0:W3:Y:S01]  /*2f060*/  LDL R81, [R68] ;  /* 0x0000000044517983 */ /* 0x0000e20000100800 */
[----:B------:R-:W-:Y:S01]  /*2f070*/  UMOV UR4, URZ ;  /* 0x000000ff00047c82 */ /* 0x000fe20008000000 */
[----:B------:R-:W-:Y:S02]  /*2f080*/  VIADD R80, R80, 0x1 ;  /* 0x0000000150507836 */ /* 0x000fe40000000000 */
[----:B0-----:R-:W-:Y:S02]  /*2f090*/  VIADD R68, R68, 0x4 ;  /* 0x0000000444447836 */ /* 0x001fe40000000000 */
[----:B---3--:R-:W-:-:S04]  /*2f0a0*/  IMAD.WIDE.U32 R40, R32, R81, RZ ;  /* 0x0000005120287225 */ /* 0x008fc800078e00ff */
[----:B------:R-:W-:Y:S01]  /*2f0b0*/  IMAD.WIDE.U32 R34, R30, R81, RZ ;  /* 0x000000511e227225 */ /* 0x000fe200078e00ff */
[----:B------:R-:W-:-:S03]  /*2f0c0*/  IADD3 R43, P1, PT, R40, R69, RZ ;  /* 0x00000045282b7210 */ /* 0x000fc60007f3e0ff */
[----:B------:R-:W-:Y:S01]  /*2f0d0*/  VIADD R82, R35, UR4 ;  /* 0x0000000423527c36 */ /* 0x000fe20008000000 */
[----:B------:R-:W-:Y:S01]  /*2f0e0*/  IADD3 R69, P2, PT, R79, R34, RZ ;  /* 0x000000224f457210 */ /* 0x000fe20007f5e0ff */
[----:B------:R-:W-:Y:S02]  /*2f0f0*/  IMAD.X R40, RZ, RZ, R41, P1 ;  /* 0x000000ffff287224 */ /* 0x000fe400008e0629 */
[----:B------:R-:W-:Y:S02]  /*2f100*/  IMAD R78, R43, UR16, RZ ;  /* 0x000000102b4e7c24 */ /* 0x000fe4000f8e02ff */
        /* <DEDUP_REMOVED lines=49> */
[----:B------:R-:W-:Y:S01]  /*2f420*/  IMAD.X R37, RZ, RZ, RZ, P3 ;  /* 0x000000ffff257224 */ /* 0x000fe200018e06ff */
[----:B------:R-:W-:Y:S01]  /*2f430*/  IADD3 R85, P1, PT, R64, R42, RZ ;  /* 0x0000002a40557210 */ /* 0x000fe20007f3e0ff */
[----:B------:R-:W-:Y:S01]  /*2f440*/  VIADD R82, R43, UR4 ;  /* 0x000000042b527c36 */ /* 0x000fe20008000000 */
[----:B------:R-:W-:Y:S01]  /*2f450*/  IADD3 R39, P4, PT, R39, R34, RZ ;  /* 0x0000002227277210 */ /* 0x000fe20007f9e0ff */
[----:B------:R-:W-:Y:S01]  /*2f460*/  IMAD.WIDE.U32 R34, R78, UR13, RZ ;  /* 0x0000000d4e227c25 */ /* 0x000fe2000f8e00ff */
[----:B------:R-:W-:-:S03]  /*2f470*/  IADD3 R85, P2, PT, R85, R84, RZ ;  /* 0x0000005455557210 */ /* 0x000fc60007f5e0ff */
[----:B------:R-:W-:Y:S02]  /*2f480*/  IMAD.X R40, RZ, RZ, RZ, P4 ;  /* 0x000000ffff287224 */ /* 0x000fe400020e06ff */
        /* <DEDUP_REMOVED lines=8> */
[----:B------:R-:W-:Y:S01]  /*2f510*/  IMAD.WIDE.U32 R42, R78, UR12, RZ ;  /* 0x0000000c4e2a7c25 */ /* 0x000fe2000f8e00ff */
[----:B------:R-:W-:-:S02]  /*2f520*/  IADD3 R37, P4, PT, R37, R40, RZ ;  /* 0x0000002825257210 */ /* 0x000fc40007f9e0ff */
        /* <DEDUP_REMOVED lines=28> */
.L_x_465:
        /* <DEDUP_REMOVED lines=52> */
.L_x_470:
[----:B------:R-:W-:Y:S05]  /*2fa30*/  BSYNC.RELIABLE B4 ;  /* 0x0000000000047941 */ /* 0x000fea0003800100 */
.L_x_469:
        /* <DEDUP_REMOVED lines=22> */
.L_x_468:
[----:B------:R-:W-:Y:S05]  /*2fba0*/  BSYNC.RECONVERGENT B3 ;  /* 0x0000000000037941 */ /* 0x000fea0003800200 */
.L_x_467:
[----:B------:R-:W-:Y:S01]  /*2fbb0*/  STL.64 [R1+0x1e8], R40 ;  /* 0x0001e82801007387 */ /* 0x000fe20000100a00 */
[----:B------:R-:W-:Y:S01]  /*2fbc0*/  BSSY.RECONVERGENT B3, `(.L_x_471) ;  /* 0x000006f000037945 */ /* 0x000fe20003800200 */
[----:B------:R-:W-:Y:S01]  /*2fbd0*/  IMAD.MOV.U32 R12, RZ, RZ, RZ ;  /* 0x000000ffff0c7224 */ /* 0x000fe200078e00ff */
[----:B------:R-:W-:Y:S01]  /*2fbe0*/  CS2R R34, SRZ ;  /* 0x0000000000227805 */ /* 0x000fe2000001ff00 */
[----:B------:R-:W-:Y:S01]  /*2fbf0*/  STL.64 [R1+0x1f0], R42 ;  /* 0x0001f02a01007387 */ /* 0x000fe20000100a00 */
[----:B------:R-:W-:Y:S02]  /*2fc00*/  IMAD.MOV.U32 R30, RZ, RZ, R63 ;  /* 0x000000ffff1e7224 */ /* 0x000fe400078e003f */
[----:B------:R-:W-:Y:S01]  /*2fc10*/  IMAD.MOV.U32 R14, RZ, RZ, RZ ;  /* 0x000000ffff0e7224 */ /* 0x000fe200078e00ff */
[----:B------:R-:W-:Y:S01]  /*2fc20*/  STL.64 [R1+0x1f8], R64 ;  /* 0x0001f84001007387 */ /* 0x000fe20000100a00 */
[----:B------:R-:W-:Y:S02]  /*2fc30*/  IMAD.MOV.U32 R18, RZ, RZ, RZ ;  /* 0x000000ffff127224 */ /* 0x000fe400078e00ff */
[----:B------:R-:W-:Y:S01]  /*2fc40*/  IMAD.MOV.U32 R32, RZ, RZ, RZ ;  /* 0x000000ffff207224 */ /* 0x000fe200078e00ff */
[----:B------:R-:W-:Y:S01]  /*2fc50*/  STL [R1+0x200], R44 ;  /* 0x0002002c01007387 */ /* 0x000fe20000100800 */
[----:B------:R-:W-:-:S02]  /*2fc60*/  IMAD.MOV.U32 R37, RZ, RZ, RZ ;  /* 0x000000ffff257224 */ /* 0x000fc400078e00ff */
[----:B------:R-:W-:Y:S01]  /*2fc70*/  IMAD.MOV.U32 R16, RZ, RZ, RZ ;  /* 0x000000ffff107224 */ /* 0x000fe200078e00ff */
[----:B------:R0:W-:Y:S02]  /*2fc80*/  STL [R1+0x1e4], R28 ;  /* 0x0001e41c01007387 */ /* 0x0001e40000100800 */
[----:B0-----:R-:W-:-:S07]  /*2fc90*/  IMAD.MOV.U32 R28, RZ, RZ, RZ ;  /* 0x000000ffff1c7224 */ /* 0x001fce00078e00ff */
.L_x_472:
[----:B------:R0:W3:Y:S01]  /*2fca0*/  LDL R44, [R30] ;  /* 0x000000001e2c7983 */ /* 0x0000e20000100800 */
[----:B------:R-:W-:Y:S02]  /*2fcb0*/  VIADD R28, R28, 0x1 ;  /* 0x000000011c1c7836 */ /* 0x000fe40000000000 */
[----:B0-----:R-:W-:Y:S02]  /*2fcc0*/  VIADD R30, R30, 0x4 ;  /* 0x000000041e1e7836 */ /* 0x001fe40000000000 */
[----:B---3--:R-:W-:-:S04]  /*2fcd0*/  IMAD.WIDE.U32 R42, R31, R44, RZ ;  /* 0x0000002c1f2a7225 */ /* 0x008fc800078e00ff */
        /* <DEDUP_REMOVED lines=41> */
[----:B------:R-:W-:Y:S01]  /*2ff70*/  IMAD.WIDE.U32 R40, R13, R44, RZ ;  /* 0x0000002c0d287225 */ /* 0x000fe200078e00ff */
        /* <DEDUP_REMOVED lines=37> */
[----:B------:R-:W-:Y:S01]  /*301d0*/  IADD3 R39, P1, PT, R35, R12, RZ ;  /* 0x0000000c23277210 */ /* 0x000fe20007f3e0ff */
[----:B------:R-:W-:Y:S02]  /*301e0*/  IMAD.X R40, RZ, RZ, RZ, P2 ;  /* 0x000000ffff287224 */ /* 0x000fe400010e06ff */
[----:B------:R-:W-:Y:S01]  /*301f0*/  IMAD.X R35, RZ, RZ, RZ, P4 ;  /* 0x000000ffff237224 */ /* 0x000fe200020e06ff */
[----:B------:R-:W-:-:S04]  /*30200*/  IADD3 R12, P3, PT, R64, R39, RZ ;  /* 0x00000027400c7210 */ /* 0x000fc80007f7e0ff */
        /* <DEDUP_REMOVED lines=11> */
.L_x_471:
        /* <DEDUP_REMOVED lines=38> */
.L_x_476:
[----:B------:R-:W-:Y:S05]  /*30520*/  BSYNC.RELIABLE B4 ;  /* 0x0000000000047941 */ /* 0x000fea0003800100 */
.L_x_475:
[----:B------:R-:W-:-:S05]  /*30530*/  IADD3 R16, P1, PT, R16, -UR9, RZ ;  /* 0x8000000910107c10 */ /* 0x000fca000ff3e0ff */
[----:B------:R-:W-:-:S05]  /*30540*/  IMAD.X R28, RZ, RZ, -0x1, P1 ;  /* 0xffffffffff1c7424 */ /* 0x000fca00008e06ff */
[----:B------:R-:W-:-:S04]  /*30550*/  LOP3.LUT R28, R28, 0x1, RZ, 0xc0, !PT ;  /* 0x000000011c1c7812 */ /* 0x000fc800078ec0ff */
[----:B------:R-:W-:-:S04]  /*30560*/  IADD3 R37, P1, P2, R37, -UR8, -R28 ;  /* 0x8000000825257c10 */ /* 0x000fc8000fa3e81c */
[----:B--2---:R-:W-:-:S04]  /*30570*/  IADD3.X R11, PT, PT, RZ, -0x1, R10, P1, P2 ;  /* 0xffffffffff0b7810 */ /* 0x004fc80000fe440a */
        /* <DEDUP_REMOVED lines=17> */
.L_x_474:
[----:B------:R-:W-:Y:S05]  /*30690*/  BSYNC.RECONVERGENT B3 ;  /* 0x0000000000037941 */ /* 0x000fea0003800200 */
.L_x_473:
[----:B------:R-:W-:Y:S01]  /*306a0*/  STL [R56+0x4], R37 ;  /* 0x0000042538007387 */ /* 0x000fe20000100800 */
[----:B------:R-:W-:Y:S01]  /*306b0*/  BSSY.RECONVERGENT B3, `(.L_x_477) ;  /* 0x0000054000037945 */ /* 0x000fe20003800200 */
[----:B--2---:R-:W-:Y:S01]  /*306c0*/  IMAD.MOV.U32 R11, RZ, RZ, RZ ;  /* 0x000000ffff0b7224 */ /* 0x004fe200078e00ff */
[----:B------:R-:W-:Y:S01]  /*306d0*/  CS2R R30, SRZ ;  /* 0x00000000001e7805 */ /* 0x000fe2000001ff00 */
        /* <DEDUP_REMOVED lines=8> */
[----:B------:R-:W-:Y:S04]  /*30760*/  STL [R56+0x18], R12 ;  /* 0x0000180c38007387 */ /* 0x000fe80000100800 */
[----:B------:R-:W-:Y:S04]  /*30770*/  STL [R56+0x1c], R35 ;  /* 0x00001c2338007387 */ /* 0x000fe80000100800 */
[----:B------:R0:W-:Y:S04]  /*30780*/  STL [R56], R16 ;  /* 0x0000001038007387 */ /* 0x0001e80000100800 */
[----:B------:R1:W-:Y:S01]  /*30790*/  STL [R56+0x8], R34 ;  /* 0x0000082238007387 */ /* 0x0003e20000100800 */
[----:B0-----:R-:W-:-:S02]  /*307a0*/  IMAD.MOV.U32 R16, RZ, RZ, RZ ;  /* 0x000000ffff107224 */ /* 0x001fc400078e00ff */
[----:B-1----:R-:W-:-:S07]  /*307b0*/  IMAD.MOV.U32 R34, RZ, RZ, RZ ;  /* 0x000000ffff227224 */ /* 0x002fce00078e00ff */
.L_x_478:
[----:B------:R0:W2:Y:S01]  /*307c0*/  LDL R12, [R40] ;  /* 0x00000000280c7983 */ /* 0x0000a20000100800 */
[----:B------:R-:W-:Y:S02]  /*307d0*/  VIADD R16, R16, 0x1 ;  /* 0x0000000110107836 */ /* 0x000fe40000000000 */
[----:B0-----:R-:W-:Y:S01]  /*307e0*/  VIADD R40, R40, 0x4 ;  /* 0x0000000428287836 */ /* 0x001fe20000000000 */
[----:B--2---:R-:W-:-:S05]  /*307f0*/  IADD3 R29, P1, PT, R12, R33, RZ ;  /* 0x000000210c1d7210 */ /* 0x004fca0007f3e0ff */
        /* <DEDUP_REMOVED lines=54> */
[----:B------:R-:W-:-:S05]  /*30b60*/  IMAD.X R12, RZ, RZ, RZ, P3 ;  /* 0x000000ffff0c7224 */ /* 0x000fca00018e06ff */
[----:B------:R-:W-:Y:S01]  /*30b70*/  IADD3 R12, PT, PT, R12, R17, R13 ;  /* 0x000000110c0c7210 */ /* 0x000fe20007ffe00d */
[----:B------:R-:W-:Y:S01]  /*30b80*/  IMAD.X R13, RZ, RZ, RZ, P2 ;  /* 0x000000ffff0d7224 */ /* 0x000fe200010e06ff */
[----:B------:R-:W-:Y:S02]  /*30b90*/  ISETP.NE.AND P2, PT, R16, 0x8, PT ;  /* 0x000000081000780c */ /* 0x000fe40003f45270 */
[----:B------:R-:W-:-:S05]  /*30ba0*/  IADD3 R11, P3, PT, R11, R12, RZ ;  /* 0x0000000c0b0b7210 */ /* 0x000fca0007f7e0ff */
[----:B------:R-:W-:-:S05]  /*30bb0*/  IMAD.X R14, RZ, RZ, RZ, P3 ;  /* 0x000000ffff0e7224 */ /* 0x000fca00018e06ff */
[----:B------:R-:W-:-:S05]  /*30bc0*/  IADD3 R14, PT, PT, R14, R13, R15 ;  /* 0x0000000d0e0e7210 */ /* 0x000fca0007ffe00f */
[----:B------:R-:W-:Y:S01]  /*30bd0*/  IMAD.X R28, RZ, RZ, R14, P1 ;  /* 0x000000ffff1c7224 */ /* 0x000fe200008e060e */
[----:B------:R-:W-:Y:S06]  /*30be0*/  @P2 BRA `(.L_x_478) ;  /* 0xfffffff800f42947 */ /* 0x000fec000383ffff */
[----:B------:R-:W-:Y:S05]  /*30bf0*/  BSYNC.RECONVERGENT B3 ;  /* 0x0000000000037941 */ /* 0x000fea0003800200 */
.L_x_477:
        /* <DEDUP_REMOVED lines=56> */
.L_x_482:
[----:B------:R-:W-:Y:S05]  /*30f80*/  BSYNC.RELIABLE B4 ;  /* 0x0000000000047941 */ /* 0x000fea0003800100 */
.L_x_481:
        /* <DEDUP_REMOVED lines=22> */
.L_x_480:
[----:B------:R-:W-:Y:S05]  /*310f0*/  BSYNC.RECONVERGENT B3 ;  /* 0x0000000000037941 */ /* 0x000fea0003800200 */
.L_x_479:
[----:B------:R-:W-:Y:S01]  /*31100*/  LOP3.LUT R11, R40, R35, R33, 0xfe, !PT ;  /* 0x00000023280b7212 */ /* 0x000fe200078efe21 */
[----:B------:R-:W-:Y:S01]  /*31110*/  BSSY.RECONVERGENT B3, `(.L_x_483) ;  /* 0x00002b0000037945 */ /* 0x000fe20003800200 */
[----:B------:R-:W-:Y:S02]  /*31120*/  PLOP3.LUT P1, PT, PT, PT, PT, 0x80, 0x8 ;  /* 0x000000000008781c */ /* 0x000fe40003f2f070 */
[----:B------:R-:W-:Y:S02]  /*31130*/  CS2R R18, SRZ ;  /* 0x0000000000127805 */ /* 0x000fe4000001ff00 */
[----:B------:R-:W-:Y:S02]  /*31140*/  LOP3.LUT R11, R42, R37, R11, 0xfe, !PT ;  /* 0x000000252a0b7212 */ /* 0x000fe400078efe0b */
[----:B------:R-:W-:Y:S02]  /*31150*/  CS2R R16, SRZ ;  /* 0x0000000000107805 */ /* 0x000fe4000001ff00 */
[----:B------:R-:W-:-:S02]  /*31160*/  CS2R R14, SRZ ;  /* 0x00000000000e7805 */ /* 0x000fc4000001ff00 */
[--C-:B------:R-:W-:Y:S02]  /*31170*/  LOP3.LUT R13, R44, R29, R11.reuse, 0xfe, !PT ;  /* 0x0000001d2c0d7212 */ /* 0x100fe400078efe0b */
[----:B------:R-:W-:Y:S02]  /*31180*/  PRMT R11, RZ, 0x7610, R11 ;  /* 0x00007610ff0b7816 */ /* 0x000fe4000000000b */
        /* <DEDUP_REMOVED lines=73> */
.L_x_488:
[----:B------:R-:W-:Y:S05]  /*31620*/  BSYNC.RELIABLE B5 ;  /* 0x0000000000057941 */ /* 0x000fea0003800100 */
.L_x_487:
        /* <DEDUP_REMOVED lines=33> */
[----:B------:R-:W-:Y:S01]  /*31840*/  IADD3 R34, PT, PT, R44, -UR12, -R15 ;  /* 0x8000000c2c227c10 */ /* 0x000fe2000fffe80f */
[----:B------:R-:W-:Y:S01]  /*31850*/  IMAD.MOV.U32 R31, RZ, RZ, R14 ;  /* 0x000000ffff1f7224 */ /* 0x000fe200078e000e */
[----:B------:R-:W-:Y:S01]  /*31860*/  IADD3 R30, PT, PT, R42, -UR14, -R19 ;  /* 0x8000000e2a1e7c10 */ /* 0x000fe2000fffe813 */
[----:B------:R-:W-:Y:S01]  /*31870*/  IMAD.MOV.U32 R32, RZ, RZ, R39 ;  /* 0x000000ffff207224 */ /* 0x000fe200078e0027 */
[----:B------:R-:W-:Y:S01]  /*31880*/  ISETP.LT.U32.AND P1, PT, R34, UR12, PT ;  /* 0x0000000c22007c0c */ /* 0x000fe2000bf21070 */
[----:B------:R-:W-:-:S12]  /*31890*/  IMAD.MOV.U32 R35, RZ, RZ, R64 ;  /* 0x000000ffff237224 */ /* 0x000fd800078e0040 */
[----:B------:R-:W-:Y:S05]  /*318a0*/  @P1 BREAK.RELIABLE B5 ;  /* 0x0000000000051942 */ /* 0x000fea0003800100 */
[----:B------:R-:W-:Y:S05]  /*318b0*/  @P1 BRA `(.L_x_486) ;  /* 0x0000000400401947 */ /* 0x000fea0003800000 */
[----:B------:R-:W-:-:S13]  /*318c0*/  ISETP.LE.U32.AND P1, PT, R34, UR12, PT ;  /* 0x0000000c22007c0c */ /* 0x000fda000bf23070 */
[----:B------:R-:W-:Y:S05]  /*318d0*/  @!P1 BRA `(.L_x_490) ;  /* 0x0000000000dc9947 */ /* 0x000fea0003800000 */
        /* <DEDUP_REMOVED lines=10> */
[----:B------:R-:W-:Y:S01]  /*31980*/  IADD3 R30, PT, PT, R42, -UR14, -R19 ;  /* 0x8000000e2a1e7c10 */ /* 0x000fe2000fffe813 */
[----:B------:R-:W-:Y:S02]  /*31990*/  IMAD.MOV.U32 R31, RZ, RZ, R14 ;  /* 0x000000ffff1f7224 */ /* 0x000fe400078e000e */
[----:B------:R-:W-:Y:S01]  /*319a0*/  IMAD.MOV.U32 R29, RZ, RZ, R12 ;  /* 0x000000ffff1d7224 */ /* 0x000fe200078e000c */
        /* <DEDUP_REMOVED lines=34> */
[----:B------:R-:W-:Y:S01]  /*31bd0*/  ISETP.LT.U32.AND P1, PT, R33, UR9, PT ;  /* 0x0000000921007c0c */ /* 0x000fe2000bf21070 */
[----:B------:R-:W-:Y:S01]  /*31be0*/  IMAD.MOV.U32 R31, RZ, RZ, R14 ;  /* 0x000000ffff1f7224 */ /* 0x000fe200078e000e */
[----:B------:R-:W-:Y:S01]  /*31bf0*/  ISETP.LE.U32.AND P2, PT, R64, UR8, PT ;  /* 0x0000000840007c0c */ /* 0x000fe2000bf43070 */
[----:B------:R-:W-:Y:S01]  /*31c00*/  IMAD.MOV.U32 R32, RZ, RZ, R39 ;  /* 0x000000ffff207224 */ /* 0x000fe200078e0027 */
[----:B------:R-:W-:Y:S01]  /*31c10*/  IADD3 R30, PT, PT, R42, -UR14, -R19 ;  /* 0x8000000e2a1e7c10 */ /* 0x000fe2000fffe813 */
[----:B------:R-:W-:-:S10]  /*31c20*/  IMAD.MOV.U32 R35, RZ, RZ, R64 ;  /* 0x000000ffff237224 */ /* 0x000fd400078e0040 */
[----:B------:R-:W-:Y:S05]  /*31c30*/  @P1 BREAK.RELIABLE P2, B5 ;  /* 0x0000000000051942 */ /* 0x000fea0001000100 */
[----:B------:R-:W-:Y:S05]  /*31c40*/  @P1 BRA P2, `(.L_x_486) ;  /* 0x00000000005c1947 */ /* 0x000fea0001000000 */
.L_x_490:
[----:B------:R-:W-:Y:S05]  /*31c50*/  BSYNC.RELIABLE B5 ;  /* 0x0000000000057941 */ /* 0x000fea0003800100 */
.L_x_489:
        /* <DEDUP_REMOVED lines=22> */
.L_x_486:
[----:B------:R-:W-:Y:S05]  /*31dc0*/  BSYNC.RECONVERGENT B4 ;  /* 0x0000000000047941 */ /* 0x000fea0003800200 */
.L_x_485:
        /* <DEDUP_REMOVED lines=30> */
[----:B------:R-:W-:-:S07]  /*31fb0*/  IMAD.MOV.U32 R89, RZ, RZ, RZ ;  /* 0x000000ffff597224 */ /* 0x000fce00078e00ff */
.L_x_518:
[----:B------:R-:W-:Y:S01]  /*31fc0*/  LOP3.LUT R11, R29, R28, R34, 0xfe, !PT ;  /* 0x0000001c1d0b7212 */ /* 0x000fe200078efe22 */
[----:B------:R-:W-:Y:S01]  /*31fd0*/  IMAD.MOV.U32 R13, RZ, RZ, 0x1 ;  /* 0x00000001ff0d7424 */ /* 0x000fe200078e00ff */
[----:B------:R-:W-:Y:S01]  /*31fe0*/  ISETP.EQ.AND P3, PT, R33, 0x1, PT ;  /* 0x000000012100780c */ /* 0x000fe20003f62270 */
[----:B------:R-:W-:Y:S01]  /*31ff0*/  IMAD.MOV.U32 R18, RZ, RZ, R85 ;  /* 0x000000ffff127224 */ /* 0x000fe200078e0055 */
[----:B------:R-:W-:Y:S01]  /*32000*/  LOP3.LUT R12, R31, R11, R30, 0xfe, !PT ;  /* 0x0000000b1f0c7212 */ /* 0x000fe200078efe1e */
[----:B------:R-:W-:Y:S01]  /*32010*/  IMAD.MOV.U32 R19, RZ, RZ, R87 ;  /* 0x000000ffff137224 */ /* 0x000fe200078e0057 */
[----:B------:R-:W-:Y:S01]  /*32020*/  PRMT R11, R13, 0x7610, R11 ;  /* 0x000076100d0b7816 */ /* 0x000fe2000000000b */
[----:B------:R-:W-:Y:S01]  /*32030*/  IMAD.MOV.U32 R16, RZ, RZ, R84 ;  /* 0x000000ffff107224 */ /* 0x000fe200078e0054 */
[----:B------:R-:W-:Y:S01]  /*32040*/  LOP3.LUT P2, RZ, R35, R12, R32, 0xfe, !PT ;  /* 0x0000000c23ff7212 */ /* 0x000fe2000784fe20 */
[----:B------:R-:W-:Y:S01]  /*32050*/  IMAD.MOV.U32 R17, RZ, RZ, R81 ;  /* 0x000000ffff117224 */ /* 0x000fe200078e0051 */
[----:B------:R-:W-:Y:S01]  /*32060*/  PLOP3.LUT P1, PT, PT, PT, PT, 0x8, 0x80 ;  /* 0x000000000080781c */ /* 0x000fe20003f2e170 */
        /* <DEDUP_REMOVED lines=24> */
[--C-:B------:R-:W-:Y:S02]  /*321f0*/  LOP3.LUT R13, R34, R29, R11.reuse, 0xfe, !PT ;  /* 0x0000001d220d7212 */ /* 0x100fe400078efe0b */
[----:B------:R-:W-:Y:S02]  /*32200*/  PRMT R11, RZ, 0x7610, R11 ;  /* 0x00007610ff0b7816 */ /* 0x000fe4000000000b */
        /* <DEDUP_REMOVED lines=14> */
.L_x_496:
        /* <DEDUP_REMOVED lines=36> */
.L_x_494:
[----:B------:R-:W-:Y:S02]  /*32530*/  SHF.L.W.U32.HI R85, R85, 0x1f, R87 ;  /* 0x0000001f55557819 */ /* 0x000fe40000010e57 */
[----:B------:R-:W-:Y:S02]  /*32540*/  SHF.L.W.U32.HI R87, R87, 0x1f, R84 ;  /* 0x0000001f57577819 */ /* 0x000fe40000010e54 */
[----:B------:R-:W-:Y:S02]  /*32550*/  SHF.L.W.U32.HI R84, R84, 0x1f, R81 ;  /* 0x0000001f54547819 */ /* 0x000fe40000010e51 */
[----:B------:R-:W-:Y:S02]  /*32560*/  SHF.L.W.U32.HI R81, R81, 0x1f, R80 ;  /* 0x0000001f51517819 */ /* 0x000fe40000010e50 */
[----:B------:R-:W-:Y:S02]  /*32570*/  SHF.L.W.U32.HI R80, R80, 0x1f, R79 ;  /* 0x0000001f50507819 */ /* 0x000fe40000010e4f */
[----:B------:R-:W-:-:S02]  /*32580*/  SHF.L.W.U32.HI R79, R79, 0x1f, R78 ;  /* 0x0000001f4f4f7819 */ /* 0x000fc40000010e4e */
[----:B------:R-:W-:-:S07]  /*32590*/  SHF.L.W.U32.HI R78, R78, 0x1f, R39 ;  /* 0x0000001f4e4e7819 */ /* 0x000fce0000010e27 */
.L_x_495:
[----:B------:R-:W-:Y:S05]  /*325a0*/  BSYNC.RECONVERGENT B5 ;  /* 0x0000000000057941 */ /* 0x000fea0003800200 */
.L_x_493:
[----:B------:R-:W-:Y:S02]  /*325b0*/  LOP3.LUT R11, R33, 0x1, RZ, 0xc0, !PT ;  /* 0x00000001210b7812 */ /* 0x000fe400078ec0ff */
[----:B------:R-:W-:Y:S02]  /*325c0*/  SHF.R.U32.HI R39, RZ, 0x1, R39 ;  /* 0x00000001ff277819 */ /* 0x000fe40000011627 */
[----:B------:R-:W-:-:S13]  /*325d0*/  ISETP.NE.U32.AND P1, PT, R11, 0x1, PT ;  /* 0x000000010b00780c */ /* 0x000fda0003f25070 */
[----:B------:R-:W-:Y:S05]  /*325e0*/  @P1 BRA `(.L_x_496) ;  /* 0xfffffffc00401947 */ /* 0x000fea000383ffff */
.L_x_492:
[----:B------:R-:W-:Y:S05]  /*325f0*/  BSYNC.RECONVERGENT B4 ;  /* 0x0000000000047941 */ /* 0x000fea0003800200 */
.L_x_491:
[----:B------:R-:W-:Y:S01]  /*32600*/  LOP3.LUT R11, R42, 0x1, RZ, 0xc0, !PT ;  /* 0x000000012a0b7812 */ /* 0x000fe200078ec0ff */
[----:B------:R-:W-:Y:S03]  /*32610*/  BSSY.RECONVERGENT B4, `(.L_x_497) ;  /* 0x0000033000047945 */ /* 0x000fe60003800200 */
[----:B------:R-:W-:-:S13]  /*32620*/  ISETP.NE.U32.AND P1, PT, R11, 0x1, PT ;  /* 0x000000010b00780c */ /* 0x000fda0003f25070 */
[----:B------:R-:W-:Y:S05]  /*32630*/  @!P1 BRA `(.L_x_498) ;  /* 0x0000000000c09947 */ /* 0x000fea0003800000 */
.L_x_502:
        /* <DEDUP_REMOVED lines=36> */
.L_x_500:
[----:B------:R-:W-:Y:S02]  /*32880*/  SHF.L.W.U32.HI R86, R86, 0x1f, R82 ;  /* 0x0000001f56567819 */ /* 0x000fe40000010e52 */
[----:B------:R-:W-:Y:S02]  /*32890*/  SHF.L.W.U32.HI R82, R82, 0x1f, R41 ;  /* 0x0000001f52527819 */ /* 0x000fe40000010e29 */
[----:B------:R-:W-:Y:S02]  /*328a0*/  SHF.L.W.U32.HI R41, R41, 0x1f, R40 ;  /* 0x0000001f29297819 */ /* 0x000fe40000010e28 */
[----:B------:R-:W-:Y:S02]  /*328b0*/  SHF.L.W.U32.HI R40, R40, 0x1f, R37 ;  /* 0x0000001f28287819 */ /* 0x000fe40000010e25 */
[----:B------:R-:W-:Y:S02]  /*328c0*/  SHF.L.W.U32.HI R37, R37, 0x1f, R10 ;  /* 0x0000001f25257819 */ /* 0x000fe40000010e0a */
[----:B------:R-:W-:-:S02]  /*328d0*/  SHF.L.W.U32.HI R10, R10, 0x1f, R83 ;  /* 0x0000001f0a0a7819 */ /* 0x000fc40000010e53 */
[----:B------:R-:W-:-:S07]  /*328e0*/  SHF.L.W.U32.HI R83, R83, 0x1f, R44 ;  /* 0x0000001f53537819 */ /* 0x000fce0000010e2c */
.L_x_501:
[----:B------:R-:W-:Y:S05]  /*328f0*/  BSYNC.RECONVERGENT B5 ;  /* 0x0000000000057941 */ /* 0x000fea0003800200 */
.L_x_499:
[----:B------:R-:W-:Y:S02]  /*32900*/  LOP3.LUT R11, R42, 0x1, RZ, 0xc0, !PT ;  /* 0x000000012a0b7812 */ /* 0x000fe400078ec0ff */
[----:B------:R-:W-:Y:S02]  /*32910*/  SHF.R.U32.HI R44, RZ, 0x1, R44 ;  /* 0x00000001ff2c7819 */ /* 0x000fe4000001162c */
[----:B------:R-:W-:-:S13]  /*32920*/  ISETP.NE.U32.AND P1, PT, R11, 0x1, PT ;  /* 0x000000010b00780c */ /* 0x000fda0003f25070 */
[----:B------:R-:W-:Y:S05]  /*32930*/  @P1 BRA `(.L_x_502) ;  /* 0xfffffffc00401947 */ /* 0x000fea000383ffff */
.L_x_498:
[----:B------:R-:W-:Y:S05]  /*32940*/  BSYNC.RECONVERGENT B4 ;  /* 0x0000000000047941 */ /* 0x000fea0003800200 */
.L_x_497:
        /* <DEDUP_REMOVED lines=35> */
.L_x_506:
[----:B------:R-:W-:Y:S05]  /*32b80*/  BSYNC.RELIABLE B5 ;  /* 0x0000000000057941 */ /* 0x000fea0003800100 */
.L_x_505:
        /* <DEDUP_REMOVED lines=36> */
.L_x_510:
        /* <DEDUP_REMOVED lines=23> */
.L_x_509:
[----:B------:R-:W-:Y:S05]  /*32f40*/  BSYNC.RELIABLE B6 ;  /* 0x0000000000067941 */ /* 0x000fea0003800100 */
.L_x_508:
        /* <DEDUP_REMOVED lines=43> */
.L_x_511:
[----:B------:R-:W-:Y:S05]  /*33200*/  BSYNC.RECONVERGENT B5 ;  /* 0x0000000000057941 */ /* 0x000fea0003800200 */
.L_x_507:
        /* <DEDUP_REMOVED lines=23> */
.L_x_504:
        /* <DEDUP_REMOVED lines=36> */
.L_x_516:
        /* <DEDUP_REMOVED lines=23> */
.L_x_515:
[----:B------:R-:W-:Y:S05]  /*33730*/  BSYNC.RELIABLE B7 ;  /* 0x0000000000077941 */ /* 0x000fea0003800100 */
.L_x_514:
        /* <DEDUP_REMOVED lines=43> */
.L_x_517:
[----:B------:R-:W-:Y:S05]  /*339f0*/  BSYNC.RECONVERGENT B6 ;  /* 0x0000000000067941 */ /* 0x000fea0003800200 */
.L_x_513:
        /* <DEDUP_REMOVED lines=18> */
[----:B------:R-:W-:Y:S01]  /*33b20*/  IADD3 R65, P1, P2, R65, -R10, -R34 ;  /* 0x8000000a41417210 */ /* 0x000fe20007a3e822 */
[----:B------:R-:W-:-:S03]  /*33b30*/  IMAD.MOV.U32 R10, RZ, RZ, R12 ;  /* 0x000000ffff0a7224 */ /* 0x000fc600078e000c */
[----:B------:R-:W-:-:S04]  /*33b40*/  IADD3.X R11, PT, PT, RZ, -0x1, R11, P1, P2 ;  /* 0xffffffffff0b7810 */ /* 0x000fc80000fe440b */
[----:B------:R-:W-:-:S04]  /*33b50*/  LOP3.LUT R11, R11, 0x1, RZ, 0xc0, !PT ;  /* 0x000000010b0b7812 */ /* 0x000fc800078ec0ff */
[----:B------:R-:W-:-:S07]  /*33b60*/  IADD3 R43, PT, PT, R43, -R11, -R28 ;  /* 0x8000000b2b2b7210 */ /* 0x000fce0007ffe81c */
.L_x_512:
[----:B------:R-:W-:Y:S05]  /*33b70*/  BSYNC.RECONVERGENT B4 ;  /* 0x0000000000047941 */ /* 0x000fea0003800200 */
.L_x_503:
        /* <DEDUP_REMOVED lines=9> */
.L_x_484:
[----:B------:R-:W-:Y:S05]  /*33c10*/  BSYNC.RECONVERGENT B3 ;  /* 0x0000000000037941 */ /* 0x000fea0003800200 */
.L_x_483:
[----:B------:R4:W-:Y:S04]  /*33c20*/  STL.64 [R1+0x228], R18 ;  /* 0x0002281201007387 */ /* 0x0009e80000100a00 */
[----:B------:R4:W-:Y:S04]  /*33c30*/  STL.64 [R1+0x230], R16 ;  /* 0x0002301001007387 */ /* 0x0009e80000100a00 */
[----:B------:R4:W-:Y:S04]  /*33c40*/  STL.64 [R1+0x238], R14 ;  /* 0x0002380e01007387 */ /* 0x0009e80000100a00 */
[----:B------:R4:W-:Y:S04]  /*33c50*/  STL.64 [R1+0x240], R12 ;  /* 0x0002400c01007387 */ /* 0x0009e80000100a00 */
[----:B------:R4:W-:Y:S01]  /*33c60*/  STL.U8 [R1+0x224], R11 ;  /* 0x0002240b01007387 */ /* 0x0009e20000100000 */
[----:B------:R-:W-:Y:S05]  /*33c70*/  @P1 BRA `(.L_x_338) ;  /* 0x0000001400e81947 */ /* 0x000fea0003800000 */
[----:B------:R-:W-:Y:S01]  /*33c80*/  BSSY.RECONVERGENT B3, `(.L_x_519) ;  /* 0x0000069000037945 */ /* 0x000fe20003800200 */
[----:B------:R-:W-:Y:S01]  /*33c90*/  IMAD.MOV.U32 R10, RZ, RZ, RZ ;  /* 0x000000ffff0a7224 */ /* 0x000fe200078e00ff */
[----:B----4-:R-:W-:Y:S01]  /*33ca0*/  CS2R R12, SRZ ;  /* 0x00000000000c7805 */ /* 0x010fe2000001ff00 */
[----:B------:R-:W-:Y:S01]  /*33cb0*/  IMAD.MOV.U32 R19, RZ, RZ, R53 ;  /* 0x000000ffff137224 */ /* 0x000fe200078e0035 */
[----:B------:R-:W-:Y:S02]  /*33cc0*/  CS2R R14, SRZ ;  /* 0x00000000000e7805 */ /* 0x000fe4000001ff00 */
[----:B------:R-:W-:Y:S01]  /*33cd0*/  CS2R R16, SRZ ;  /* 0x0000000000107805 */ /* 0x000fe2000001ff00 */
[----:B------:R-:W-:Y:S02]  /*33ce0*/  IMAD.MOV.U32 R18, RZ, RZ, RZ ;  /* 0x000000ffff127224 */ /* 0x000fe400078e00ff */
[----:B------:R-:W-:-:S07]  /*33cf0*/  IMAD.MOV.U32 R30, RZ, RZ, RZ ;  /* 0x000000ffff1e7224 */ /* 0x000fce00078e00ff */
.L_x_520:
        /* <DEDUP_REMOVED lines=20> */
[----:B------:R-:W-:Y:S01]  /*33e40*/  IMAD.WIDE.U32 R24, R11, UR20, RZ ;  /* 0x000000140b187c25 */ /* 0x000fe2000f8e00ff */
        /* <DEDUP_REMOVED lines=46> */
[----:B------:R-:W-:Y:S01]  /*34130*/  IMAD.WIDE.U32 R10, R11, UR24, RZ ;  /* 0x000000180b0a7c25 */ /* 0x000fe2000f8e00ff */
[----:B------:R-:W-:-:S02]  /*34140*/  IADD3 R24, PT, PT, R24, R31, R25 ;  /* 0x0000001f18187210 */ /* 0x000fc40007ffe019 */
[----:B------:R-:W-:Y:S01]  /*34150*/  IADD3 R14, P4, PT, R14, R27, RZ ;  /* 0x0000001b0e0e7210 */ /* 0x000fe20007f9e0ff */
[----:B------:R-:W-:Y:S01]  /*34160*/  IMAD.X R29, RZ, RZ, RZ, P1 ;  /* 0x000000ffff1d7224 */ /* 0x000fe200008e06ff */
[----:B------:R-:W-:Y:S01]  /*34170*/  IADD3 R27, P2, PT, R13, R24, RZ ;  /* 0x000000180d1b7210 */ /* 0x000fe20007f5e0ff */
[----:B------:R-:W-:Y:S02]  /*34180*/  IMAD.X R13, RZ, RZ, RZ, P3 ;  /* 0x000000ffff0d7224 */ /* 0x000fe400018e06ff */
[----:B------:R-:W-:Y:S02]  /*34190*/  IMAD.X R22, RZ, RZ, RZ, P4 ;  /* 0x000000ffff167224 */ /* 0x000fe400020e06ff */
[----:B------:R-:W-:-:S03]  /*341a0*/  IMAD.WIDE.U32 R24, R28, UR12, RZ ;  /* 0x0000000c1c187c25 */ /* 0x000fc6000f8e00ff */
[----:B------:R-:W-:Y:S01]  /*341b0*/  IADD3 R22, PT, PT, R22, R13, R23 ;  /* 0x0000000d16167210 */ /* 0x000fe20007ffe017 */
[----:B------:R-:W-:Y:S01]  /*341c0*/  IMAD.X R20, RZ, RZ, RZ, P2 ;  /* 0x000000ffff147224 */ /* 0x000fe200010e06ff */
[----:B------:R-:W-:Y:S02]  /*341d0*/  IADD3 R13, P3, PT, R24, R27, RZ ;  /* 0x0000001b180d7210 */ /* 0x000fe40007f7e0ff */
[----:B------:R-:W-:Y:S02]  /*341e0*/  IADD3 R23, P2, PT, R10, R12, RZ ;  /* 0x0000000c0a177210 */ /* 0x000fe40007f5e0ff */
[----:B------:R-:W-:Y:S01]  /*341f0*/  IADD3 R13, P4, PT, R13, R22, RZ ;  /* 0x000000160d0d7210 */ /* 0x000fe20007f9e0ff */
[----:B------:R-:W-:Y:S01]  /*34200*/  IMAD.X R24, RZ, RZ, RZ, P3 ;  /* 0x000000ffff187224 */ /* 0x000fe200018e06ff */
[----:B------:R-:W-:Y:S01]  /*34210*/  IADD3 R20, PT, PT, R20, R29, R21 ;  /* 0x0000001d14147210 */ /* 0x000fe20007ffe015 */
[----:B------:R-:W-:-:S03]  /*34220*/  IMAD.WIDE.U32 R28, R28, UR11, RZ ;  /* 0x0000000b1c1c7c25 */ /* 0x000fc6000f8e00ff */
[----:B------:R-:W-:Y:S01]  /*34230*/  IADD3 R23, P1, PT, R23, R20, RZ ;  /* 0x0000001417177210 */ /* 0x000fe20007f3e0ff */
[----:B------:R-:W-:Y:S02]  /*34240*/  IMAD.X R21, RZ, RZ, RZ, P4 ;  /* 0x000000ffff157224 */ /* 0x000fe400020e06ff */
[----:B------:R-:W-:Y:S01]  /*34250*/  IMAD.X R12, RZ, RZ, RZ, P2 ;  /* 0x000000ffff0c7224 */ /* 0x000fe200010e06ff */
[----:B------:R-:W-:Y:S01]  /*34260*/  IADD3 R10, P3, PT, R28, R23, RZ ;  /* 0x000000171c0a7210 */ /* 0x000fe20007f7e0ff */
[----:B------:R-:W-:Y:S01]  /*34270*/  IMAD.X R23, RZ, RZ, RZ, P1 ;  /* 0x000000ffff177224 */ /* 0x000fe200008e06ff */
[----:B------:R-:W-:Y:S02]  /*34280*/  IADD3 R25, PT, PT, R21, R24, R25 ;  /* 0x0000001815197210 */ /* 0x000fe40007ffe019 */
[----:B------:R-:W-:Y:S01]  /*34290*/  ISETP.NE.AND P1, PT, R30, 0x8, PT ;  /* 0x000000081e00780c */ /* 0x000fe20003f25270 */
[----:B------:R-:W-:Y:S01]  /*342a0*/  IMAD.X R28, RZ, RZ, RZ, P3 ;  /* 0x000000ffff1c7224 */ /* 0x000fe200018e06ff */
[----:B------:R-:W-:-:S02]  /*342b0*/  IADD3 R10, P4, PT, R10, R25, RZ ;  /* 0x000000190a0a7210 */ /* 0x000fc40007f9e0ff */
[----:B------:R-:W-:-:S03]  /*342c0*/  IADD3 R11, PT, PT, R23, R12, R11 ;  /* 0x0000000c170b7210 */ /* 0x000fc60007ffe00b */
[----:B------:R-:W-:-:S05]  /*342d0*/  IMAD.X R21, RZ, RZ, RZ, P4 ;  /* 0x000000ffff157224 */ /* 0x000fca00020e06ff */
[----:B------:R-:W-:-:S05]  /*342e0*/  IADD3 R12, PT, PT, R21, R28, R29 ;  /* 0x0000001c150c7210 */ /* 0x000fca0007ffe01d */
[----:B------:R-:W-:Y:S01]  /*342f0*/  IMAD.IADD R12, R11, 0x1, R12 ;  /* 0x000000010b0c7824 */ /* 0x000fe200078e020c */
[----:B------:R-:W-:Y:S06]  /*34300*/  @P1 BRA `(.L_x_520) ;  /* 0xfffffff8007c1947 */ /* 0x000fec000383ffff */
[----:B------:R-:W-:Y:S05]  /*34310*/  BSYNC.RECONVERGENT B3 ;  /* 0x0000000000037941 */ /* 0x000fea0003800200 */
.L_x_519:
        /* <DEDUP_REMOVED lines=36> */
.L_x_524:
[----:B------:R-:W-:Y:S05]  /*34560*/  BSYNC.RELIABLE B4 ;  /* 0x0000000000047941 */ /* 0x000fea0003800100 */
.L_x_523:
        /* <DEDUP_REMOVED lines=23> */
.L_x_522:
[----:B------:R-:W-:Y:S05]  /*346e0*/  BSYNC.RECONVERGENT B3 ;  /* 0x0000000000037941 */ /* 0x000fea0003800200 */
.L_x_521:
        /* <DEDUP_REMOVED lines=9> */
.L_x_526:
        /* <DEDUP_REMOVED lines=23> */
[----:B------:R-:W-:Y:S01]  /*348f0*/  IMAD.WIDE.U32 R20, R34, UR5, RZ ;  /* 0x0000000522147c25 */ /* 0x000fe2000f8e00ff */
[----:B------:R-:W-:Y:S02]  /*34900*/  IADD3 R28, P4, PT, R28, R33, RZ ;  /* 0x000000211c1c7210 */ /* 0x000fe40007f9e0ff */
[----:B------:R-:W-:Y:S01]  /*34910*/  IADD3 R33, P2, PT, R30, R25, RZ ;  /* 0x000000191e217210 */ /* 0x000fe20007f5e0ff */
[----:B------:R-:W-:Y:S02]  /*34920*/  IMAD.X R25, RZ, RZ, RZ, P3 ;  /* 0x000000ffff197224 */ /* 0x000fe400018e06ff */
[----:B------:R-:W-:Y:S01]  /*34930*/  IMAD.X R22, RZ, RZ, RZ, P4 ;  /* 0x000000ffff167224 */ /* 0x000fe200020e06ff */
[----:B------:R-:W-:Y:S01]  /*34940*/  IADD3 R20, P3, PT, R20, R33, RZ ;  /* 0x0000002114147210 */ /* 0x000fe20007f7e0ff */
[----:B------:R-:W-:-:S02]  /*34950*/  IMAD.X R39, RZ, RZ, RZ, P1 ;  /* 0x000000ffff277224 */ /* 0x000fc400008e06ff */
        /* <DEDUP_REMOVED lines=25> */
[----:B------:R-:W-:Y:S02]  /*34af0*/  IMAD.X R26, RZ, RZ, RZ, P2 ;  /* 0x000000ffff1a7224 */ /* 0x000fe400010e06ff */
[----:B------:R-:W-:Y:S01]  /*34b00*/  IMAD.WIDE.U32 R20, R34, UR14, RZ ;  /* 0x0000000e22147c25 */ /* 0x000fe2000f8e00ff */
        /* <DEDUP_REMOVED lines=20> */
[----:B------:R-:W-:-:S03]  /*34c50*/  IMAD.WIDE.U32 R24, R34, UR12, RZ ;  /* 0x0000000c22187c25 */ /* 0x000fc6000f8e00ff */
[----:B------:R-:W-:Y:S01]  /*34c60*/  IADD3 R33, P2, PT, R33, R20, RZ ;  /* 0x0000001421217210 */ /* 0x000fe20007f5e0ff */
[----:B------:R-:W-:Y:S02]  /*34c70*/  IMAD.X R19, RZ, RZ, RZ, P4 ;  /* 0x000000ffff137224 */ /* 0x000fe400020e06ff */
[----:B------:R-:W-:Y:S01]  /*34c80*/  IMAD.WIDE.U32 R20, R12, R35, RZ ;  /* 0x000000230c147225 */ /* 0x000fe200078e00ff */
[----:B------:R-:W-:Y:S02]  /*34c90*/  IADD3 R24, P3, PT, R24, R33, RZ ;  /* 0x0000002118187210 */ /* 0x000fe40007f7e0ff */
[----:B------:R-:W-:Y:S01]  /*34ca0*/  IADD3 R23, PT, PT, R19, R22, R23 ;  /* 0x0000001613177210 */ /* 0x000fe20007ffe017 */
[----:B------:R-:W-:Y:S02]  /*34cb0*/  IMAD.X R35, RZ, RZ, RZ, P1 ;  /* 0x000000ffff237224 */ /* 0x000fe400008e06ff */
[----:B------:R-:W-:Y:S01]  /*34cc0*/  IMAD.X R32, RZ, RZ, RZ, P2 ;  /* 0x000000ffff207224 */ /* 0x000fe200010e06ff */
[----:B------:R-:W-:Y:S01]  /*34cd0*/  IADD3 R24, P4, PT, R24, R23, RZ ;  /* 0x0000001718187210 */ /* 0x000fe20007f9e0ff */
[----:B------:R-:W-:Y:S01]  /*34ce0*/  IMAD.WIDE.U32 R22, R34, UR11, RZ ;  /* 0x0000000b22167c25 */ /* 0x000fe2000f8e00ff */
[----:B------:R-:W-:-:S02]  /*34cf0*/  IADD3 R19, P2, PT, R20, R11, RZ ;  /* 0x0000000b14137210 */ /* 0x000fc40007f5e0ff */
[----:B------:R-:W-:Y:S01]  /*34d00*/  IADD3 R32, PT, PT, R32, R35, R39 ;  /* 0x0000002320207210 */ /* 0x000fe20007ffe027 */
[----:B------:R-:W-:Y:S02]  /*34d10*/  IMAD.X R20, RZ, RZ, RZ, P3 ;  /* 0x000000ffff147224 */ /* 0x000fe400018e06ff */
[----:B------:R-:W-:Y:S01]  /*34d20*/  IMAD.X R11, RZ, RZ, RZ, P4 ;  /* 0x000000ffff0b7224 */ /* 0x000fe200020e06ff */
[----:B------:R-:W-:-:S04]  /*34d30*/  IADD3 R19, P1, PT, R19, R32, RZ ;  /* 0x0000002013137210 */ /* 0x000fc80007f3e0ff */
[----:B------:R-:W-:Y:S02]  /*34d40*/  IADD3 R19, P3, PT, R22, R19, RZ ;  /* 0x0000001316137210 */ /* 0x000fe40007f7e0ff */
[----:B------:R-:W-:Y:S01]  /*34d50*/  IADD3 R20, PT, PT, R11, R20, R25 ;  /* 0x000000140b147210 */ /* 0x000fe20007ffe019 */
[----:B------:R-:W-:Y:S01]  /*34d60*/  IMAD.X R11, RZ, RZ, RZ, P1 ;  /* 0x000000ffff0b7224 */ /* 0x000fe200008e06ff */
        /* <DEDUP_REMOVED lines=10> */
.L_x_525:
        /* <DEDUP_REMOVED lines=58> */
.L_x_530:
[----:B------:R-:W-:Y:S05]  /*351b0*/  BSYNC.RELIABLE B4 ;  /* 0x0000000000047941 */ /* 0x000fea0003800100 */
.L_x_529:
        /* <DEDUP_REMOVED lines=23> */
.L_x_528:
[----:B------:R-:W-:Y:S05]  /*35330*/  BSYNC.RECONVERGENT B3 ;  /* 0x0000000000037941 */ /* 0x000fea0003800200 */
.L_x_527:
[----:B------:R0:W-:Y:S01]  /*35340*/  STL.64 [R1+0x248], R12 ;  /* 0x0002480c01007387 */ /* 0x0001e20000100a00 */
[----:B------:R-:W-:Y:S01]  /*35350*/  PLOP3.LUT P1, PT, PT, PT, PT, 0x8, 0x80 ;  /* 0x000000000080781c */ /* 0x000fe20003f2e170 */
[----:B------:R-:W-:Y:S02]  /*35360*/  IMAD.MOV.U32 R24, RZ, RZ, R51 ;  /* 0x000000ffff187224 */ /* 0x000fe400078e0033 */
[----:B------:R0:W-:Y:S01]  /*35370*/  STL.64 [R1+0x250], R14 ;  /* 0x0002500e01007387 */ /* 0x0001e20000100a00 */
[----:B------:R-:W-:Y:S02]  /*35380*/  IMAD.MOV.U32 R25, RZ, RZ, R50 ;  /* 0x000000ffff197224 */ /* 0x000fe400078e0032 */
[----:B------:R-:W-:Y:S01]  /*35390*/  IMAD.MOV.U32 R22, RZ, RZ, R49 ;  /* 0x000000ffff167224 */ /* 0x000fe200078e0031 */
[----:B------:R0:W-:Y:S01]  /*353a0*/  STL.64 [R1+0x258], R16 ;  /* 0x0002581001007387 */ /* 0x0001e20000100a00 */
[----:B------:R-:W-:Y:S02]  /*353b0*/  IMAD.MOV.U32 R23, RZ, RZ, R48 ;  /* 0x000000ffff177224 */ /* 0x000fe400078e0030 */
[----:B------:R-:W-:Y:S01]  /*353c0*/  IMAD.MOV.U32 R20, RZ, RZ, R47 ;  /* 0x000000ffff147224 */ /* 0x000fe200078e002f */
[----:B------:R0:W-:Y:S01]  /*353d0*/  STL.64 [R1+0x260], R10 ;  /* 0x0002600a01007387 */ /* 0x0001e20000100a00 */
[----:B------:R-:W-:-:S02]  /*353e0*/  IMAD.MOV.U32 R21, RZ, RZ, R46 ;  /* 0x000000ffff157224 */ /* 0x000fc400078e002e */
[----:B------:R-:W-:Y:S02]  /*353f0*/  IMAD.MOV.U32 R26, RZ, RZ, R45 ;  /* 0x000000ffff1a7224 */ /* 0x000fe400078e002d */
[----:B------:R-:W-:Y:S01]  /*35400*/  IMAD.MOV.U32 R27, RZ, RZ, R52 ;  /* 0x000000ffff1b7224 */ /* 0x000fe200078e0034 */
[----:B------:R-:W-:Y:S06]  /*35410*/  BRA `(.L_x_531) ;  /* 0x0000000000247947 */ /* 0x000fec0003800000 */
.L_x_338:
[----:B------:R-:W-:Y:S01]  /*35420*/  PLOP3.LUT P1, PT, PT, PT, PT, 0x80, 0x8 ;  /* 0x000000000008781c */ /* 0x000fe20003f2f070 */
[----:B------:R-:W-:Y:S02]  /*35430*/  IMAD.MOV.U32 R51, RZ, RZ, R24 ;  /* 0x000000ffff337224 */ /* 0x000fe400078e0018 */
[----:B------:R-:W-:Y:S02]  /*35440*/  IMAD.MOV.U32 R50, RZ, RZ, R25 ;  /* 0x000000ffff327224 */ /* 0x000fe400078e0019 */
[----:B---3--:R-:W-:Y:S02]  /*35450*/  IMAD.MOV.U32 R49, RZ, RZ, R22 ;  /* 0x000000ffff317224 */ /* 0x008fe400078e0016 */
[----:B------:R-:W-:Y:S02]  /*35460*/  IMAD.MOV.U32 R48, RZ, RZ, R23 ;  /* 0x000000ffff307224 */ /* 0x000fe400078e0017 */
[----:B------:R-:W-:Y:S02]  /*35470*/  IMAD.MOV.U32 R47, RZ, RZ, R20 ;  /* 0x000000ffff2f7224 */ /* 0x000fe400078e0014 */
[----:B------:R-:W-:-:S02]  /*35480*/  IMAD.MOV.U32 R46, RZ, RZ, R21 ;  /* 0x000000ffff2e7224 */ /* 0x000fc400078e0015 */
[----:B------:R-:W-:Y:S02]  /*35490*/  IMAD.MOV.U32 R45, RZ, RZ, R26 ;  /* 0x000000ffff2d7224 */ /* 0x000fe400078e001a */
[----:B------:R-:W-:-:S07]  /*354a0*/  IMAD.MOV.U32 R52, RZ, RZ, R27 ;  /* 0x000000ffff347224 */ /* 0x000fce00078e001b */
.L_x_531:
[----:B------:R-:W-:Y:S05]  /*354b0*/  BSYNC.RECONVERGENT B2 ;  /* 0x0000000000027941 */ /* 0x000fea0003800200 */
.L_x_337:
[----:B------:R-:W-:Y:S05]  /*354c0*/  @!P1 BRA `(.L_x_262) ;  /* 0x0000034000dc9947 */ /* 0x000fea0003800000 */
[----:B0-2-4-:R-:W-:Y:S01]  /*354d0*/  IMAD.WIDE.U32 R10, R38, 0x4c957f2d, RZ ;  /* 0x4c957f2d260a7825 */ /* 0x015fe200078e00ff */
        /* <DEDUP_REMOVED lines=10> */
[----:B-1----:R-:W-:Y:S01]  /*35580*/  IMAD R12, R13, R15, -0x7a6fc8da ;  /* 0x859037260d0c7424 */ /* 0x002fe200078e020f */
[----:B------:R-:W-:Y:S01]  /*35590*/  IADD3 R17, P1, PT, R10, -0x8987eb1, RZ ;  /* 0xf767814f0a117810 */ /* 0x000fe20007f3e0ff */
[----:B------:R-:W-:Y:S02]  /*355a0*/  VIADD R10, R11, UR4 ;  /* 0x000000040b0a7c36 */ /* 0x000fe40008000000 */
[----:B------:R-:W-:Y:S02]  /*355b0*/  IMAD R12, R19, 0x5851f42d, R12 ;  /* 0x5851f42d130c7824 */ /* 0x000fe400078e020c */
[----:B------:R-:W-:Y:S01]  /*355c0*/  IMAD.X R11, RZ, RZ, RZ, P1 ;  /* 0x000000ffff0b7224 */ /* 0x000fe200008e06ff */
[----:B------:R-:W-:Y:S04]  /*355d0*/  STL [R77+0x8], R17 ;  /* 0x000008114d007387 */ /* 0x000fe80000100800 */
        /* <DEDUP_REMOVED lines=11> */
[----:B------:R-:W-:Y:S03]  /*35690*/  STL [R77+0xc], R12 ;  /* 0x00000c0c4d007387 */ /* 0x000fe60000100800 */
[----:B------:R-:W-:Y:S01]  /*356a0*/  IMAD R15, R14, R15, -0x7a6fc8da ;  /* 0x859037260e0f7424 */ /* 0x000fe200078e020f */
[----:B------:R-:W-:Y:S01]  /*356b0*/  IADD3 R44, P1, PT, R10, -0x8987eb1, RZ ;  /* 0xf767814f0a2c7810 */ /* 0x000fe20007f3e0ff */
[----:B------:R-:W-:Y:S02]  /*356c0*/  VIADD R43, R11, UR4 ;  /* 0x000000040b2b7c36 */ /* 0x000fe40008000000 */
[----:B------:R-:W-:Y:S02]  /*356d0*/  IMAD R15, R18, 0x5851f42d, R15 ;  /* 0x5851f42d120f7824 */ /* 0x000fe400078e020f */
[----:B------:R-:W-:-:S02]  /*356e0*/  IMAD.X R16, RZ, RZ, RZ, P1 ;  /* 0x000000ffff107224 */ /* 0x000fc400008e06ff */
[----:B------:R-:W-:Y:S02]  /*356f0*/  VIADD R11, R14, 0x14057b7e ;  /* 0x14057b7e0e0b7836 */ /* 0x000fe40000000000 */
[----:B------:R-:W-:Y:S01]  /*35700*/  VIADD R10, R13, 0x14057b7e ;  /* 0x14057b7e0d0a7836 */ /* 0x000fe20000000000 */
[----:B------:R-:W-:Y:S02]  /*35710*/  IADD3 R43, PT, PT, R16, R15, R43 ;  /* 0x0000000f102b7210 */ /* 0x000fe40007ffe02b */
[----:B------:R-:W-:Y:S02]  /*35720*/  STL [R77+0x14], R11 ;  /* 0x0000140b4d007387 */ /* 0x000fe40000100800 */
[----:B------:R-:W-:Y:S01]  /*35730*/  LOP3.LUT R13, R17, R10, R19, 0xfe, !PT ;  /* 0x0000000a110d7212 */ /* 0x000fe200078efe13 */
[----:B------:R-:W-:Y:S01]  /*35740*/  VIADD R14, R43, 0x14057b7e ;  /* 0x14057b7e2b0e7836 */ /* 0x000fe20000000000 */
[----:B------:R0:W-:Y:S02]  /*35750*/  STL [R77+0x4], R10 ;  /* 0x0000040a4d007387 */ /* 0x0001e40000100800 */
[----:B------:R-:W-:-:S02]  /*35760*/  LOP3.LUT R13, R18, R12, R13, 0xfe, !PT ;  /* 0x0000000c120d7212 */ /* 0x000fc400078efe0d */
[----:B------:R-:W-:Y:S01]  /*35770*/  LOP3.LUT R15, R11, R14, R44, 0xfe, !PT ;  /* 0x0000000e0b0f7212 */ /* 0x000fe200078efe2c */
[----:B------:R1:W-:Y:S01]  /*35780*/  STL [R77+0x1c], R14 ;  /* 0x00001c0e4d007387 */ /* 0x0003e20000100800 */
[----:B------:R-:W-:Y:S02]  /*35790*/  LOP3.LUT R13, R44, R11, R13, 0xfe, !PT ;  /* 0x0000000b2c0d7212 */ /* 0x000fe400078efe0d */
[----:B------:R-:W-:Y:S02]  /*357a0*/  LOP3.LUT R15, R12, R15, R18, 0xfe, !PT ;  /* 0x0000000f0c0f7212 */ /* 0x000fe400078efe12 */
[----:B------:R-:W-:Y:S02]  /*357b0*/  LOP3.LUT P2, RZ, R14, R13, RZ, 0xfc, !PT ;  /* 0x0000000d0eff7212 */ /* 0x000fe4000784fcff */
[----:B------:R-:W-:Y:S02]  /*357c0*/  LOP3.LUT P1, RZ, R10, R15, R17, 0xfe, !PT ;  /* 0x0000000f0aff7212 */ /* 0x000fe4000782fe11 */
[----:B0-----:R-:W-:-:S05]  /*357d0*/  SEL R10, R19, 0x6, P2 ;  /* 0x00000006130a7807 */ /* 0x001fca0001000000 */
[----:B------:R-:W-:-:S06]  /*357e0*/  IMAD.MOV.U32 R16, RZ, RZ, R10 ;  /* 0x000000ffff107224 */ /* 0x000fcc00078e000a */
[----:B-1----:R-:W-:Y:S05]  /*357f0*/  @P1 BRA `(.L_x_533) ;  /* 0x0000000000101947 */ /* 0x002fea0003800000 */
[----:B------:R-:W-:Y:S01]  /*35800*/  ISETP.NE.AND P1, PT, R10, RZ, PT ;  /* 0x000000ff0a00720c */ /* 0x000fe20003f25270 */
[----:B------:R-:W-:-:S12]  /*35810*/  IMAD.MOV.U32 R16, RZ, RZ, RZ ;  /* 0x000000ffff107224 */ /* 0x000fd800078e00ff */
[----:B------:R-:W-:-:S04]  /*35820*/  @P1 ISETP.NE.AND P2, PT, R10, 0x1, PT ;  /* 0x000000010a00180c */ /* 0x000fc80003f45270 */
[----:B------:R-:W-:-:S09]  /*35830*/  @P1 SEL R16, R10, 0x6, P2 ;  /* 0x000000060a101807 */ /* 0x000fd20001000000 */
.L_x_533:
[----:B------:R-:W-:Y:S05]  /*35840*/  BSYNC.RECONVERGENT B2 ;  /* 0x0000000000027941 */ /* 0x000fea0003800200 */
.L_x_532:
[----:B------:R0:W-:Y:S01]  /*35850*/  STL [R77], R16 ;  /* 0x000000104d007387 */ /* 0x0001e20000100800 */
[----:B------:R-:W-:Y:S02]  /*35860*/  CS2R R24, SRZ ;  /* 0x0000000000187805 */ /* 0x000fe4000001ff00 */
[----:B------:R-:W-:Y:S01]  /*35870*/  CS2R R10, SRZ ;  /* 0x00000000000a7805 */ /* 0x000fe2000001ff00 */
[----:B------:R-:W-:Y:S01]  /*35880*/  IMAD.MOV.U32 R18, RZ, RZ, R77 ;  /* 0x000000ffff127224 */ /* 0x000fe200078e004d */
[----:B------:R0:W-:Y:S01]  /*35890*/  STL [R77+0x18], R44 ;  /* 0x0000182c4d007387 */ /* 0x0001e20000100800 */
[----:B------:R-:W-:Y:S01]  /*358a0*/  IMAD.MOV.U32 R27, RZ, RZ, RZ ;  /* 0x000000ffff1b7224 */ /* 0x000fe200078e00ff */
[----:B------:R-:W-:Y:S01]  /*358b0*/  CS2R R20, SRZ ;  /* 0x0000000000147805 */ /* 0x000fe2000001ff00 */
[----:B------:R-:W-:Y:S01]  /*358c0*/  IMAD.MOV.U32 R19, RZ, RZ, RZ ;  /* 0x000000ffff137224 */ /* 0x000fe200078e00ff */
[----:B------:R-:W-:-:S06]  /*358d0*/  UMOV UR4, URZ ;  /* 0x000000ff00047c82 */ /* 0x000fcc0008000000 */
.L_x_534:
[----:B------:R1:W2:Y:S01]  /*358e0*/  LDL R30, [R18] ;  /* 0x00000000121e7983 */ /* 0x0002a20000100800 */
[----:B------:R-:W-:-:S04]  /*358f0*/  UIADD3 UR4, UPT, UPT, UR4, 0x1, URZ ;  /* 0x0000000104047890 */ /* 0x000fc8000fffe0ff */
[----:B------:R-:W-:Y:S01]  /*35900*/  UISETP.NE.AND UP0, UPT, UR4, 0x8, UPT ;  /* 0x000000080400788c */ /* 0x000fe2000bf05270 */
[----:B-1----:R-:W-:Y:S02]  /*35910*/  VIADD R18, R18, 0x4 ;  /* 0x0000000412127836 */ /* 0x002fe40000000000 */
[----:B--2---:R-:W-:-:S04]  /*35920*/  IMAD.WIDE.U32 R12, R30, UR17, RZ ;  /* 0x000000111e0c7c25 */ /* 0x004fc8000f8e00ff */
[----:B0-----:R-:W-:Y:S01]  /*35930*/  IMAD.WIDE.U32 R16, R30, UR18, RZ ;  /* 0x000000121e107c25 */ /* 0x001fe2000f8e00ff */
        /* <DEDUP_REMOVED lines=12> */
[----:B------:R-:W-:Y:S01]  /*35a00*/  IADD3 R10, P3, PT, R28, R23, RZ ;  /* 0x000000171c0a7210 */ /* 0x000fe20007f7e0ff */
[----:B------:R-:W-:Y:S01]  /*35a10*/  IMAD.WIDE.U32 R22, R26, UR5, RZ ;  /* 0x000000051a167c25 */ /* 0x000fe2000f8e00ff */
[----:B------:R-:W-:Y:S02]  /*35a20*/  IADD3 R16, PT, PT, R16, R31, R17 ;  /* 0x0000001f10107210 */ /* 0x000fe40007ffe011 */
[----:B------:R-:W-:Y:S01]  /*35a30*/  IADD3 R31, P1, PT, R14, R20, RZ ;  /* 0x000000140e1f7210 */ /* 0x000fe20007f3e0ff */
[----:B------:R-:W-:Y:S01]  /*35a40*/  IMAD.X R28, RZ, RZ, RZ, P3 ;  /* 0x000000ffff1c7224 */ /* 0x000fe200018e06ff */
[----:B------:R-:W-:Y:S01]  /*35a50*/  IADD3 R10, P4, PT, R10, R13, RZ ;  /* 0x0000000d0a0a7210 */ /* 0x000fe20007f9e0ff */
[----:B------:R-:W-:Y:S01]  /*35a60*/  IMAD.WIDE.U32 R12, R30, UR20, RZ ;  /* 0x000000141e0c7c25 */ /* 0x000fe2000f8e00ff */
[----:B------:R-:W-:-:S03]  /*35a70*/  IADD3 R31, P2, PT, R31, R16, RZ ;  /* 0x000000101f1f7210 */ /* 0x000fc60007f5e0ff */
        /* <DEDUP_REMOVED lines=19> */
[----:B------:R-:W-:Y:S01]  /*35bb0*/  IMAD.X R19, RZ, RZ, RZ, P3 ;  /* 0x000000ffff137224 */ /* 0x000fe200018e06ff */
[----:B------:R-:W-:Y:S01]  /*35bc0*/  IADD3 R16, PT, PT, R12, R31, R13 ;  /* 0x0000001f0c107210 */ /* 0x000fe20007ffe00d */
[----:B------:R-:W-:Y:S01]  /*35bd0*/  IMAD.WIDE.U32 R12, R30, UR22, RZ ;  /* 0x000000161e0c7c25 */ /* 0x000fe2000f8e00ff */
[----:B------:R-:W-:Y:S02]  /*35be0*/  IADD3 R20, P4, PT, R20, R23, RZ ;  /* 0x0000001714147210 */ /* 0x000fe40007f9e0ff */
        /* <DEDUP_REMOVED lines=28> */
[----:B------:R-:W-:Y:S02]  /*35db0*/  IMAD.X R29, RZ, RZ, RZ, P1 ;  /* 0x000000ffff1d7224 */ /* 0x000fe400008e06ff */
[----:B------:R-:W-:Y:S01]  /*35dc0*/  IMAD.X R14, RZ, RZ, RZ, P2 ;  /* 0x000000ffff0e7224 */ /* 0x000fe200010e06ff */
[----:B------:R-:W-:Y:S01]  /*35dd0*/  IADD3 R25, P2, PT, R12, R11, RZ ;  /* 0x0000000b0c197210 */ /* 0x000fe20007f5e0ff */
[----:B------:R-:W-:Y:S01]  /*35de0*/  IMAD.X R11, RZ, RZ, RZ, P3 ;  /* 0x000000ffff0b7224 */ /* 0x000fe200018e06ff */
[----:B------:R-:W-:-:S02]  /*35df0*/  IADD3 R27, P4, PT, R27, R16, RZ ;  /* 0x000000101b1b7210 */ /* 0x000fc40007f9e0ff */
[----:B------:R-:W-:Y:S01]  /*35e00*/  IADD3 R22, PT, PT, R14, R29, R15 ;  /* 0x0000001d0e167210 */ /* 0x000fe20007ffe00f */
[----:B------:R-:W-:-:S03]  /*35e10*/  IMAD.WIDE.U32 R14, R26, UR11, RZ ;  /* 0x0000000b1a0e7c25 */ /* 0x000fc6000f8e00ff */
[----:B------:R-:W-:Y:S01]  /*35e20*/  IADD3 R25, P1, PT, R25, R22, RZ ;  /* 0x0000001619197210 */ /* 0x000fe20007f3e0ff */
[----:B------:R-:W-:Y:S02]  /*35e30*/  IMAD.X R22, RZ, RZ, RZ, P4 ;  /* 0x000000ffff167224 */ /* 0x000fe400020e06ff */
[----:B------:R-:W-:Y:S01]  /*35e40*/  IMAD.X R12, RZ, RZ, RZ, P2 ;  /* 0x000000ffff0c7224 */ /* 0x000fe200010e06ff */
[----:B------:R-:W-:Y:S02]  /*35e50*/  IADD3 R25, P3, PT, R14, R25, RZ ;  /* 0x000000190e197210 */ /* 0x000fe40007f7e0ff */
[----:B------:R-:W-:Y:S01]  /*35e60*/  IADD3 R22, PT, PT, R22, R11, R23 ;  /* 0x0000000b16167210 */ /* 0x000fe20007ffe017 */
[----:B------:R-:W-:Y:S02]  /*35e70*/  IMAD.X R11, RZ, RZ, RZ, P1 ;  /* 0x000000ffff0b7224 */ /* 0x000fe400008e06ff */
[----:B------:R-:W-:Y:S01]  /*35e80*/  IMAD.X R17, RZ, RZ, RZ, P3 ;  /* 0x000000ffff117224 */ /* 0x000fe200018e06ff */
[----:B------:R-:W-:-:S02]  /*35e90*/  IADD3 R25, P4, PT, R25, R22, RZ ;  /* 0x0000001619197210 */ /* 0x000fc40007f9e0ff */
[----:B------:R-:W-:-:S03]  /*35ea0*/  IADD3 R11, PT, PT, R11, R12, R13 ;  /* 0x0000000c0b0b7210 */ /* 0x000fc60007ffe00d */
[----:B------:R-:W-:-:S05]  /*35eb0*/  IMAD.X R14, RZ, RZ, RZ, P4 ;  /* 0x000000ffff0e7224 */ /* 0x000fca00020e06ff */
        /* <DEDUP_REMOVED lines=52> */
.L_x_538:
[----:B------:R-:W-:Y:S05]  /*36200*/  BSYNC.RELIABLE B3 ;  /* 0x0000000000037941 */ /* 0x000fea0003800100 */
.L_x_537:
        /* <DEDUP_REMOVED lines=23> */
.L_x_536:
[----:B------:R-:W-:Y:S05]  /*36380*/  BSYNC.RECONVERGENT B2 ;  /* 0x0000000000027941 */ /* 0x000fea0003800200 */
.L_x_535:
[----:B------:R-:W-:Y:S01]  /*36390*/  IMAD.MOV.U32 R27, RZ, RZ, 0x5 ;  /* 0x00000005ff1b7424 */ /* 0x000fe200078e00ff */
[----:B------:R0:W-:Y:S01]  /*363a0*/  STL [R72], R13 ;  /* 0x0000000d48007387 */ /* 0x0001e20000100800 */
[----:B------:R-:W-:Y:S01]  /*363b0*/  IMAD.MOV.U32 R35, RZ, RZ, RZ ;  /* 0x000000ffff237224 */ /* 0x000fe200078e00ff */
[----:B------:R-:W-:Y:S01]  /*363c0*/  CS2R R36, SRZ ;  /* 0x0000000000247805 */ /* 0x000fe2000001ff00 */
[----:B------:R-:W-:Y:S01]  /*363d0*/  IMAD.MOV.U32 R10, RZ, RZ, R0 ;  /* 0x000000ffff0a7224 */ /* 0x000fe200078e0000 */
[----:B------:R0:W-:Y:S01]  /*363e0*/  STL [R72+0x4], R15 ;  /* 0x0000040f48007387 */ /* 0x0001e20000100800 */
[----:B------:R-:W-:Y:S02]  /*363f0*/  CS2R R38, SRZ ;  /* 0x0000000000267805 */ /* 0x000fe4000001ff00 */
[----:B------:R-:W-:Y:S01]  /*36400*/  CS2R R40, SRZ ;  /* 0x0000000000287805 */ /* 0x000fe2000001ff00 */
[----:B------:R-:W-:Y:S01]  /*36410*/  IMAD.MOV.U32 R42, RZ, RZ, RZ ;  /* 0x000000ffff2a7224 */ /* 0x000fe200078e00ff */
[----:B------:R0:W-:Y:S01]  /*36420*/  STL [R72+0x8], R17 ;  /* 0x0000081148007387 */ /* 0x0001e20000100800 */
[----:B------:R-:W-:-:S03]  /*36430*/  UMOV UR4, URZ ;  /* 0x000000ff00047c82 */ /* 0x000fc60008000000 */
[----:B------:R0:W-:Y:S04]  /*36440*/  STL [R72+0xc], R19 ;  /* 0x00000c1348007387 */ /* 0x0001e80000100800 */
        /* <DEDUP_REMOVED lines=12> */
.L_x_539:
        /* <DEDUP_REMOVED lines=18> */
[----:B------:R-:W-:-:S03]  /*36630*/  IMAD.X R26, RZ, RZ, RZ, P1 ;  /* 0x000000ffff1a7224 */ /* 0x000fc600008e06ff */
[----:B------:R-:W-:Y:S01]  /*36640*/  IADD3 R42, P4, PT, R42, R29, RZ ;  /* 0x0000001d2a2a7210 */ /* 0x000fe20007f9e0ff */
[----:B------:R-:W-:Y:S01]  /*36650*/  IMAD.X R41, RZ, RZ, RZ, P3 ;  /* 0x000000ffff297224 */ /* 0x000fe200018e06ff */
[----:B------:R-:W-:Y:S01]  /*36660*/  IADD3 R16, PT, PT, R26, R65, R27 ;  /* 0x000000411a107210 */ /* 0x000fe20007ffe01b */
        /* <DEDUP_REMOVED lines=113> */
.L_x_543:
[----:B------:R-:W-:Y:S05]  /*36d80*/  BSYNC.RELIABLE B3 ;  /* 0x0000000000037941 */ /* 0x000fea0003800100 */
.L_x_542:
        /* <DEDUP_REMOVED lines=23> */
.L_x_541:
[----:B------:R-:W-:Y:S05]  /*36f00*/  BSYNC.RECONVERGENT B2 ;  /* 0x0000000000027941 */ /* 0x000fea0003800200 */
.L_x_540:
        /* <DEDUP_REMOVED lines=19> */
.L_x_544:
[----:B------:R1:W2:Y:S01]  /*37040*/  LDL R16, [R12] ;  /* 0x000000000c107983 */ /* 0x0002a20000100800 */
[----:B------:R-:W-:-:S04]  /*37050*/  UIADD3 UR4, UPT, UPT, UR4, 0x1, URZ ;  /* 0x0000000104047890 */ /* 0x000fc8000fffe0ff */
[----:B------:R-:W-:Y:S01]  /*37060*/  UISETP.NE.AND UP0, UPT, UR4, 0x8, UPT ;  /* 0x000000080400788c */ /* 0x000fe2000bf05270 */
[----:B-1----:R-:W-:Y:S02]  /*37070*/  VIADD R12, R12, 0x4 ;  /* 0x000000040c0c7836 */ /* 0x002fe40000000000 */
[----:B--2---:R-:W-:-:S04]  /*37080*/  IMAD.WIDE.U32 R26, R16, UR17, RZ ;  /* 0x00000011101a7c25 */ /* 0x004fc8000f8e00ff */
[----:B------:R-:W-:Y:S01]  /*37090*/  IMAD.WIDE.U32 R30, R16, UR18, RZ ;  /* 0x00000012101e7c25 */ /* 0x000fe2000f8e00ff */
[----:B------:R-:W-:Y:S02]  /*370a0*/  IADD3 R29, P1, PT, R26, R69, RZ ;  /* 0x000000451a1d7210 */ /* 0x000fe40007f3e0ff */
[----:B------:R-:W-:-:S03]  /*370b0*/  IADD3 R69, P2, PT, R30, R85, RZ ;  /* 0x000000551e457210 */ /* 0x000fc60007f5e0ff */
[----:B0-----:R-:W-:Y:S02]  /*370c0*/  IMAD R14, R29, UR16, RZ ;  /* 0x000000101d0e7c24 */ /* 0x001fe4000f8e02ff */
        /* <DEDUP_REMOVED lines=126> */
.L_x_548:
[----:B------:R-:W-:Y:S05]  /*378b0*/  BSYNC.RELIABLE B3 ;  /* 0x0000000000037941 */ /* 0x000fea0003800100 */
.L_x_547:
        /* <DEDUP_REMOVED lines=23> */
.L_x_546:
[----:B------:R-:W-:Y:S05]  /*37a30*/  BSYNC.RECONVERGENT B2 ;  /* 0x0000000000027941 */ /* 0x000fea0003800200 */
.L_x_545:
[----:B------:R-:W-:Y:S01]  /*37a40*/  IMAD.MOV.U32 R27, RZ, RZ, 0x3 ;  /* 0x00000003ff1b7424 */ /* 0x000fe200078e00ff */
[----:B------:R0:W-:Y:S01]  /*37a50*/  STL [R71], R69 ;  /* 0x0000004547007387 */ /* 0x0001e20000100800 */
[----:B------:R-:W-:Y:S01]  /*37a60*/  IMAD.MOV.U32 R87, RZ, RZ, RZ ;  /* 0x000000ffff577224 */ /* 0x000fe200078e00ff */
[----:B------:R-:W-:Y:S02]  /*37a70*/  UMOV UR4, URZ ;  /* 0x000000ff00047c82 */ /* 0x000fe40008000000 */
        /* <DEDUP_REMOVED lines=16> */
[----:B-1----:R-:W-:-:S03]  /*37b80*/  IMAD.MOV.U32 R10, RZ, RZ, R74 ;  /* 0x000000ffff0a7224 */ /* 0x002fc600078e004a */
[----:B------:R2:W-:Y:S04]  /*37b90*/  STL [R74+0x8], RZ ;  /* 0x000008ff4a007387 */ /* 0x0005e80000100800 */
[----:B------:R2:W-:Y:S04]  /*37ba0*/  STL [R74+0xc], RZ ;  /* 0x00000cff4a007387 */ /* 0x0005e80000100800 */
[----:B------:R2:W-:Y:S04]  /*37bb0*/  STL [R74+0x10], RZ ;  /* 0x000010ff4a007387 */ /* 0x0005e80000100800 */
[----:B------:R2:W-:Y:S04]  /*37bc0*/  STL [R74+0x14], RZ ;  /* 0x000014ff4a007387 */ /* 0x0005e80000100800 */
[----:B------:R2:W-:Y:S04]  /*37bd0*/  STL [R74+0x18], RZ ;  /* 0x000018ff4a007387 */ /* 0x0005e80000100800 */
[----:B------:R2:W-:Y:S02]  /*37be0*/  STL [R74+0x1c], RZ ;  /* 0x00001cff4a007387 */ /* 0x0005e40000100800 */
.L_x_549:
        /* <DEDUP_REMOVED lines=135> */
.L_x_553:
[----:B------:R-:W-:Y:S05]  /*38460*/  BSYNC.RELIABLE B3 ;  /* 0x0000000000037941 */ /* 0x000fea0003800100 */
.L_x_552:
        /* <DEDUP_REMOVED lines=23> */
.L_x_551:
[----:B------:R-:W-:Y:S05]  /*385e0*/  BSYNC.RECONVERGENT B2 ;  /* 0x0000000000027941 */ /* 0x000fea0003800200 */
.L_x_550:
        /* <DEDUP_REMOVED lines=27> */
.L_x_554:
        /* <DEDUP_REMOVED lines=135> */
.L_x_558:
[----:B------:R-:W-:Y:S05]  /*39010*/  BSYNC.RELIABLE B3 ;  /* 0x0000000000037941 */ /* 0x000fea0003800100 */
.L_x_557:
        /* <DEDUP_REMOVED lines=23> */
.L_x_556:
[----:B------:R-:W-:Y:S05]  /*39190*/  BSYNC.RECONVERGENT B2 ;  /* 0x0000000000027941 */ /* 0x000fea0003800200 */
.L_x_555:
[----:B------:R-:W-:Y:S01]  /*391a0*/  STL [R63+0x1c], R14 ;  /* 0x00001c0e3f007387 */ /* 0x000fe20000100800 */
[----:B------:R-:W-:Y:S01]  /*391b0*/  IMAD.MOV.U32 R12, RZ, RZ, RZ ;  /* 0x000000ffff0c7224 */ /* 0x000fe200078e00ff */
[----:B------:R-:W-:Y:S01]  /*391c0*/  UMOV UR4, URZ ;  /* 0x000000ff00047c82 */ /* 0x000fe20008000000 */
[----:B------:R-:W-:Y:S01]  /*391d0*/  IMAD.MOV.U32 R10, RZ, RZ, R72 ;  /* 0x000000ffff0a7224 */ /* 0x000fe200078e0048 */
        /* <DEDUP_REMOVED lines=11> */
[----:B-1----:R-:W-:Y:S02]  /*39290*/  IMAD.MOV.U32 R79, RZ, RZ, RZ ;  /* 0x000000ffff4f7224 */ /* 0x002fe400078e00ff */
[----:B--2---:R-:W-:Y:S02]  /*392a0*/  IMAD.MOV.U32 R67, RZ, RZ, RZ ;  /* 0x000000ffff437224 */ /* 0x004fe400078e00ff */
[----:B0-----:R-:W-:-:S07]  /*392b0*/  IMAD.MOV.U32 R65, RZ, RZ, RZ ;  /* 0x000000ffff417224 */ /* 0x001fce00078e00ff */
.L_x_559:
        /* <DEDUP_REMOVED lines=135> */
.L_x_563:
[----:B------:R-:W-:Y:S05]  /*39b30*/  BSYNC.RELIABLE B3 ;  /* 0x0000000000037941 */ /* 0x000fea0003800100 */
.L_x_562:
        /* <DEDUP_REMOVED lines=23> */
.L_x_561:
[----:B------:R-:W-:Y:S05]  /*39cb0*/  BSYNC.RECONVERGENT B2 ;  /* 0x0000000000027941 */ /* 0x000fea0003800200 */
.L_x_560:
        /* <DEDUP_REMOVED lines=36> */
.L_x_567:
        /* <DEDUP_REMOVED lines=23> */
.L_x_566:
[----:B------:R-:W-:Y:S05]  /*3a070*/  BSYNC.RELIABLE B3 ;  /* 0x0000000000037941 */ /* 0x000fea0003800100 */
.L_x_565:
        /* <DEDUP_REMOVED lines=43> */
.L_x_568:
[----:B------:R-:W-:Y:S05]  /*3a330*/  BSYNC.RECONVERGENT B2 ;  /* 0x0000000000027941 */ /* 0x000fea0003800200 */
.L_x_564:
        /* <DEDUP_REMOVED lines=18> */
.L_x_569:
        /* <DEDUP_REMOVED lines=18> */
[----:B------:R-:W-:-:S03]  /*3a580*/  IMAD.X R32, RZ, RZ, R33, P4 ;  /* 0x000000ffff207224 */ /* 0x000fc600020e0621 */
[----:B------:R-:W-:Y:S01]  /*3a590*/  IADD3 R18, PT, PT, R30, R85, R31 ;  /* 0x000000551e127210 */ /* 0x000fe20007ffe01f */
[----:B------:R-:W-:Y:S01]  /*3a5a0*/  IMAD.WIDE.U32 R30, R19, R16, RZ ;  /* 0x00000010131e7225 */ /* 0x000fe200078e00ff */
[----:B------:R-:W-:Y:S02]  /*3a5b0*/  IADD3 R69, P4, PT, R69, R32, RZ ;  /* 0x0000002045457210 */ /* 0x000fe40007f9e0ff */
[----:B------:R-:W-:Y:S01]  /*3a5c0*/  IADD3 R85, P1, PT, R26, R83, RZ ;  /* 0x000000531a557210 */ /* 0x000fe20007f3e0ff */
[----:B------:R-:W-:-:S03]  /*3a5d0*/  IMAD.WIDE.U32 R32, R14, UR5, RZ ;  /* 0x000000050e207c25 */ /* 0x000fc6000f8e00ff */
[----:B------:R-:W-:Y:S01]  /*3a5e0*/  IADD3 R85, P2, PT, R85, R18, RZ ;  /* 0x0000001255557210 */ /* 0x000fe20007f5e0ff */
[----:B------:R-:W-:Y:S02]  /*3a5f0*/  IMAD.X R83, RZ, RZ, RZ, P3 ;  /* 0x000000ffff537224 */ /* 0x000fe400018e06ff */
        /* <DEDUP_REMOVED lines=129> */
.L_x_573:
[----:B------:R-:W-:Y:S05]  /*3ae10*/  BSYNC.RELIABLE B3 ;  /* 0x0000000000037941 */ /* 0x000fea0003800100 */
.L_x_572:
        /* <DEDUP_REMOVED lines=22> */
.L_x_571:
[----:B------:R-:W-:Y:S05]  /*3af80*/  BSYNC.RECONVERGENT B2 ;  /* 0x0000000000027941 */ /* 0x000fea0003800200 */
.L_x_570:
        /* <DEDUP_REMOVED lines=17> */
.L_x_574:
        /* <DEDUP_REMOVED lines=53> */
[----:B------:R-:W-:-:S04]  /*3b3f0*/  IADD3 R12, PT, PT, R12, R19, R13 ;  /* 0x000000130c0c7210 */ /* 0x000fc80007ffe00d */
        /* <DEDUP_REMOVED lines=57> */
.L_x_578:
[----:B------:R-:W-:Y:S05]  /*3b790*/  BSYNC.RELIABLE B3 ;  /* 0x0000000000037941 */ /* 0x000fea0003800100 */
.L_x_577:
        /* <DEDUP_REMOVED lines=22> */
.L_x_576:
[----:B------:R-:W-:Y:S05]  /*3b900*/  BSYNC.RECONVERGENT B2 ;  /* 0x0000000000027941 */ /* 0x000fea0003800200 */
.L_x_575:
[----:B------:R-:W-:Y:S01]  /*3b910*/  IMAD.MOV.U32 R23, RZ, RZ, RZ ;  /* 0x000000ffff177224 */ /* 0x000fe200078e00ff */
[----:B------:R-:W-:Y:S01]  /*3b920*/  CS2R R16, SRZ ;  /* 0x0000000000107805 */ /* 0x000fe2000001ff00 */
[----:B------:R-:W-:Y:S01]  /*3b930*/  IMAD.MOV.U32 R68, RZ, RZ, R61 ;  /* 0x000000ffff447224 */ /* 0x000fe200078e003d */
[----:B------:R-:W-:Y:S02]  /*3b940*/  CS2R R18, SRZ ;  /* 0x0000000000127805 */ /* 0x000fe4000001ff00 */
[----:B------:R-:W-:Y:S01]  /*3b950*/  CS2R R24, SRZ ;  /* 0x0000000000187805 */ /* 0x000fe2000001ff00 */
[----:B------:R-:W-:Y:S01]  /*3b960*/  IMAD.MOV.U32 R67, RZ, RZ, RZ ;  /* 0x000000ffff437224 */ /* 0x000fe200078e00ff */
[----:B------:R-:W-:-:S06]  /*3b970*/  UMOV UR4, URZ ;  /* 0x000000ff00047c82 */ /* 0x000fcc0008000000 */
.L_x_579:
        /* <DEDUP_REMOVED lines=117> */
.L_x_583:
[----:B------:R-:W-:Y:S05]  /*3c0d0*/  BSYNC.RELIABLE B3 ;  /* 0x0000000000037941 */ /* 0x000fea0003800100 */
.L_x_582:
        /* <DEDUP_REMOVED lines=22> */
.L_x_581:
[----:B------:R-:W-:Y:S05]  /*3c240*/  BSYNC.RECONVERGENT B2 ;  /* 0x0000000000027941 */ /* 0x000fea0003800200 */
.L_x_580:
        /* <DEDUP_REMOVED lines=69> */
.L_x_589:
[----:B------:R-:W-:Y:S05]  /*3c6a0*/  BSYNC.RELIABLE B4 ;  /* 0x0000000000047941 */ /* 0x000fea0003800100 */
.L_x_588:
        /* <DEDUP_REMOVED lines=97> */
.L_x_591:
[----:B------:R-:W-:Y:S05]  /*3ccc0*/  BSYNC.RELIABLE B4 ;  /* 0x0000000000047941 */ /* 0x000fea0003800100 */
.L_x_590:
        /* <DEDUP_REMOVED lines=22> */
.L_x_587:
[----:B------:R-:W-:Y:S05]  /*3ce30*/  BSYNC.RECONVERGENT B3 ;  /* 0x0000000000037941 */ /* 0x000fea0003800200 */
.L_x_586:
        /* <DEDUP_REMOVED lines=15> */
.L_x_605:
        /* <DEDUP_REMOVED lines=28> */
.L_x_595:
        /* <DEDUP_REMOVED lines=17> */
.L_x_594:
[----:B------:R-:W-:Y:S02]  /*3d200*/  IMAD.MOV.U32 R22, RZ, RZ, R78 ;  /* 0x000000ffff167224 */ /* 0x000fe400078e004e */
[----:B------:R-:W-:Y:S02]  /*3d210*/  IMAD.MOV.U32 R21, RZ, RZ, R80 ;  /* 0x000000ffff157224 */ /* 0x000fe400078e0050 */
[----:B------:R-:W-:Y:S02]  /*3d220*/  IMAD.MOV.U32 R24, RZ, RZ, R81 ;  /* 0x000000ffff187224 */ /* 0x000fe400078e0051 */
[----:B------:R-:W-:Y:S02]  /*3d230*/  IMAD.MOV.U32 R23, RZ, RZ, R82 ;  /* 0x000000ffff177224 */ /* 0x000fe400078e0052 */
[----:B------:R-:W-:-:S07]  /*3d240*/  IMAD.MOV.U32 R25, RZ, RZ, R83 ;  /* 0x000000ffff197224 */ /* 0x000fce00078e0053 */
.L_x_593:
[----:B------:R-:W-:Y:S05]  /*3d250*/  BSYNC.RECONVERGENT B3 ;  /* 0x0000000000037941 */ /* 0x000fea0003800200 */
.L_x_592:
[----:B------:R-:W-:Y:S01]  /*3d260*/  LOP3.LUT R78, R65, 0x1, RZ, 0xc0, !PT ;  /* 0x00000001414e7812 */ /* 0x000fe200078ec0ff */
[----:B------:R-:W-:Y:S03]  /*3d270*/  BSSY.RECONVERGENT B3, `(.L_x_596) ;  /* 0x000001a000037945 */ /* 0x000fe60003800200 */
[----:B------:R-:W-:-:S13]  /*3d280*/  ISETP.NE.U32.AND P1, PT, R78, 0x1, PT ;  /* 0x000000014e00780c */ /* 0x000fda0003f25070 */
[----:B------:R-:W-:Y:S05]  /*3d290*/  @!P1 BRA `(.L_x_597) ;  /* 0x00000000005c9947 */ /* 0x000fea0003800000 */
[----:B------:R-:W-:Y:S01]  /*3d2a0*/  BSSY.RECONVERGENT B4, `(.L_x_598) ;  /* 0x0000011000047945 */ /* 0x000fe20003800200 */
.L_x_599:
        /* <DEDUP_REMOVED lines=17> */
.L_x_598:
[----:B------:R-:W-:Y:S02]  /*3d3c0*/  IMAD.MOV.U32 R67, RZ, RZ, R78 ;  /* 0x000000ffff437224 */ /* 0x000fe400078e004e */
[----:B------:R-:W-:Y:S02]  /*3d3d0*/  IMAD.MOV.U32 R64, RZ, RZ, R80 ;  /* 0x000000ffff407224 */ /* 0x000fe400078e0050 */
[----:B------:R-:W-:Y:S02]  /*3d3e0*/  IMAD.MOV.U32 R69, RZ, RZ, R81 ;  /* 0x000000ffff457224 */ /* 0x000fe400078e0051 */
[----:B------:R-:W-:Y:S02]  /*3d3f0*/  IMAD.MOV.U32 R66, RZ, RZ, R82 ;  /* 0x000000ffff427224 */ /* 0x000fe400078e0052 */
[----:B------:R-:W-:-:S07]  /*3d400*/  IMAD.MOV.U32 R68, RZ, RZ, R83 ;  /* 0x000000ffff447224 */ /* 0x000fce00078e0053 */
.L_x_597:
[----:B------:R-:W-:Y:S05]  /*3d410*/  BSYNC.RECONVERGENT B3 ;  /* 0x0000000000037941 */ /* 0x000fea0003800200 */
.L_x_596:
        /* <DEDUP_REMOVED lines=35> */
.L_x_603:
[----:B------:R-:W-:Y:S05]  /*3d650*/  BSYNC.RELIABLE B4 ;  /* 0x0000000000047941 */ /* 0x000fea0003800100 */
.L_x_602:
        /* <DEDUP_REMOVED lines=24> */
.L_x_601:
        /* <DEDUP_REMOVED lines=23> */
.L_x_604:
[----:B------:R-:W-:Y:S05]  /*3d950*/  BSYNC.RECONVERGENT B3 ;  /* 0x0000000000037941 */ /* 0x000fea0003800200 */
.L_x_600:
[----:B------:R-:W-:-:S05]  /*3d960*/  VIADD R84, R84, 0x1 ;  /* 0x0000000154547836 */ /* 0x000fca0000000000 */
[----:B------:R-:W-:-:S13]  /*3d970*/  ISETP.NE.AND P1, PT, R84, 0x4e20, PT ;  /* 0x00004e205400780c */ /* 0x000fda0003f25270 */
[----:B------:R-:W-:Y:S05]  /*3d980*/  @P1 BRA `(.L_x_605) ;  /* 0xfffffff400681947 */ /* 0x000fea000383ffff */
[----:B------:R-:W-:-:S13]  /*3d990*/  PLOP3.LUT P1, PT, PT, PT, PT, 0x80, 0x8 ;  /* 0x000000000008781c */ /* 0x000fda0003f2f070 */
.L_x_585:
[----:B------:R-:W-:Y:S05]  /*3d9a0*/  BSYNC.RECONVERGENT B2 ;  /* 0x0000000000027941 */ /* 0x000fea0003800200 */
.L_x_584:
        /* <DEDUP_REMOVED lines=68> */
.L_x_611:
[----:B------:R-:W-:Y:S05]  /*3ddf0*/  BSYNC.RELIABLE B4 ;  /* 0x0000000000047941 */ /* 0x000fea0003800100 */
.L_x_610:
        /* <DEDUP_REMOVED lines=90> */
.L_x_613:
[----:B------:R-:W-:Y:S05]  /*3e3a0*/  BSYNC.RELIABLE B4 ;  /* 0x0000000000047941 */ /* 0x000fea0003800100 */
.L_x_612:
        /* <DEDUP_REMOVED lines=22> */
.L_x_609:
[----:B------:R-:W-:Y:S05]  /*3e510*/  BSYNC.RECONVERGENT B3 ;  /* 0x0000000000037941 */ /* 0x000fea0003800200 */
.L_x_608:
        /* <DEDUP_REMOVED lines=14> */
.L_x_628:
        /* <DEDUP_REMOVED lines=25> */
.L_x_618:
        /* <DEDUP_REMOVED lines=17> */
.L_x_617:
[----:B------:R-:W-:Y:S02]  /*3e8a0*/  IMAD.MOV.U32 R15, RZ, RZ, R26 ;  /* 0x000000ffff0f7224 */ /* 0x000fe400078e001a */
[----:B------:R-:W-:Y:S02]  /*3e8b0*/  IMAD.MOV.U32 R18, RZ, RZ, R64 ;  /* 0x000000ffff127224 */ /* 0x000fe400078e0040 */
[----:B------:R-:W-:Y:S02]  /*3e8c0*/  IMAD.MOV.U32 R11, RZ, RZ, R65 ;  /* 0x000000ffff0b7224 */ /* 0x000fe400078e0041 */
[----:B------:R-:W-:Y:S02]  /*3e8d0*/  IMAD.MOV.U32 R10, RZ, RZ, R66 ;  /* 0x000000ffff0a7224 */ /* 0x000fe400078e0042 */
[----:B------:R-:W-:-:S07]  /*3e8e0*/  IMAD.MOV.U32 R20, RZ, RZ, R67 ;  /* 0x000000ffff147224 */ /* 0x000fce00078e0043 */
.L_x_616:
[----:B------:R-:W-:Y:S05]  /*3e8f0*/  BSYNC.RECONVERGENT B3 ;  /* 0x0000000000037941 */ /* 0x000fea0003800200 */
.L_x_615:
[----:B------:R-:W-:Y:S01]  /*3e900*/  LOP3.LUT R26, R12, 0x1, RZ, 0xc0, !PT ;  /* 0x000000010c1a7812 */ /* 0x000fe200078ec0ff */
[----:B------:R-:W-:Y:S03]  /*3e910*/  BSSY.RECONVERGENT B3, `(.L_x_619) ;  /* 0x000001a000037945 */ /* 0x000fe60003800200 */
[----:B------:R-:W-:-:S13]  /*3e920*/  ISETP.NE.U32.AND P2, PT, R26, 0x1, PT ;  /* 0x000000011a00780c */ /* 0x000fda0003f45070 */
[----:B------:R-:W-:Y:S05]  /*3e930*/  @!P2 BRA `(.L_x_620) ;  /* 0x00000000005ca947 */ /* 0x000fea0003800000 */
[----:B------:R-:W-:Y:S01]  /*3e940*/  BSSY.RECONVERGENT B4, `(.L_x_621) ;  /* 0x0000011000047945 */ /* 0x000fe20003800200 */
.L_x_622:
        /* <DEDUP_REMOVED lines=17> */
.L_x_621:
[----:B------:R-:W-:Y:S02]  /*3ea60*/  IMAD.MOV.U32 R14, RZ, RZ, R26 ;  /* 0x000000ffff0e7224 */ /* 0x000fe400078e001a */
[----:B------:R-:W-:Y:S02]  /*3ea70*/  IMAD.MOV.U32 R21, RZ, RZ, R64 ;  /* 0x000000ffff157224 */ /* 0x000fe400078e0040 */
[----:B------:R-:W-:Y:S02]  /*3ea80*/  IMAD.MOV.U32 R22, RZ, RZ, R65 ;  /* 0x000000ffff167224 */ /* 0x000fe400078e0041 */
[----:B------:R-:W-:Y:S02]  /*3ea90*/  IMAD.MOV.U32 R23, RZ, RZ, R66 ;  /* 0x000000ffff177224 */ /* 0x000fe400078e0042 */
[----:B------:R-:W-:-:S07]  /*3eaa0*/  IMAD.MOV.U32 R25, RZ, RZ, R67 ;  /* 0x000000ffff197224 */ /* 0x000fce00078e0043 */
.L_x_620:
[----:B------:R-:W-:Y:S05]  /*3eab0*/  BSYNC.RECONVERGENT B3 ;  /* 0x0000000000037941 */ /* 0x000fea0003800200 */
.L_x_619:
        /* <DEDUP_REMOVED lines=35> */
.L_x_626:
[----:B------:R-:W-:Y:S05]  /*3ecf0*/  BSYNC.RELIABLE B4 ;  /* 0x0000000000047941 */ /* 0x000fea0003800100 */
.L_x_625:
        /* <DEDUP_REMOVED lines=24> */
.L_x_624:
        /* <DEDUP_REMOVED lines=23> */
.L_x_627:
[----:B------:R-:W-:Y:S05]  /*3eff0*/  BSYNC.RECONVERGENT B3 ;  /* 0x0000000000037941 */ /* 0x000fea0003800200 */
.L_x_623:
[----:B------:R-:W-:-:S05]  /*3f000*/  VIADD R68, R68, 0x1 ;  /* 0x0000000144447836 */ /* 0x000fca0000000000 */
[----:B------:R-:W-:-:S13]  /*3f010*/  ISETP.NE.AND P2, PT, R68, 0x4e20, PT ;  /* 0x00004e204400780c */ /* 0x000fda0003f45270 */
[----:B------:R-:W-:Y:S05]  /*3f020*/  @P2 BRA `(.L_x_628) ;  /* 0xfffffff400742947 */ /* 0x000fea000383ffff */
[----:B------:R-:W-:Y:S05]  /*3f030*/  BRA `(.L_x_607) ;  /* 0x00000108001c7947 */ /* 0x000fea0003800000 */
.L_x_614:
[----:B------:R-:W-:Y:S05]  /*3f040*/  @P1 BRA `(.L_x_607) ;  /* 0x0000010800181947 */ /* 0x000fea0003800000 */
[----:B------:R-:W-:Y:S01]  /*3f050*/  BSSY.RECONVERGENT B3, `(.L_x_629) ;  /* 0x000006f000037945 */ /* 0x000fe20003800200 */
[----:B------:R-:W-:Y:S02]  /*3f060*/  CS2R R16, SRZ ;  /* 0x0000000000107805 */ /* 0x000fe4000001ff00 */
[----:B------:R-:W-:Y:S01]  /*3f070*/  CS2R R18, SRZ ;  /* 0x0000000000127805 */ /* 0x000fe2000001ff00 */
[----:B------:R-:W-:Y:S01]  /*3f080*/  IMAD.MOV.U32 R24, RZ, RZ, R62 ;  /* 0x000000ffff187224 */ /* 0x000fe200078e003e */
[----:B------:R-:W-:Y:S02]  /*3f090*/  CS2R R20, SRZ ;  /* 0x0000000000147805 */ /* 0x000fe4000001ff00 */
[----:B------:R-:W-:Y:S01]  /*3f0a0*/  CS2R R22, SRZ ;  /* 0x0000000000167805 */ /* 0x000fe2000001ff00 */
[----:B------:R-:W-:-:S07]  /*3f0b0*/  IMAD.MOV.U32 R64, RZ, RZ, RZ ;  /* 0x000000ffff407224 */ /* 0x000fce00078e00ff */
.L_x_630:
        /* <DEDUP_REMOVED lines=79> */
[----:B------:R-:W-:-:S02]  /*3f5b0*/  IMAD.X R10, RZ, RZ, RZ, P4 ;  /* 0x000000ffff0a7224 */ /* 0x000fc400020e06ff */
        /* <DEDUP_REMOVED lines=8> */
[----:B------:R-:W-:-:S04]  /*3f640*/  IADD3 R14, PT, PT, R16, R67, R66 ;  /* 0x00000043100e7210 */ /* 0x000fc80007ffe042 */
[----:B------:R-:W-:Y:S01]  /*3f650*/  IADD3 R25, P1, PT, R19, R14, RZ ;  /* 0x0000000e13197210 */ /* 0x000fe20007f3e0ff */
[----:B------:R-:W-:Y:S02]  /*3f660*/  IMAD.X R19, RZ, RZ, RZ, P3 ;  /* 0x000000ffff137224 */ /* 0x000fe400018e06ff */
[----:B------:R-:W-:Y:S01]  /*3f670*/  IMAD.X R14, RZ, RZ, RZ, P4 ;  /* 0x000000ffff0e7224 */ /* 0x000fe200020e06ff */
[----:B------:R-:W-:Y:S01]  /*3f680*/  IADD3 R16, P3, PT, R10, R25, RZ ;  /* 0x000000190a107210 */ /* 0x000fe20007f7e0ff */
[----:B------:R-:W-:Y:S01]  /*3f690*/  IMAD.X R12, RZ, RZ, RZ, P1 ;  /* 0x000000ffff0c7224 */ /* 0x000fe200008e06ff */
[----:B------:R-:W-:Y:S02]  /*3f6a0*/  ISETP.NE.AND P1, PT, R64, 0x8, PT ;  /* 0x000000084000780c */ /* 0x000fe40003f25270 */
[----:B------:R-:W-:Y:S01]  /*3f6b0*/  IADD3 R15, PT, PT, R14, R19, R15 ;  /* 0x000000130e0f7210 */ /* 0x000fe20007ffe00f */
[----:B------:R-:W-:-:S03]  /*3f6c0*/  IMAD.X R19, RZ, RZ, RZ, P2 ;  /* 0x000000ffff137224 */ /* 0x000fc600010e06ff */
        /* <DEDUP_REMOVED lines=8> */
.L_x_629:
        /* <DEDUP_REMOVED lines=35> */
.L_x_634:
[----:B------:R-:W-:Y:S05]  /*3f980*/  BSYNC.RELIABLE B4 ;  /* 0x0000000000047941 */ /* 0x000fea0003800100 */
.L_x_633:
        /* <DEDUP_REMOVED lines=23> */
.L_x_632:
[----:B------:R-:W-:Y:S05]  /*3fb00*/  BSYNC.RECONVERGENT B3 ;  /* 0x0000000000037941 */ /* 0x000fea0003800200 */
.L_x_631:
[----:B------:R-:W-:Y:S01]  /*3fb10*/  BSSY.RECONVERGENT B3, `(.L_x_635) ;  /* 0x0000072000037945 */ /* 0x000fe20003800200 */
[----:B------:R-:W-:Y:S01]  /*3fb20*/  IMAD.MOV.U32 R65, RZ, RZ, RZ ;  /* 0x000000ffff417224 */ /* 0x000fe200078e00ff */
[----:B------:R-:W-:Y:S01]  /*3fb30*/  CS2R R68, SRZ ;  /* 0x0000000000447805 */ /* 0x000fe2000001ff00 */
[----:B------:R-:W-:Y:S02]  /*3fb40*/  IMAD.MOV.U32 R26, RZ, RZ, RZ ;  /* 0x000000ffff1a7224 */ /* 0x000fe400078e00ff */
[----:B------:R-:W-:Y:S02]  /*3fb50*/  IMAD.MOV.U32 R24, RZ, RZ, R62 ;  /* 0x000000ffff187224 */ /* 0x000fe400078e003e */
[----:B------:R-:W-:Y:S02]  /*3fb60*/  IMAD.MOV.U32 R81, RZ, RZ, RZ ;  /* 0x000000ffff517224 */ /* 0x000fe400078e00ff */
[----:B------:R-:W-:Y:S02]  /*3fb70*/  IMAD.MOV.U32 R67, RZ, RZ, RZ ;  /* 0x000000ffff437224 */ /* 0x000fe400078e00ff */
[----:B------:R-:W-:-:S02]  /*3fb80*/  IMAD.MOV.U32 R79, RZ, RZ, RZ ;  /* 0x000000ffff4f7224 */ /* 0x000fc400078e00ff */
[----:B------:R-:W-:Y:S02]  /*3fb90*/  IMAD.MOV.U32 R83, RZ, RZ, RZ ;  /* 0x000000ffff537224 */ /* 0x000fe400078e00ff */
[----:B------:R-:W-:-:S07]  /*3fba0*/  IMAD.MOV.U32 R25, RZ, RZ, RZ ;  /* 0x000000ffff197224 */ /* 0x000fce00078e00ff */
.L_x_636:
        /* <DEDUP_REMOVED lines=105> */
.L_x_635:
        /* <DEDUP_REMOVED lines=56> */
.L_x_640:
[----:B------:R-:W-:Y:S05]  /*405c0*/  BSYNC.RELIABLE B4 ;  /* 0x0000000000047941 */ /* 0x000fea0003800100 */
.L_x_639:
        /* <DEDUP_REMOVED lines=23> */
.L_x_638:
[----:B------:R-:W-:Y:S05]  /*40740*/  BSYNC.RECONVERGENT B3 ;  /* 0x0000000000037941 */ /* 0x000fea0003800200 */
.L_x_637:
[----:B------:R2:W-:Y:S01]  /*40750*/  STL [R60], R25 ;  /* 0x000000193c007387 */ /* 0x0005e20000100800 */
[----:B------:R-:W-:Y:S01]  /*40760*/  BSSY.RECONVERGENT B3, `(.L_x_641) ;  /* 0x0000071000037945 */ /* 0x000fe20003800200 */
[----:B------:R-:W-:Y:S02]  /*40770*/  CS2R R66, SRZ ;  /* 0x0000000000427805 */ /* 0x000fe4000001ff00 */
[----:B------:R-:W-:Y:S01]  /*40780*/  CS2R R64, SRZ ;  /* 0x0000000000407805 */ /* 0x000fe2000001ff00 */
        /* <DEDUP_REMOVED lines=9> */
[----:B------:R2:W-:Y:S04]  /*40820*/  STL [R60+0x10], R21 ;  /* 0x000010153c007387 */ /* 0x0005e80000100800 */
[----:B------:R2:W-:Y:S04]  /*40830*/  STL [R60+0x14], R20 ;  /* 0x000014143c007387 */ /* 0x0005e80000100800 */
[----:B------:R2:W-:Y:S04]  /*40840*/  STL [R60+0x18], R19 ;  /* 0x000018133c007387 */ /* 0x0005e80000100800 */
[----:B------:R2:W-:Y:S02]  /*40850*/  STL [R60+0x1c], R26 ;  /* 0x00001c1a3c007387 */ /* 0x0005e40000100800 */
.L_x_642:
        /* <DEDUP_REMOVED lines=54> */
[----:B------:R-:W-:Y:S02]  /*40bc0*/  IADD3 R10, PT, PT, R10, R85, R11 ;  /* 0x000000550a0a7210 */ /* 0x000fe40007ffe00b */
[----:B------:R-:W-:Y:S01]  /*40bd0*/  IADD3 R83, P1, PT, R14, R81, RZ ;  /* 0x000000510e537210 */ /* 0x000fe20007f3e0ff */
        /* <DEDUP_REMOVED lines=42> */
.L_x_641:
        /* <DEDUP_REMOVED lines=35> */
.L_x_646:
[----:B------:R-:W-:Y:S05]  /*410b0*/  BSYNC.RELIABLE B4 ;  /* 0x0000000000047941 */ /* 0x000fea0003800100 */
.L_x_645:
        /* <DEDUP_REMOVED lines=23> */
.L_x_644:
[----:B------:R-:W-:Y:S05]  /*41230*/  BSYNC.RECONVERGENT B3 ;  /* 0x0000000000037941 */ /* 0x000fea0003800200 */
.L_x_643:
        /* <DEDUP_REMOVED lines=11> */
.L_x_648:
        /* <DEDUP_REMOVED lines=105> */
.L_x_647:
        /* <DEDUP_REMOVED lines=38> */
.L_x_652:
[----:B------:R-:W-:Y:S05]  /*41be0*/  BSYNC.RELIABLE B4 ;  /* 0x0000000000047941 */ /* 0x000fea0003800100 */
.L_x_651:
        /* <DEDUP_REMOVED lines=23> */
.L_x_650:
[----:B------:R-:W-:Y:S05]  /*41d60*/  BSYNC.RECONVERGENT B3 ;  /* 0x0000000000037941 */ /* 0x000fea0003800200 */
.L_x_649:
[----:B------:R-:W-:Y:S01]  /*41d70*/  STL [R59], R93 ;  /* 0x0000005d3b007387 */ /* 0x000fe20000100800 */
[----:B------:R-:W-:Y:S01]  /*41d80*/  BSSY.RECONVERGENT B3, `(.L_x_653) ;  /* 0x0000052000037945 */ /* 0x000fe20003800200 */
[----:B------:R-:W-:Y:S02]  /*41d90*/  CS2R R14, SRZ ;  /* 0x00000000000e7805 */ /* 0x000fe4000001ff00 */
[----:B------:R-:W-:Y:S01]  /*41da0*/  CS2R R64, SRZ ;  /* 0x0000000000407805 */ /* 0x000fe2000001ff00 */
[----:B------:R-:W-:Y:S01]  /*41db0*/  STL [R59+0x4], R95 ;  /* 0x0000045f3b007387 */ /* 0x000fe20000100800 */
[----:B------:R-:W-:Y:S02]  /*41dc0*/  IMAD.MOV.U32 R67, RZ, RZ, R59 ;  /* 0x000000ffff437224 */ /* 0x000fe400078e003b */
[----:B------:R-:W-:Y:S01]  /*41dd0*/  IMAD.MOV.U32 R80, RZ, RZ, RZ ;  /* 0x000000ffff507224 */ /* 0x000fe200078e00ff */
[----:B------:R-:W-:Y:S01]  /*41de0*/  STL [R59+0x8], R91 ;  /* 0x0000085b3b007387 */ /* 0x000fe20000100800 */
[----:B------:R-:W-:-:S02]  /*41df0*/  IMAD.MOV.U32 R18, RZ, RZ, RZ ;  /* 0x000000ffff127224 */ /* 0x000fc400078e00ff */
[----:B------:R-:W-:Y:S01]  /*41e00*/  IMAD.MOV.U32 R66, RZ, RZ, RZ ;  /* 0x000000ffff427224 */ /* 0x000fe200078e00ff */
[----:B------:R-:W-:Y:S04]  /*41e10*/  STL [R59+0xc], R89 ;  /* 0x00000c593b007387 */ /* 0x000fe80000100800 */
[----:B------:R-:W-:Y:S04]  /*41e20*/  STL [R59+0x10], R87 ;  /* 0x000010573b007387 */ /* 0x000fe80000100800 */
[----:B------:R-:W-:Y:S04]  /*41e30*/  STL [R59+0x14], R85 ;  /* 0x000014553b007387 */ /* 0x000fe80000100800 */
[----:B------:R-:W-:Y:S04]  /*41e40*/  STL [R59+0x1c], R68 ;  /* 0x00001c443b007387 */ /* 0x000fe80000100800 */
[----:B------:R3:W-:Y:S02]  /*41e50*/  STL [R59+0x18], R17 ;  /* 0x000018113b007387 */ /* 0x0007e40000100800 */
[----:B---3--:R-:W-:-:S07]  /*41e60*/  CS2R R16, SRZ ;  /* 0x0000000000107805 */ /* 0x008fce000001ff00 */
.L_x_654:
        /* <DEDUP_REMOVED lines=68> */
.L_x_653:
        /* <DEDUP_REMOVED lines=55> */
.L_x_658:
[----:B------:R-:W-:Y:S05]  /*42620*/  BSYNC.RELIABLE B4 ;  /* 0x0000000000047941 */ /* 0x000fea0003800100 */
.L_x_657:
        /* <DEDUP_REMOVED lines=23> */
.L_x_656:
[----:B------:R-:W-:Y:S05]  /*427a0*/  BSYNC.RECONVERGENT B3 ;  /* 0x0000000000037941 */ /* 0x000fea0003800200 */
.L_x_655:
        /* <DEDUP_REMOVED lines=83> */
.L_x_664:
[----:B------:R-:W-:Y:S05]  /*42ce0*/  BSYNC.RELIABLE B5 ;  /* 0x0000000000057941 */ /* 0x000fea0003800100 */
.L_x_663:
        /* <DEDUP_REMOVED lines=90> */
.L_x_666:
[----:B------:R-:W-:Y:S05]  /*43290*/  BSYNC.RELIABLE B5 ;  /* 0x0000000000057941 */ /* 0x000fea0003800100 */
.L_x_665:
        /* <DEDUP_REMOVED lines=22> */
.L_x_662:
[----:B------:R-:W-:Y:S05]  /*43400*/  BSYNC.RECONVERGENT B4 ;  /* 0x0000000000047941 */ /* 0x000fea0003800200 */
.L_x_661:
        /* <DEDUP_REMOVED lines=30> */
.L_x_694:
        /* <DEDUP_REMOVED lines=51> */
.L_x_672:
        /* <DEDUP_REMOVED lines=36> */
.L_x_670:
[----:B------:R-:W-:Y:S02]  /*43b60*/  SHF.L.W.U32.HI R103, R103, 0x1f, R98 ;  /* 0x0000001f67677819 */ /* 0x000fe40000010e62 */
[----:B------:R-:W-:Y:S02]  /*43b70*/  SHF.L.W.U32.HI R98, R98, 0x1f, R99 ;  /* 0x0000001f62627819 */ /* 0x000fe40000010e63 */
[----:B------:R-:W-:Y:S02]  /*43b80*/  SHF.L.W.U32.HI R99, R99, 0x1f, R100 ;  /* 0x0000001f63637819 */ /* 0x000fe40000010e64 */
[----:B------:R-:W-:Y:S02]  /*43b90*/  SHF.L.W.U32.HI R100, R100, 0x1f, R101 ;  /* 0x0000001f64647819 */ /* 0x000fe40000010e65 */
[----:B------:R-:W-:Y:S02]  /*43ba0*/  SHF.L.W.U32.HI R101, R101, 0x1f, R102 ;  /* 0x0000001f65657819 */ /* 0x000fe40000010e66 */
[----:B------:R-:W-:-:S02]  /*43bb0*/  SHF.L.W.U32.HI R102, R102, 0x1f, R83 ;  /* 0x0000001f66667819 */ /* 0x000fc40000010e53 */
[----:B------:R-:W-:-:S07]  /*43bc0*/  SHF.L.W.U32.HI R83, R83, 0x1f, R90 ;  /* 0x0000001f53537819 */ /* 0x000fce0000010e5a */
.L_x_671:
[----:B------:R-:W-:Y:S05]  /*43bd0*/  BSYNC.RECONVERGENT B5 ;  /* 0x0000000000057941 */ /* 0x000fea0003800200 */
.L_x_669:
[----:B------:R-:W-:Y:S02]  /*43be0*/  LOP3.LUT R10, R69, 0x1, RZ, 0xc0, !PT ;  /* 0x00000001450a7812 */ /* 0x000fe400078ec0ff */
[----:B------:R-:W-:Y:S02]  /*43bf0*/  SHF.R.U32.HI R90, RZ, 0x1, R90 ;  /* 0x00000001ff5a7819 */ /* 0x000fe4000001165a */
[----:B------:R-:W-:-:S13]  /*43c00*/  ISETP.NE.U32.AND P1, PT, R10, 0x1, PT ;  /* 0x000000010a00780c */ /* 0x000fda0003f25070 */
[----:B------:R-:W-:Y:S05]  /*43c10*/  @P1 BRA `(.L_x_672) ;  /* 0xfffffffc00401947 */ /* 0x000fea000383ffff */
.L_x_668:
[----:B------:R-:W-:Y:S05]  /*43c20*/  BSYNC.RECONVERGENT B4 ;  /* 0x0000000000047941 */ /* 0x000fea0003800200 */
.L_x_667:
[----:B------:R-:W-:Y:S01]  /*43c30*/  LOP3.LUT R10, R82, 0x1, RZ, 0xc0, !PT ;  /* 0x00000001520a7812 */ /* 0x000fe200078ec0ff */
[----:B------:R-:W-:Y:S03]  /*43c40*/  BSSY.RECONVERGENT B4, `(.L_x_673) ;  /* 0x0000033000047945 */ /* 0x000fe60003800200 */
[----:B------:R-:W-:-:S13]  /*43c50*/  ISETP.NE.U32.AND P1, PT, R10, 0x1, PT ;  /* 0x000000010a00780c */ /* 0x000fda0003f25070 */
[----:B------:R-:W-:Y:S05]  /*43c60*/  @!P1 BRA `(.L_x_674) ;  /* 0x0000000000c09947 */ /* 0x000fea0003800000 */
.L_x_678:
        /* <DEDUP_REMOVED lines=36> */
.L_x_676:
[----:B------:R-:W-:Y:S02]  /*43eb0*/  SHF.L.W.U32.HI R92, R92, 0x1f, R93 ;  /* 0x0000001f5c5c7819 */ /* 0x000fe40000010e5d */
[----:B------:R-:W-:Y:S02]  /*43ec0*/  SHF.L.W.U32.HI R93, R93, 0x1f, R94 ;  /* 0x0000001f5d5d7819 */ /* 0x000fe40000010e5e */
[----:B------:R-:W-:Y:S02]  /*43ed0*/  SHF.L.W.U32.HI R94, R94, 0x1f, R95 ;  /* 0x0000001f5e5e7819 */ /* 0x000fe40000010e5f */
[----:B------:R-:W-:Y:S02]  /*43ee0*/  SHF.L.W.U32.HI R95, R95, 0x1f, R96 ;  /* 0x0000001f5f5f7819 */ /* 0x000fe40000010e60 */
[----:B------:R-:W-:Y:S02]  /*43ef0*/  SHF.L.W.U32.HI R96, R96, 0x1f, R97 ;  /* 0x0000001f60607819 */ /* 0x000fe40000010e61 */
[----:B------:R-:W-:-:S02]  /*43f00*/  SHF.L.W.U32.HI R97, R97, 0x1f, R80 ;  /* 0x0000001f61617819 */ /* 0x000fc40000010e50 */
[----:B------:R-:W-:-:S07]  /*43f10*/  SHF.L.W.U32.HI R80, R80, 0x1f, R81 ;  /* 0x0000001f50507819 */ /* 0x000fce0000010e51 */
.L_x_677:
[----:B------:R-:W-:Y:S05]  /*43f20*/  BSYNC.RECONVERGENT B5 ;  /* 0x0000000000057941 */ /* 0x000fea0003800200 */
.L_x_675:
[----:B------:R-:W-:Y:S02]  /*43f30*/  LOP3.LUT R10, R82, 0x1, RZ, 0xc0, !PT ;  /* 0x00000001520a7812 */ /* 0x000fe400078ec0ff */
[----:B------:R-:W-:Y:S02]  /*43f40*/  SHF.R.U32.HI R81, RZ, 0x1, R81 ;  /* 0x00000001ff517819 */ /* 0x000fe40000011651 */
[----:B------:R-:W-:-:S13]  /*43f50*/  ISETP.NE.U32.AND P1, PT, R10, 0x1, PT ;  /* 0x000000010a00780c */ /* 0x000fda0003f25070 */
[----:B------:R-:W-:Y:S05]  /*43f60*/  @P1 BRA `(.L_x_678) ;  /* 0xfffffffc00401947 */ /* 0x000fea000383ffff */
.L_x_674:
[----:B------:R-:W-:Y:S05]  /*43f70*/  BSYNC.RECONVERGENT B4 ;  /* 0x0000000000047941 */ /* 0x000fea0003800200 */
.L_x_673:
        /* <DEDUP_REMOVED lines=35> */
.L_x_682:
[----:B------:R-:W-:Y:S05]  /*441b0*/  BSYNC.RELIABLE B5 ;  /* 0x0000000000057941 */ /* 0x000fea0003800100 */
.L_x_681:
        /* <DEDUP_REMOVED lines=36> */
.L_x_686:
        /* <DEDUP_REMOVED lines=23> */
.L_x_685:
[----:B------:R-:W-:Y:S05]  /*44570*/  BSYNC.RELIABLE B6 ;  /* 0x0000000000067941 */ /* 0x000fea0003800100 */
.L_x_684:
        /* <DEDUP_REMOVED lines=43> */
.L_x_687:
[----:B------:R-:W-:Y:S05]  /*44830*/  BSYNC.RECONVERGENT B5 ;  /* 0x0000000000057941 */ /* 0x000fea0003800200 */
.L_x_683:
        /* <DEDUP_REMOVED lines=23> */
.L_x_680:
        /* <DEDUP_REMOVED lines=36> */
.L_x_692:
        /* <DEDUP_REMOVED lines=23> */
.L_x_691:
[----:B------:R-:W-:Y:S05]  /*44d60*/  BSYNC.RELIABLE B7 ;  /* 0x0000000000077941 */ /* 0x000fea0003800100 */
.L_x_690:
        /* <DEDUP_REMOVED lines=43> */
.L_x_693:
[----:B------:R-:W-:Y:S05]  /*45020*/  BSYNC.RECONVERGENT B6 ;  /* 0x0000000000067941 */ /* 0x000fea0003800200 */
.L_x_689:
        /* <DEDUP_REMOVED lines=22> */
.L_x_688:
[----:B------:R-:W-:Y:S05]  /*45190*/  BSYNC.RECONVERGENT B4 ;  /* 0x0000000000047941 */ /* 0x000fea0003800200 */
.L_x_679:
        /* <DEDUP_REMOVED lines=9> */
.L_x_660:
[----:B------:R-:W-:Y:S05]  /*45230*/  BSYNC.RECONVERGENT B3 ;  /* 0x0000000000037941 */ /* 0x000fea0003800200 */
.L_x_659:
        /* <DEDUP_REMOVED lines=8> */
[----:B------:R-:W-:Y:S02]  /*452c0*/  CS2R R66, SRZ ;  /* 0x0000000000427805 */ /* 0x000fe4000001ff00 */
[----:B------:R-:W-:Y:S01]  /*452d0*/  CS2R R64, SRZ ;  /* 0x0000000000407805 */ /* 0x000fe2000001ff00 */
[----:B---3--:R-:W-:Y:S01]  /*452e0*/  IMAD.MOV.U32 R18, RZ, RZ, R54 ;  /* 0x000000ffff127224 */ /* 0x008fe200078e0036 */
[----:B------:R-:W-:Y:S01]  /*452f0*/  CS2R R80, SRZ ;  /* 0x0000000000507805 */ /* 0x000fe2000001ff00 */
[----:B------:R-:W-:Y:S02]  /*45300*/  IMAD.MOV.U32 R83, RZ, RZ, RZ ;  /* 0x000000ffff537224 */ /* 0x000fe400078e00ff */
[----:B------:R-:W-:Y:S02]  /*45310*/  IMAD.MOV.U32 R69, RZ, RZ, RZ ;  /* 0x000000ffff457224 */ /* 0x000fe400078e00ff */
[----:B------:R-:W-:-:S07]  /*45320*/  IMAD.MOV.U32 R79, RZ, RZ, RZ ;  /* 0x000000ffff4f7224 */ /* 0x000fce00078e00ff */
.L_x_696:
        /* <DEDUP_REMOVED lines=98> */
.L_x_695:
        /* <DEDUP_REMOVED lines=35> */
.L_x_700:
[----:B------:R-:W-:Y:S05]  /*45b80*/  BSYNC.RELIABLE B4 ;  /* 0x0000000000047941 */ /* 0x000fea0003800100 */
.L_x_699:
        /* <DEDUP_REMOVED lines=23> */
.L_x_698:
[----:B------:R-:W-:Y:S05]  /*45d00*/  BSYNC.RECONVERGENT B3 ;  /* 0x0000000000037941 */ /* 0x000fea0003800200 */
.L_x_697:
        /* <DEDUP_REMOVED lines=11> */
.L_x_702:
        /* <DEDUP_REMOVED lines=105> */
.L_x_701:
        /* <DEDUP_REMOVED lines=56> */
.L_x_706:
[----:B------:R-:W-:Y:S05]  /*467d0*/  BSYNC.RELIABLE B4 ;  /* 0x0000000000047941 */ /* 0x000fea0003800100 */
.L_x_705:
        /* <DEDUP_REMOVED lines=23> */
.L_x_704:
[----:B------:R-:W-:Y:S05]  /*46950*/  BSYNC.RECONVERGENT B3 ;  /* 0x0000000000037941 */ /* 0x000fea0003800200 */
.L_x_703:
        /* <DEDUP_REMOVED lines=36> */
.L_x_710:
        /* <DEDUP_REMOVED lines=23> */
.L_x_709:
[----:B------:R-:W-:Y:S05]  /*46d10*/  BSYNC.RELIABLE B4 ;  /* 0x0000000000047941 */ /* 0x000fea0003800100 */
.L_x_708:
        /* <DEDUP_REMOVED lines=43> */
.L_x_711:
[----:B------:R-:W-:Y:S05]  /*46fd0*/  BSYNC.RECONVERGENT B3 ;  /* 0x0000000000037941 */ /* 0x000fea0003800200 */
.L_x_707:
[----:B------:R3:W-:Y:S01]  /*46fe0*/  STL [R58], R89 ;  /* 0x000000593a007387 */ /* 0x0007e20000100800 */
[----:B------:R-:W-:Y:S01]  /*46ff0*/  BSSY.RECONVERGENT B3, `(.L_x_712) ;  /* 0x0000076000037945 */ /* 0x000fe20003800200 */
[----:B------:R-:W-:Y:S02]  /*47000*/  CS2R R84, SRZ ;  /* 0x0000000000547805 */ /* 0x000fe4000001ff00 */
[----:B------:R-:W-:Y:S01]  /*47010*/  CS2R R82, SRZ ;  /* 0x0000000000527805 */ /* 0x000fe2000001ff00 */
[----:B------:R3:W-:Y:S01]  /*47020*/  STL [R58+0x4], R91 ;  /* 0x0000045b3a007387 */ /* 0x0007e20000100800 */
[----:B------:R-:W-:Y:S01]  /*47030*/  IMAD.MOV.U32 R86, RZ, RZ, R58 ;  /* 0x000000ffff567224 */ /* 0x000fe200078e003a */
[----:B------:R-:W-:Y:S01]  /*47040*/  CS2R R80, SRZ ;  /* 0x0000000000507805 */ /* 0x000fe2000001ff00 */
[----:B------:R-:W-:Y:S01]  /*47050*/  IMAD.MOV.U32 R87, RZ, RZ, RZ ;  /* 0x000000ffff577224 */ /* 0x000fe200078e00ff */
[----:B------:R3:W-:Y:S01]  /*47060*/  STL [R58+0x8], R93 ;  /* 0x0000085d3a007387 */ /* 0x0007e20000100800 */
[----:B------:R-:W-:-:S03]  /*47070*/  CS2R R78, SRZ ;  /* 0x00000000004e7805 */ /* 0x000fc6000001ff00 */
[----:B------:R3:W-:Y:S04]  /*47080*/  STL [R58+0xc], R95 ;  /* 0x00000c5f3a007387 */ /* 0x0007e80000100800 */
[----:B------:R3:W-:Y:S04]  /*47090*/  STL [R58+0x10], R97 ;  /* 0x000010613a007387 */ /* 0x0007e80000100800 */
[----:B------:R3:W-:Y:S04]  /*470a0*/  STL [R58+0x14], R99 ;  /* 0x000014633a007387 */ /* 0x0007e80000100800 */
[----:B------:R3:W-:Y:S04]  /*470b0*/  STL [R58+0x18], R101 ;  /* 0x000018653a007387 */ /* 0x0007e80000100800 */
[----:B------:R3:W-:Y:S02]  /*470c0*/  STL [R58+0x1c], R103 ;  /* 0x00001c673a007387 */ /* 0x0007e40000100800 */
.L_x_713:
        /* <DEDUP_REMOVED lines=46> */
[----:B------:R-:W-:Y:S02]  /*473b0*/  IADD3 R78, P3, PT, R68, R107, RZ ;  /* 0x0000006b444e7210 */ /* 0x000fe40007f7e0ff */
[----:B------:R-:W-:-:S03]  /*473c0*/  IADD3 R107, P1, PT, R82, R66, RZ ;  /* 0x00000042526b7210 */ /* 0x000fc60007f3e0ff */
[----:B------:R-:W-:Y:S01]  /*473d0*/  IMAD.X R105, RZ, RZ, RZ, P3 ;  /* 0x000000ffff697224 */ /* 0x000fe200018e06ff */
[----:B------:R-:W-:Y:S01]  /*473e0*/  IADD3 R78, P4, PT, R78, R65, RZ ;  /* 0x000000414e4e7210 */ /* 0x000fe20007f9e0ff */
[----:B------:R-:W-:Y:S01]  /*473f0*/  VIADD R82, R67, UR4 ;  /* 0x0000000443527c36 */ /* 0x000fe20008000000 */
[----:B------:R-:W-:Y:S01]  /*47400*/  IADD3 R107, P2, PT, R107, R64, RZ ;  /* 0x000000406b6b7210 */ /* 0x000fe20007f5e0ff */
[----:B------:R-:W-:Y:S02]  /*47410*/  IMAD.X R109, RZ, RZ, RZ, P1 ;  /* 0x000000ffff6d7224 */ /* 0x000fe400008e06ff */
[----:B------:R-:W-:Y:S02]  /*47420*/  IMAD.X R68, RZ, RZ, RZ, P4 ;  /* 0x000000ffff447224 */ /* 0x000fe400020e06ff */
[----:B------:R-:W-:Y:S02]  /*47430*/  IMAD.X R80, RZ, RZ, RZ, P2 ;  /* 0x000000ffff507224 */ /* 0x000fe400010e06ff */
[----:B------:R-:W-:Y:S01]  /*47440*/  IMAD.WIDE.U32 R66, R88, UR14, RZ ;  /* 0x0000000e58427c25 */ /* 0x000fe2000f8e00ff */
[----:B------:R-:W-:-:S02]  /*47450*/  IADD3 R69, PT, PT, R68, R105, R69 ;  /* 0x0000006944457210 */ /* 0x000fc40007ffe045 */
        /* <DEDUP_REMOVED lines=48> */
.L_x_712:
        /* <DEDUP_REMOVED lines=35> */
.L_x_717:
[----:B------:R-:W-:Y:S05]  /*47990*/  BSYNC.RELIABLE B4 ;  /* 0x0000000000047941 */ /* 0x000fea0003800100 */
.L_x_716:
        /* <DEDUP_REMOVED lines=22> */
.L_x_715:
[----:B------:R-:W-:Y:S05]  /*47b00*/  BSYNC.RECONVERGENT B3 ;  /* 0x0000000000037941 */ /* 0x000fea0003800200 */
.L_x_714:
[----:B------:R-:W-:Y:S01]  /*47b10*/  BSSY.RECONVERGENT B3, `(.L_x_718) ;  /* 0x0000072000037945 */ /* 0x000fe20003800200 */
[----:B---3--:R-:W-:Y:S01]  /*47b20*/  IMAD.MOV.U32 R89, RZ, RZ, RZ ;  /* 0x000000ffff597224 */ /* 0x008fe200078e00ff */
        /* <DEDUP_REMOVED lines=8> */
.L_x_719:
        /* <DEDUP_REMOVED lines=105> */
.L_x_718:
        /* <DEDUP_REMOVED lines=38> */
.L_x_723:
[----:B------:R-:W-:Y:S05]  /*484a0*/  BSYNC.RELIABLE B4 ;  /* 0x0000000000047941 */ /* 0x000fea0003800100 */
.L_x_722:
        /* <DEDUP_REMOVED lines=22> */
.L_x_721:
[----:B------:R-:W-:Y:S05]  /*48610*/  BSYNC.RECONVERGENT B3 ;  /* 0x0000000000037941 */ /* 0x000fea0003800200 */
.L_x_720:
[----:B------:R-:W-:Y:S01]  /*48620*/  STL [R57+0x4], R101 ;  /* 0x0000046539007387 */ /* 0x000fe20000100800 */
[----:B------:R-:W-:Y:S01]  /*48630*/  BSSY.RECONVERGENT B3, `(.L_x_724) ;  /* 0x0000070000037945 */ /* 0x000fe20003800200 */
[----:B------:R-:W-:Y:S02]  /*48640*/  CS2R R80, SRZ ;  /* 0x0000000000507805 */ /* 0x000fe4000001ff00 */
[----:B------:R-:W-:Y:S01]  /*48650*/  CS2R R82, SRZ ;  /* 0x0000000000527805 */ /* 0x000fe2000001ff00 */
[----:B------:R-:W-:Y:S01]  /*48660*/  STL [R57+0x8], R99 ;  /* 0x0000086339007387 */ /* 0x000fe20000100800 */
[----:B------:R-:W-:Y:S01]  /*48670*/  IMAD.MOV.U32 R85, RZ, RZ, RZ ;  /* 0x000000ffff557224 */ /* 0x000fe200078e00ff */
[----:B------:R-:W-:Y:S01]  /*48680*/  CS2R R86, SRZ ;  /* 0x0000000000567805 */ /* 0x000fe2000001ff00 */
[----:B------:R-:W-:Y:S01]  /*48690*/  IMAD.MOV.U32 R88, RZ, RZ, RZ ;  /* 0x000000ffff587224 */ /* 0x000fe200078e00ff */
[----:B------:R-:W-:Y:S04]  /*486a0*/  STL [R57+0xc], R97 ;  /* 0x00000c6139007387 */ /* 0x000fe80000100800 */
[----:B------:R-:W-:Y:S04]  /*486b0*/  STL [R57+0x10], R95 ;  /* 0x0000105f39007387 */ /* 0x000fe80000100800 */
[----:B------:R-:W-:Y:S04]  /*486c0*/  STL [R57+0x14], R93 ;  /* 0x0000145d39007387 */ /* 0x000fe80000100800 */
[----:B------:R-:W-:Y:S04]  /*486d0*/  STL [R57+0x1c], R84 ;  /* 0x00001c5439007387 */ /* 0x000fe80000100800 */
[----:B------:R3:W-:Y:S04]  /*486e0*/  STL [R57], R91 ;  /* 0x0000005b39007387 */ /* 0x0007e80000100800 */
[----:B------:R4:W-:Y:S01]  /*486f0*/  STL [R57+0x18], R89 ;  /* 0x0000185939007387 */ /* 0x0009e20000100800 */
[----:B---3--:R-:W-:-:S02]  /*48700*/  IMAD.MOV.U32 R91, RZ, RZ, RZ ;  /* 0x000000ffff5b7224 */ /* 0x008fc400078e00ff */
[----:B----4-:R-:W-:-:S07]  /*48710*/  IMAD.MOV.U32 R89, RZ, RZ, R70 ;  /* 0x000000ffff597224 */ /* 0x010fce00078e0046 */
.L_x_725:
        /* <DEDUP_REMOVED lines=20> */
[----:B------:R-:W-:Y:S01]  /*48860*/  IMAD.WIDE.U32 R68, R39, R90, RZ ;  /* 0x0000005a27447225 */ /* 0x000fe200078e00ff */
[----:B------:R-:W-:Y:S02]  /*48870*/  IADD3 R91, P4, PT, R91, R64, RZ ;  /* 0x000000405b5b7210 */ /* 0x000fe40007f9e0ff */
[----:B------:R-:W-:Y:S01]  /*48880*/  IADD3 R93, P2, PT, R93, R66, RZ ;  /* 0x000000425d5d7210 */ /* 0x000fe20007f5e0ff */
[----:B------:R-:W-:-:S02]  /*48890*/  IMAD.X R87, RZ, RZ, RZ, P3 ;  /* 0x000000ffff577224 */ /* 0x000fc400018e06ff */
        /* <DEDUP_REMOVED lines=23> */
[----:B------:R-:W-:Y:S01]  /*48a10*/  IMAD.WIDE.U32 R68, R37, R90, RZ ;  /* 0x0000005a25447225 */ /* 0x000fe200078e00ff */
        /* <DEDUP_REMOVED lines=50> */
.L_x_724:
        /* <DEDUP_REMOVED lines=38> */
.L_x_729:
[----:B------:R-:W-:Y:S05]  /*48fa0*/  BSYNC.RELIABLE B4 ;  /* 0x0000000000047941 */ /* 0x000fea0003800100 */
.L_x_728:
[----:B------:R-:W-:-:S05]  /*48fb0*/  IADD3 R91, P1, PT, R91, -UR9, RZ ;  /* 0x800000095b5b7c10 */ /* 0x000fca000ff3e0ff */
[----:B0-----:R-:W-:-:S05]  /*48fc0*/  IMAD.X R36, RZ, RZ, -0x1, P1 ;  /* 0xffffffffff247424 */ /* 0x001fca00008e06ff */
        /* <DEDUP_REMOVED lines=20> */
.L_x_727:
[----:B------:R-:W-:Y:S05]  /*49110*/  BSYNC.RECONVERGENT B3 ;  /* 0x0000000000037941 */ /* 0x000fea0003800200 */
.L_x_726:
[----:B0-----:R-:W-:Y:S01]  /*49120*/  IMAD.IADD R35, R91, 0x1, R33 ;  /* 0x000000015b237824 */ /* 0x001fe200078e0221 */
[----:B------:R-:W-:Y:S04]  /*49130*/  BSSY.RECONVERGENT B3, `(.L_x_730) ;  /* 0x0000049000037945 */ /* 0x000fe80003800200 */
[----:B------:R-:W-:-:S04]  /*49140*/  ISETP.GE.U32.AND P1, PT, R35, R91, PT ;  /* 0x0000005b2300720c */ /* 0x000fc80003f26070 */
[----:B------:R-:W-:-:S04]  /*49150*/  SEL R36, RZ, 0x1, P1 ;  /* 0x00000001ff247807 */ /* 0x000fc80000800000 */
        /* <DEDUP_REMOVED lines=11> */
[----:B-1----:R-:W-:-:S04]  /*49210*/  IADD3.X R27, PT, PT, RZ, RZ, RZ, P1, P2 ;  /* 0x000000ffff1b7210 */ /* 0x002fc80000fe44ff */
        /* <DEDUP_REMOVED lines=35> */
.L_x_733:
[----:B------:R-:W-:Y:S05]  /*49450*/  BSYNC.RELIABLE B4 ;  /* 0x0000000000047941 */ /* 0x000fea0003800100 */
.L_x_732:
        /* <DEDUP_REMOVED lines=22> */
.L_x_731:
[----:B------:R-:W-:Y:S05]  /*495c0*/  BSYNC.RECONVERGENT B3 ;  /* 0x0000000000037941 */ /* 0x000fea0003800200 */
.L_x_730:
[----:B------:R-:W-:Y:S01]  /*495d0*/  BSSY.RECONVERGENT B3, `(.L_x_734) ;  /* 0x0000071000037945 */ /* 0x000fe20003800200 */
[----:B------:R-:W-:Y:S01]  /*495e0*/  IMAD.MOV.U32 R27, RZ, RZ, RZ ;  /* 0x000000ffff1b7224 */ /* 0x000fe200078e00ff */
[----:B------:R-:W-:Y:S01]  /*495f0*/  CS2R R38, SRZ ;  /* 0x0000000000267805 */ /* 0x000fe2000001ff00 */
[----:B------:R-:W-:Y:S01]  /*49600*/  IMAD.MOV.U32 R66, RZ, RZ, R57 ;  /* 0x000000ffff427224 */ /* 0x000fe200078e0039 */
[----:B------:R-:W-:Y:S01]  /*49610*/  CS2R R78, SRZ ;  /* 0x00000000004e7805 */ /* 0x000fe2000001ff00 */
[----:B------:R-:W-:Y:S02]  /*49620*/  IMAD.MOV.U32 R65, RZ, RZ, RZ ;  /* 0x000000ffff417224 */ /* 0x000fe400078e00ff */
[----:B------:R-:W-:Y:S02]  /*49630*/  IMAD.MOV.U32 R67, RZ, RZ, RZ ;  /* 0x000000ffff437224 */ /* 0x000fe400078e00ff */
[----:B------:R-:W-:Y:S02]  /*49640*/  IMAD.MOV.U32 R69, RZ, RZ, RZ ;  /* 0x000000ffff457224 */ /* 0x000fe400078e00ff */
[----:B------:R-:W-:-:S07]  /*49650*/  IMAD.MOV.U32 R81, RZ, RZ, RZ ;  /* 0x000000ffff517224 */ /* 0x000fce00078e00ff */
.L_x_735:
        /* <DEDUP_REMOVED lines=105> */
.L_x_734:
        /* <DEDUP_REMOVED lines=58> */
.L_x_739:
[----:B------:R-:W-:Y:S05]  /*4a090*/  BSYNC.RELIABLE B4 ;  /* 0x0000000000047941 */ /* 0x000fea0003800100 */
.L_x_738:
        /* <DEDUP_REMOVED lines=22> */
.L_x_737:
[----:B------:R-:W-:Y:S05]  /*4a200*/  BSYNC.RECONVERGENT B3 ;  /* 0x0000000000037941 */ /* 0x000fea0003800200 */
.L_x_736:
[----:B------:R-:W-:Y:S01]  /*4a210*/  STL.64 [R1+0x1f0], R30 ;  /* 0x0001f01e01007387 */ /* 0x000fe20000100a00 */
[----:B------:R-:W-:Y:S01]  /*4a220*/  BSSY.RECONVERGENT B3, `(.L_x_740) ;  /* 0x000006e000037945 */ /* 0x000fe20003800200 */
[----:B------:R-:W-:Y:S01]  /*4a230*/  CS2R R34, SRZ ;  /* 0x0000000000227805 */ /* 0x000fe2000001ff00 */
[----:B------:R-:W-:Y:S01]  /*4a240*/  IMAD.MOV.U32 R27, RZ, RZ, RZ ;  /* 0x000000ffff1b7224 */ /* 0x000fe200078e00ff */
[----:B------:R-:W-:Y:S01]  /*4a250*/  STL.64 [R1+0x1f8], R32 ;  /* 0x0001f82001007387 */ /* 0x000fe20000100a00 */
[----:B------:R-:W-:Y:S02]  /*4a260*/  IMAD.MOV.U32 R37, RZ, RZ, R63 ;  /* 0x000000ffff257224 */ /* 0x000fe400078e003f */
[----:B------:R-:W-:Y:S01]  /*4a270*/  IMAD.MOV.U32 R36, RZ, RZ, RZ ;  /* 0x000000ffff247224 */ /* 0x000fe200078e00ff */
[----:B------:R-:W-:Y:S01]  /*4a280*/  STL [R1+0x1e4], R40 ;  /* 0x0001e42801007387 */ /* 0x000fe20000100800 */
[----:B------:R-:W-:Y:S02]  /*4a290*/  IMAD.MOV.U32 R65, RZ, RZ, RZ ;  /* 0x000000ffff417224 */ /* 0x000fe400078e00ff */
[----:B------:R-:W-:Y:S01]  /*4a2a0*/  IMAD.MOV.U32 R67, RZ, RZ, RZ ;  /* 0x000000ffff437224 */ /* 0x000fe200078e00ff */
[----:B------:R-:W-:Y:S01]  /*4a2b0*/  STL [R1+0x200], R38 ;  /* 0x0002002601007387 */ /* 0x000fe20000100800 */
[----:B------:R-:W-:-:S03]  /*4a2c0*/  IMAD.MOV.U32 R69, RZ, RZ, RZ ;  /* 0x000000ffff457224 */ /* 0x000fc600078e00ff */
[----:B------:R0:W-:Y:S02]  /*4a2d0*/  STL.64 [R1+0x1e8], R28 ;  /* 0x0001e81c01007387 */ /* 0x0001e40000100a00 */
[----:B0-----:R-:W-:-:S07]  /*4a2e0*/  CS2R R28, SRZ ;  /* 0x00000000001c7805 */ /* 0x001fce000001ff00 */
.L_x_741:
        /* <DEDUP_REMOVED lines=42> */
[----:B------:R-:W-:-:S03]  /*4a590*/  IMAD.X R65, RZ, RZ, RZ, P3 ;  /* 0x000000ffff417224 */ /* 0x000fc600018e06ff */
[----:B------:R-:W-:Y:S01]  /*4a5a0*/  IADD3 R32, PT, PT, R38, R79, R39 ;  /* 0x0000004f26207210 */ /* 0x000fe20007ffe027 */
[----:B------:R-:W-:Y:S01]  /*4a5b0*/  IMAD.WIDE.U32 R38, R20, R64, RZ ;  /* 0x0000004014267225 */ /* 0x000fe200078e00ff */
[----:B------:R-:W-:Y:S02]  /*4a5c0*/  IADD3 R79, P1, PT, R30, R36, RZ ;  /* 0x000000241e4f7210 */ /* 0x000fe40007f3e0ff */
[----:B------:R-:W-:Y:S01]  /*4a5d0*/  IADD3 R67, P4, PT, R67, R40, RZ ;  /* 0x0000002843437210 */ /* 0x000fe20007f9e0ff */
[----:B------:R-:W-:Y:S01]  /*4a5e0*/  IMAD.WIDE.U32 R40, R42, UR14, RZ ;  /* 0x0000000e2a287c25 */ /* 0x000fe2000f8e00ff */
[----:B------:R-:W-:-:S03]  /*4a5f0*/  IADD3 R79, P2, PT, R79, R32, RZ ;  /* 0x000000204f4f7210 */ /* 0x000fc60007f5e0ff */
        /* <DEDUP_REMOVED lines=26> */
[----:B------:R-:W-:Y:S01]  /*4a7a0*/  IMAD.WIDE.U32 R38, R26, R64, RZ ;  /* 0x000000401a267225 */ /* 0x000fe200078e00ff */
[----:B------:R-:W-:Y:S02]  /*4a7b0*/  IADD3 R30, PT, PT, R30, R35, R31 ;  /* 0x000000231e1e7210 */ /* 0x000fe40007ffe01f */
[----:B------:R-:W-:Y:S02]  /*4a7c0*/  IADD3 R35, P3, PT, R40, R79, RZ ;  /* 0x0000004f28237210 */ /* 0x000fe40007f7e0ff */
[----:B------:R-:W-:Y:S02]  /*4a7d0*/  IADD3 R32, PT, PT, R32, R81, R33 ;  /* 0x0000005120207210 */ /* 0x000fe40007ffe021 */
[----:B------:R-:W-:Y:S01]  /*4a7e0*/  IADD3 R35, P4, PT, R35, R30, RZ ;  /* 0x0000001e23237210 */ /* 0x000fe20007f9e0ff */
[----:B------:R-:W-:Y:S01]  /*4a7f0*/  IMAD.WIDE.U32 R30, R42, UR11, RZ ;  /* 0x0000000b2a1e7c25 */ /* 0x000fe2000f8e00ff */
[----:B------:R-:W-:-:S03]  /*4a800*/  IADD3 R33, P2, PT, R38, R27, RZ ;  /* 0x0000001b26217210 */ /* 0x000fc60007f5e0ff */
[----:B------:R-:W-:Y:S01]  /*4a810*/  IMAD.X R40, RZ, RZ, RZ, P3 ;  /* 0x000000ffff287224 */ /* 0x000fe200018e06ff */
[----:B------:R-:W-:Y:S01]  /*4a820*/  IADD3 R33, P1, PT, R33, R32, RZ ;  /* 0x0000002021217210 */ /* 0x000fe20007f3e0ff */
[----:B------:R-:W-:Y:S02]  /*4a830*/  IMAD.X R27, RZ, RZ, RZ, P4 ;  /* 0x000000ffff1b7224 */ /* 0x000fe400020e06ff */
[----:B------:R-:W-:Y:S01]  /*4a840*/  IMAD.X R38, RZ, RZ, RZ, P2 ;  /* 0x000000ffff267224 */ /* 0x000fe200010e06ff */
[----:B------:R-:W-:Y:S02]  /*4a850*/  IADD3 R34, P3, PT, R30, R33, RZ ;  /* 0x000000211e227210 */ /* 0x000fe40007f7e0ff */
[----:B------:R-:W-:Y:S01]  /*4a860*/  IADD3 R41, PT, PT, R27, R40, R41 ;  /* 0x000000281b297210 */ /* 0x000fe20007ffe029 */
[----:B------:R-:W-:Y:S01]  /*4a870*/  IMAD.X R27, RZ, RZ, RZ, P1 ;  /* 0x000000ffff1b7224 */ /* 0x000fe200008e06ff */
        /* <DEDUP_REMOVED lines=9> */
.L_x_740:
        /* <DEDUP_REMOVED lines=38> */
.L_x_745:
[----:B------:R-:W-:Y:S05]  /*4ab70*/  BSYNC.RELIABLE B4 ;  /* 0x0000000000047941 */ /* 0x000fea0003800100 */
.L_x_744:
[----:B------:R-:W-:-:S05]  /*4ab80*/  IADD3 R28, P1, PT, R28, -UR9, RZ ;  /* 0x800000091c1c7c10 */ /* 0x000fca000ff3e0ff */
[----:B--2---:R-:W-:-:S05]  /*4ab90*/  IMAD.X R20, RZ, RZ, -0x1, P1 ;  /* 0xffffffffff147424 */ /* 0x004fca00008e06ff */
        /* <DEDUP_REMOVED lines=20> */
.L_x_743:
[----:B------:R-:W-:Y:S05]  /*4ace0*/  BSYNC.RECONVERGENT B3 ;  /* 0x0000000000037941 */ /* 0x000fea0003800200 */
.L_x_742:
[----:B------:R-:W-:Y:S01]  /*4acf0*/  STL [R56+0x4], R69 ;  /* 0x0000044538007387 */ /* 0x000fe20000100800 */
[----:B------:R-:W-:Y:S01]  /*4ad00*/  BSSY.RECONVERGENT B3, `(.L_x_746) ;  /* 0x0000053000037945 */ /* 0x000fe20003800200 */
[----:B--2---:R-:W-:Y:S01]  /*4ad10*/  IMAD.MOV.U32 R19, RZ, RZ, RZ ;  /* 0x000000ffff137224 */ /* 0x004fe200078e00ff */
[----:B------:R-:W-:Y:S01]  /*4ad20*/  CS2R R40, SRZ ;  /* 0x0000000000287805 */ /* 0x000fe2000001ff00 */
[----:B------:R-:W-:Y:S01]  /*4ad30*/  STL [R56+0x8], R67 ;  /* 0x0000084338007387 */ /* 0x000fe20000100800 */
[----:B------:R-:W-:Y:S01]  /*4ad40*/  IMAD.MOV.U32 R30, RZ, RZ, R56 ;  /* 0x000000ffff1e7224 */ /* 0x000fe200078e0038 */
[----:B------:R-:W-:Y:S01]  /*4ad50*/  CS2R R32, SRZ ;  /* 0x0000000000207805 */ /* 0x000fe2000001ff00 */
[----:B------:R-:W-:Y:S01]  /*4ad60*/  IMAD.MOV.U32 R39, RZ, RZ, RZ ;  /* 0x000000ffff277224 */ /* 0x000fe200078e00ff */
[----:B------:R-:W-:Y:S01]  /*4ad70*/  STL [R56+0xc], R65 ;  /* 0x00000c4138007387 */ /* 0x000fe20000100800 */
[----:B------:R-:W-:Y:S02]  /*4ad80*/  IMAD.MOV.U32 R31, RZ, RZ, RZ ;  /* 0x000000ffff1f7224 */ /* 0x000fe400078e00ff */
[----:B------:R-:W-:Y:S01]  /*4ad90*/  IMAD.MOV.U32 R24, RZ, RZ, RZ ;  /* 0x000000ffff187224 */ /* 0x000fe200078e00ff */
[----:B------:R-:W-:Y:S04]  /*4ada0*/  STL [R56+0x10], R36 ;  /* 0x0000102438007387 */ /* 0x000fe80000100800 */
[----:B------:R-:W-:Y:S04]  /*4adb0*/  STL [R56+0x14], R35 ;  /* 0x0000142338007387 */ /* 0x000fe80000100800 */
[----:B------:R-:W-:Y:S04]  /*4adc0*/  STL [R56+0x18], R34 ;  /* 0x0000182238007387 */ /* 0x000fe80000100800 */
[----:B------:R-:W-:Y:S04]  /*4add0*/  STL [R56+0x1c], R27 ;  /* 0x00001c1b38007387 */ /* 0x000fe80000100800 */
[----:B------:R0:W-:Y:S02]  /*4ade0*/  STL [R56], R28 ;  /* 0x0000001c38007387 */ /* 0x0001e40000100800 */
[----:B0-----:R-:W-:-:S07]  /*4adf0*/  IMAD.MOV.U32 R28, RZ, RZ, RZ ;  /* 0x000000ffff1c7224 */ /* 0x001fce00078e00ff */
.L_x_747:
        /* <DEDUP_REMOVED lines=68> */
.L_x_746:
        /* <DEDUP_REMOVED lines=56> */
.L_x_751:
[----:B------:R-:W-:Y:S05]  /*4b5c0*/  BSYNC.RELIABLE B4 ;  /* 0x0000000000047941 */ /* 0x000fea0003800100 */
.L_x_750:
        /* <DEDUP_REMOVED lines=22> */
.L_x_749:
[----:B------:R-:W-:Y:S05]  /*4b730*/  BSYNC.RECONVERGENT B3 ;  /* 0x0000000000037941 */ /* 0x000fea0003800200 */
.L_x_748:
        /* <DEDUP_REMOVED lines=74> */
.L_x_757:
[----:B------:R-:W-:Y:S05]  /*4bbe0*/  BSYNC.RELIABLE B5 ;  /* 0x0000000000057941 */ /* 0x000fea0003800100 */
.L_x_756:
        /* <DEDUP_REMOVED lines=89> */
.L_x_759:
[----:B------:R-:W-:Y:S05]  /*4c180*/  BSYNC.RELIABLE B5 ;  /* 0x0000000000057941 */ /* 0x000fea0003800100 */
.L_x_758:
        /* <DEDUP_REMOVED lines=22> */
.L_x_755:
[----:B------:R-:W-:Y:S05]  /*4c2f0*/  BSYNC.RECONVERGENT B4 ;  /* 0x0000000000047941 */ /* 0x000fea0003800200 */
.L_x_754:
        /* <DEDUP_REMOVED lines=30> */
[----:B------:R-:W-:-:S07]  /*4c4e0*/  IMAD.MOV.U32 R41, RZ, RZ, RZ ;  /* 0x000000ffff297224 */ /* 0x000fce00078e00ff */
.L_x_787:
        /* <DEDUP_REMOVED lines=51> */
.L_x_765:
        /* <DEDUP_REMOVED lines=36> */
.L_x_763:
[----:B------:R-:W-:Y:S02]  /*4ca60*/  SHF.L.W.U32.HI R84, R84, 0x1f, R87 ;  /* 0x0000001f54547819 */ /* 0x000fe40000010e57 */
[----:B------:R-:W-:Y:S02]  /*4ca70*/  SHF.L.W.U32.HI R87, R87, 0x1f, R82 ;  /* 0x0000001f57577819 */ /* 0x000fe40000010e52 */
[----:B------:R-:W-:Y:S02]  /*4ca80*/  SHF.L.W.U32.HI R82, R82, 0x1f, R85 ;  /* 0x0000001f52527819 */ /* 0x000fe40000010e55 */
[----:B------:R-:W-:Y:S02]  /*4ca90*/  SHF.L.W.U32.HI R85, R85, 0x1f, R68 ;  /* 0x0000001f55557819 */ /* 0x000fe40000010e44 */
[----:B------:R-:W-:Y:S02]  /*4caa0*/  SHF.L.W.U32.HI R68, R68, 0x1f, R83 ;  /* 0x0000001f44447819 */ /* 0x000fe40000010e53 */
[----:B------:R-:W-:-:S02]  /*4cab0*/  SHF.L.W.U32.HI R83, R83, 0x1f, R81 ;  /* 0x0000001f53537819 */ /* 0x000fc40000010e51 */
[----:B------:R-:W-:-:S07]  /*4cac0*/  SHF.L.W.U32.HI R81, R81, 0x1f, R38 ;  /* 0x0000001f51517819 */ /* 0x000fce0000010e26 */
.L_x_764:
[----:B------:R-:W-:Y:S05]  /*4cad0*/  BSYNC.RECONVERGENT B5 ;  /* 0x0000000000057941 */ /* 0x000fea0003800200 */
.L_x_762:
[----:B------:R-:W-:Y:S02]  /*4cae0*/  LOP3.LUT R19, R33, 0x1, RZ, 0xc0, !PT ;  /* 0x0000000121137812 */ /* 0x000fe400078ec0ff */
[----:B------:R-:W-:Y:S02]  /*4caf0*/  SHF.R.U32.HI R38, RZ, 0x1, R38 ;  /* 0x00000001ff267819 */ /* 0x000fe40000011626 */
[----:B------:R-:W-:-:S13]  /*4cb00*/  ISETP.NE.U32.AND P1, PT, R19, 0x1, PT ;  /* 0x000000011300780c */ /* 0x000fda0003f25070 */
[----:B------:R-:W-:Y:S05]  /*4cb10*/  @P1 BRA `(.L_x_765) ;  /* 0xfffffffc00401947 */ /* 0x000fea000383ffff */
.L_x_761:
[----:B------:R-:W-:Y:S05]  /*4cb20*/  BSYNC.RECONVERGENT B4 ;  /* 0x0000000000047941 */ /* 0x000fea0003800200 */
.L_x_760:
[----:B------:R-:W-:Y:S01]  /*4cb30*/  LOP3.LUT R19, R40, 0x1, RZ, 0xc0, !PT ;  /* 0x0000000128137812 */ /* 0x000fe200078ec0ff */
[----:B------:R-:W-:Y:S03]  /*4cb40*/  BSSY.RECONVERGENT B4, `(.L_x_766) ;  /* 0x0000033000047945 */ /* 0x000fe60003800200 */
[----:B------:R-:W-:-:S13]  /*4cb50*/  ISETP.NE.U32.AND P1, PT, R19, 0x1, PT ;  /* 0x000000011300780c */ /* 0x000fda0003f25070 */
[----:B------:R-:W-:Y:S05]  /*4cb60*/  @!P1 BRA `(.L_x_767) ;  /* 0x0000000000c09947 */ /* 0x000fea0003800000 */
.L_x_771:
        /* <DEDUP_REMOVED lines=31> */
[----:B------:R-:W-:-:S04]  /*4cd60*/  IADD3.X R10, PT, PT, RZ, RZ, RZ, P1, P2 ;  /* 0x000000ffff0a7210 */ /* 0x000fc80000fe44ff */
[----:B------:R-:W-:Y:S02]  /*4cd70*/  IADD3 R39, PT, PT, R39, UR11, R10 ;  /* 0x0000000b27277c10 */ /* 0x000fe4000fffe00a */
[----:B------:R-:W-:Y:S02]  /*4cd80*/  SHF.L.W.U32.HI R10, R19, 0x1f, R78 ;  /* 0x0000001f130a7819 */ /* 0x000fe40000010e4e */
[----:B------:R-:W-:Y:S01]  /*4cd90*/  SHF.L.W.U32.HI R78, R78, 0x1f, R39 ;  /* 0x0000001f4e4e7819 */ /* 0x000fe20000010e27 */
[----:B------:R-:W-:Y:S06]  /*4cda0*/  BRA `(.L_x_770) ;  /* 0x00000000001c7947 */ /* 0x000fec0003800000 */
.L_x_769:
[----:B------:R-:W-:Y:S02]  /*4cdb0*/  SHF.L.W.U32.HI R89, R89, 0x1f, R80 ;  /* 0x0000001f59597819 */ /* 0x000fe40000010e50 */
[----:B------:R-:W-:Y:S02]  /*4cdc0*/  SHF.L.W.U32.HI R80, R80, 0x1f, R41 ;  /* 0x0000001f50507819 */ /* 0x000fe40000010e29 */
[----:B------:R-:W-:Y:S02]  /*4cdd0*/  SHF.L.W.U32.HI R41, R41, 0x1f, R36 ;  /* 0x0000001f29297819 */ /* 0x000fe40000010e24 */
[----:B------:R-:W-:Y:S02]  /*4cde0*/  SHF.L.W.U32.HI R36, R36, 0x1f, R37 ;  /* 0x0000001f24247819 */ /* 0x000fe40000010e25 */
[----:B------:R-:W-:Y:S02]  /*4cdf0*/  SHF.L.W.U32.HI R37, R37, 0x1f, R10 ;  /* 0x0000001f25257819 */ /* 0x000fe40000010e0a */
[----:B------:R-:W-:-:S02]  /*4ce00*/  SHF.L.W.U32.HI R10, R10, 0x1f, R78 ;  /* 0x0000001f0a0a7819 */ /* 0x000fc40000010e4e */
[----:B------:R-:W-:-:S07]  /*4ce10*/  SHF.L.W.U32.HI R78, R78, 0x1f, R39 ;  /* 0x0000001f4e4e7819 */ /* 0x000fce0000010e27 */
.L_x_770:
[----:B------:R-:W-:Y:S05]  /*4ce20*/  BSYNC.RECONVERGENT B5 ;  /* 0x0000000000057941 */ /* 0x000fea0003800200 */
.L_x_768:
[----:B------:R-:W-:Y:S02]  /*4ce30*/  LOP3.LUT R19, R40, 0x1, RZ, 0xc0, !PT ;  /* 0x0000000128137812 */ /* 0x000fe400078ec0ff */
[----:B------:R-:W-:Y:S02]  /*4ce40*/  SHF.R.U32.HI R39, RZ, 0x1, R39 ;  /* 0x00000001ff277819 */ /* 0x000fe40000011627 */
[----:B------:R-:W-:-:S13]  /*4ce50*/  ISETP.NE.U32.AND P1, PT, R19, 0x1, PT ;  /* 0x000000011300780c */ /* 0x000fda0003f25070 */
[----:B------:R-:W-:Y:S05]  /*4ce60*/  @P1 BRA `(.L_x_771) ;  /* 0xfffffffc00401947 */ /* 0x000fea000383ffff */
.L_x_767:
[----:B------:R-:W-:Y:S05]  /*4ce70*/  BSYNC.RECONVERGENT B4 ;  /* 0x0000000000047941 */ /* 0x000fea0003800200 */
.L_x_766:
        /* <DEDUP_REMOVED lines=35> */
.L_x_775:
[----:B------:R-:W-:Y:S05]  /*4d0b0*/  BSYNC.RELIABLE B5 ;  /* 0x0000000000057941 */ /* 0x000fea0003800100 */
.L_x_774:
        /* <DEDUP_REMOVED lines=36> */
.L_x_779:
        /* <DEDUP_REMOVED lines=23> */
.L_x_778:
[----:B------:R-:W-:Y:S05]  /*4d470*/  BSYNC.RELIABLE B6 ;  /* 0x0000000000067941 */ /* 0x000fea0003800100 */
.L_x_777:
        /* <DEDUP_REMOVED lines=43> */
.L_x_780:
[----:B------:R-:W-:Y:S05]  /*4d730*/  BSYNC.RECONVERGENT B5 ;  /* 0x0000000000057941 */ /* 0x000fea0003800200 */
.L_x_776:
        /* <DEDUP_REMOVED lines=23> */
.L_x_773:
        /* <DEDUP_REMOVED lines=36> */
.L_x_785:
        /* <DEDUP_REMOVED lines=23> */
.L_x_784:
[----:B------:R-:W-:Y:S05]  /*4dc60*/  BSYNC.RELIABLE B7 ;  /* 0x0000000000077941 */ /* 0x000fea0003800100 */
.L_x_783:
        /* <DEDUP_REMOVED lines=43> */
.L_x_786:
[----:B------:R-:W-:Y:S05]  /*4df20*/  BSYNC.RECONVERGENT B6 ;  /* 0x0000000000067941 */ /* 0x000fea0003800200 */
.L_x_782:
        /* <DEDUP_REMOVED lines=23> */
.L_x_781:
[----:B------:R-:W-:Y:S05]  /*4e0a0*/  BSYNC.RECONVERGENT B4 ;  /* 0x0000000000047941 */ /* 0x000fea0003800200 */
.L_x_772:
        /* <DEDUP_REMOVED lines=9> */
.L_x_753:
[----:B------:R-:W-:Y:S05]  /*4e140*/  BSYNC.RECONVERGENT B3 ;  /* 0x0000000000037941 */ /* 0x000fea0003800200 */
.L_x_752:
        /* <DEDUP_REMOVED lines=9> */
[----:B------:R-:W-:Y:S01]  /*4e1e0*/  IMAD.MOV.U32 R19, RZ, RZ, RZ ;  /* 0x000000ffff137224 */ /* 0x000fe200078e00ff */
[----:B------:R-:W-:Y:S01]  /*4e1f0*/  CS2R R24, SRZ ;  /* 0x0000000000187805 */ /* 0x000fe2000001ff00 */
[----:B------:R-:W-:Y:S02]  /*4e200*/  IMAD.MOV.U32 R27, RZ, RZ, R53 ;  /* 0x000000ffff1b7224 */ /* 0x000fe400078e0035 */
[----:B------:R-:W-:Y:S02]  /*4e210*/  IMAD.MOV.U32 R20, RZ, RZ, RZ ;  /* 0x000000ffff147224 */ /* 0x000fe400078e00ff */
[----:B------:R-:W-:Y:S02]  /*4e220*/  IMAD.MOV.U32 R26, RZ, RZ, RZ ;  /* 0x000000ffff1a7224 */ /* 0x000fe400078e00ff */
[----:B------:R-:W-:-:S07]  /*4e230*/  IMAD.MOV.U32 R38, RZ, RZ, RZ ;  /* 0x000000ffff267224 */ /* 0x000fce00078e00ff */
.L_x_789:
        /* <DEDUP_REMOVED lines=51> */
[C---:B------:R-:W-:Y:S01]  /*4e570*/  IMAD.WIDE.U32 R32, R21.reuse, UR22, RZ ;  /* 0x0000001615207c25 */ /* 0x040fe2000f8e00ff */
        /* <DEDUP_REMOVED lines=14> */
[----:B------:R-:W-:Y:S01]  /*4e660*/  IMAD.WIDE.U32 R20, R21, UR24, RZ ;  /* 0x0000001815147c25 */ /* 0x000fe2000f8e00ff */
[----:B------:R-:W-:Y:S02]  /*4e670*/  IADD3 R37, P1, PT, R28, R10, RZ ;  /* 0x0000000a1c257210 */ /* 0x000fe40007f3e0ff */
[----:B------:R-:W-:-:S02]  /*4e680*/  IADD3 R32, PT, PT, R32, R41, R33 ;  /* 0x0000002920207210 */ /* 0x000fc40007ffe021 */
        /* <DEDUP_REMOVED lines=8> */
[----:B------:R-:W-:Y:S01]  /*4e710*/  IADD3 R31, PT, PT, R30, R35, R31 ;  /* 0x000000231e1f7210 */ /* 0x000fe20007ffe01f */
[----:B------:R-:W-:-:S03]  /*4e720*/  IMAD.WIDE.U32 R36, R36, UR11, RZ ;  /* 0x0000000b24247c25 */ /* 0x000fc6000f8e00ff */
[----:B------:R-:W-:Y:S01]  /*4e730*/  IADD3 R28, PT, PT, R28, R39, R29 ;  /* 0x000000271c1c7210 */ /* 0x000fe20007ffe01d */
[----:B------:R-:W-:Y:S01]  /*4e740*/  IMAD.X R32, RZ, RZ, RZ, P3 ;  /* 0x000000ffff207224 */ /* 0x000fe200018e06ff */
[----:B------:R-:W-:Y:S02]  /*4e750*/  IADD3 R29, P2, PT, R20, R19, RZ ;  /* 0x00000013141d7210 */ /* 0x000fe40007f5e0ff */
[----:B------:R-:W-:Y:S02]  /*4e760*/  IADD3 R20, P4, PT, R10, R31, RZ ;  /* 0x0000001f0a147210 */ /* 0x000fe40007f9e0ff */
        /* <DEDUP_REMOVED lines=15> */
.L_x_788:
        /* <DEDUP_REMOVED lines=36> */
.L_x_793:
[----:B------:R-:W-:Y:S05]  /*4eaa0*/  BSYNC.RELIABLE B4 ;  /* 0x0000000000047941 */ /* 0x000fea0003800100 */
.L_x_792:
        /* <DEDUP_REMOVED lines=23> */
.L_x_791:
[----:B------:R-:W-:Y:S05]  /*4ec20*/  BSYNC.RECONVERGENT B3 ;  /* 0x0000000000037941 */ /* 0x000fea0003800200 */
.L_x_790:
        /* <DEDUP_REMOVED lines=9> */
.L_x_795:
        /* <DEDUP_REMOVED lines=74> */
[----:B------:R-:W-:Y:S02]  /*4f160*/  IADD3 R32, P1, PT, R32, R40, RZ ;  /* 0x0000002820207210 */ /* 0x000fe40007f3e0ff */
        /* <DEDUP_REMOVED lines=17> */
[----:B------:R-:W-:Y:S02]  /*4f280*/  IADD3 R32, P3, PT, R30, R41, RZ ;  /* 0x000000291e207210 */ /* 0x000fe40007f7e0ff */
[----:B------:R-:W-:Y:S01]  /*4f290*/  IADD3 R33, PT, PT, R21, R28, R33 ;  /* 0x0000001c15217210 */ /* 0x000fe20007ffe021 */
[----:B------:R-:W-:Y:S01]  /*4f2a0*/  IMAD.X R21, RZ, RZ, RZ, P1 ;  /* 0x000000ffff157224 */ /* 0x000fe200008e06ff */
[----:B------:R-:W-:Y:S01]  /*4f2b0*/  ISETP.NE.AND P1, PT, R45, 0x8, PT ;  /* 0x000000082d00780c */ /* 0x000fe20003f25270 */
[----:B------:R-:W-:Y:S01]  /*4f2c0*/  IMAD.X R28, RZ, RZ, RZ, P2 ;  /* 0x000000ffff1c7224 */ /* 0x000fe200010e06ff */
[----:B------:R-:W-:Y:S01]  /*4f2d0*/  IADD3 R32, P4, PT, R32, R33, RZ ;  /* 0x0000002120207210 */ /* 0x000fe20007f9e0ff */
[----:B------:R-:W-:-:S03]  /*4f2e0*/  IMAD.X R33, RZ, RZ, RZ, P3 ;  /* 0x000000ffff217224 */ /* 0x000fc600018e06ff */
[----:B------:R-:W-:Y:S01]  /*4f2f0*/  IADD3 R21, PT, PT, R21, R28, R29 ;  /* 0x0000001c15157210 */ /* 0x000fe20007ffe01d */
[----:B------:R-:W-:-:S05]  /*4f300*/  IMAD.X R30, RZ, RZ, RZ, P4 ;  /* 0x000000ffff1e7224 */ /* 0x000fca00020e06ff */
[----:B------:R-:W-:-:S05]  /*4f310*/  IADD3 R30, PT, PT, R30, R33, R31 ;  /* 0x000000211e1e7210 */ /* 0x000fca0007ffe01f */
[----:B------:R-:W-:Y:S01]  /*4f320*/  IMAD.IADD R21, R21, 0x1, R30 ;  /* 0x0000000115157824 */ /* 0x000fe200078e021e */
[----:B------:R-:W-:Y:S06]  /*4f330*/  @P1 BRA `(.L_x_795) ;  /* 0xfffffff800601947 */ /* 0x000fec000383ffff */
[----:B------:R-:W-:Y:S05]  /*4f340*/  BSYNC.RECONVERGENT B3 ;  /* 0x0000000000037941 */ /* 0x000fea0003800200 */
.L_x_794:
        /* <DEDUP_REMOVED lines=55> */
.L_x_799:
[----:B------:R-:W-:Y:S05]  /*4f6c0*/  BSYNC.RELIABLE B4 ;  /* 0x0000000000047941 */ /* 0x000fea0003800100 */
.L_x_798:
        /* <DEDUP_REMOVED lines=23> */
.L_x_797:
[----:B------:R-:W-:Y:S05]  /*4f840*/  BSYNC.RECONVERGENT B3 ;  /* 0x0000000000037941 */ /* 0x000fea0003800200 */
.L_x_796:
[----:B------:R0:W-:Y:S01]  /*4f850*/  STL.64 [R1+0x248], R22 ;  /* 0x0002481601007387 */ /* 0x0001e20000100a00 */
[----:B------:R-:W-:-:S03]  /*4f860*/  PLOP3.LUT P1, PT, PT, PT, PT, 0x8, 0x80 ;  /* 0x000000000080781c */ /* 0x000fc60003f2e170 */
[----:B------:R0:W-:Y:S04]  /*4f870*/  STL.64 [R1+0x250], R24 ;  /* 0x0002501801007387 */ /* 0x0001e80000100a00 */
[----:B------:R0:W-:Y:S04]  /*4f880*/  STL.64 [R1+0x258], R26 ;  /* 0x0002581a01007387 */ /* 0x0001e80000100a00 */
[----:B------:R0:W-:Y:S01]  /*4f890*/  STL.64 [R1+0x260], R20 ;  /* 0x0002601401007387 */ /* 0x0001e20000100a00 */
[----:B------:R-:W-:Y:S05]  /*4f8a0*/  BRA `(.L_x_800) ;  /* 0x0000000000247947 */ /* 0x000fea0003800000 */
.L_x_607:
[----:B------:R-:W-:Y:S01]  /*4f8b0*/  PLOP3.LUT P1, PT, PT, PT, PT, 0x80, 0x8 ;  /* 0x000000000008781c */ /* 0x000fe20003f2f070 */
[----:B---3--:R-:W-:Y:S02]  /*4f8c0*/  IMAD.MOV.U32 R17, RZ, RZ, R51 ;  /* 0x000000ffff117224 */ /* 0x008fe400078e0033 */
[----:B------:R-:W-:Y:S02]  /*4f8d0*/  IMAD.MOV.U32 R16, RZ, RZ, R50 ;  /* 0x000000ffff107224 */ /* 0x000fe400078e0032 */
[----:B------:R-:W-:Y:S02]  /*4f8e0*/  IMAD.MOV.U32 R15, RZ, RZ, R49 ;  /* 0x000000ffff0f7224 */ /* 0x000fe400078e0031 */
[----:B------:R-:W-:Y:S02]  /*4f8f0*/  IMAD.MOV.U32 R14, RZ, RZ, R48 ;  /* 0x000000ffff0e7224 */ /* 0x000fe400078e0030 */
[----:B------:R-:W-:Y:S02]  /*4f900*/  IMAD.MOV.U32 R13, RZ, RZ, R47 ;  /* 0x000000ffff0d7224 */ /* 0x000fe400078e002f */
[----:B------:R-:W-:-:S02]  /*4f910*/  IMAD.MOV.U32 R12, RZ, RZ, R46 ;  /* 0x000000ffff0c7224 */ /* 0x000fc400078e002e */
[----:B------:R-:W-:Y:S02]  /*4f920*/  IMAD.MOV.U32 R11, RZ, RZ, R45 ;  /* 0x000000ffff0b7224 */ /* 0x000fe400078e002d */
[----:B------:R-:W-:-:S07]  /*4f930*/  IMAD.MOV.U32 R18, RZ, RZ, R52 ;  /* 0x000000ffff127224 */ /* 0x000fce00078e0034 */
.L_x_800:
[----:B------:R-:W-:Y:S05]  /*4f940*/  BSYNC.RECONVERGENT B2 ;  /* 0x0000000000027941 */ /* 0x000fea0003800200 */
.L_x_606:
[----:B0-2-4-:R-:W-:Y:S02]  /*4f950*/  IMAD.MOV.U32 R24, RZ, RZ, R17 ;  /* 0x000000ffff187224 */ /* 0x015fe400078e0011 */
[----:B------:R-:W-:Y:S02]  /*4f960*/  IMAD.MOV.U32 R25, RZ, RZ, R16 ;  /* 0x000000ffff197224 */ /* 0x000fe400078e0010 */
[----:B------:R-:W-:Y:S02]  /*4f970*/  IMAD.MOV.U32 R22, RZ, RZ, R15 ;  /* 0x000000ffff167224 */ /* 0x000fe400078e000f */
[----:B------:R-:W-:Y:S02]  /*4f980*/  IMAD.MOV.U32 R23, RZ, RZ, R14 ;  /* 0x000000ffff177224 */ /* 0x000fe400078e000e */
[----:B------:R-:W-:Y:S02]  /*4f990*/  IMAD.MOV.U32 R20, RZ, RZ, R13 ;  /* 0x000000ffff147224 */ /* 0x000fe400078e000d */
[----:B------:R-:W-:-:S02]  /*4f9a0*/  IMAD.MOV.U32 R21, RZ, RZ, R12 ;  /* 0x000000ffff157224 */ /* 0x000fc400078e000c */
[----:B------:R-:W-:Y:S02]  /*4f9b0*/  IMAD.MOV.U32 R26, RZ, RZ, R11 ;  /* 0x000000ffff1a7224 */ /* 0x000fe400078e000b */
[----:B-1----:R-:W-:Y:S01]  /*4f9c0*/  IMAD.MOV.U32 R27, RZ, RZ, R18 ;  /* 0x000000ffff1b7224 */ /* 0x002fe200078e0012 */
[----:B------:R-:W-:Y:S06]  /*4f9d0*/  @!P1 BRA `(.L_x_262) ;  /* 0x0000019c00989947 */ /* 0x000fec0003800000 */
[----:B------:R-:W-:Y:S01]  /*4f9e0*/  IMAD.WIDE.U32 R20, R44, 0x4c957f2d, RZ ;  /* 0x4c957f2d2c147825 */ /* 0x000fe200078e00ff */
        /* <DEDUP_REMOVED lines=32> */
[----:B------:R-:W-:Y:S02]  /*4fbf0*/  VIADD R22, R22, 0x14057b7e ;  /* 0x14057b7e16167836 */ /* 0x000fe40000000000 */
[----:B------:R-:W-:Y:S01]  /*4fc00*/  VIADD R10, R43, 0x14057b7e ;  /* 0x14057b7e2b0a7836 */ /* 0x000fe20000000000 */
[----:B------:R-:W-:Y:S01]  /*4fc10*/  IADD3 R23, PT, PT, R20, R23, R21 ;  /* 0x0000001714177210 */ /* 0x000fe20007ffe015 */
[----:B------:R-:W-:Y:S01]  /*4fc20*/  VIADD R20, R19, 0x14057b7e ;  /* 0x14057b7e13147836 */ /* 0x000fe20000000000 */
[----:B------:R-:W-:Y:S02]  /*4fc30*/  STL [R77+0x14], R22 ;  /* 0x000014164d007387 */ /* 0x000fe40000100800 */
[----:B------:R-:W-:Y:S01]  /*4fc40*/  LOP3.LUT R19, R25, R10, R27, 0xfe, !PT ;  /* 0x0000000a19137212 */ /* 0x000fe200078efe1b */
[----:B------:R-:W-:Y:S01]  /*4fc50*/  VIADD R23, R23, 0x14057b7e ;  /* 0x14057b7e17177836 */ /* 0x000fe20000000000 */
[----:B------:R0:W-:Y:S02]  /*4fc60*/  STL [R77+0x4], R10 ;  /* 0x0000040a4d007387 */ /* 0x0001e40000100800 */
[----:B------:R-:W-:-:S02]  /*4fc70*/  LOP3.LUT R19, R28, R20, R19, 0xfe, !PT ;  /* 0x000000141c137212 */ /* 0x000fc400078efe13 */
[----:B------:R-:W-:Y:S01]  /*4fc80*/  LOP3.LUT R21, R22, R23, R26, 0xfe, !PT ;  /* 0x0000001716157212 */ /* 0x000fe200078efe1a */
[----:B------:R-:W-:Y:S01]  /*4fc90*/  STL [R77+0x1c], R23 ;  /* 0x00001c174d007387 */ /* 0x000fe20000100800 */
[----:B------:R-:W-:Y:S02]  /*4fca0*/  LOP3.LUT R24, R26, R22, R19, 0xfe, !PT ;  /* 0x000000161a187212 */ /* 0x000fe400078efe13 */
[----:B------:R-:W-:Y:S01]  /*4fcb0*/  LOP3.LUT R21, R20, R21, R28, 0xfe, !PT ;  /* 0x0000001514157212 */ /* 0x000fe200078efe1c */
[----:B------:R1:W-:Y:S01]  /*4fcc0*/  STL [R77+0xc], R20 ;  /* 0x00000c144d007387 */ /* 0x0003e20000100800 */
[----:B------:R-:W-:Y:S02]  /*4fcd0*/  LOP3.LUT P2, RZ, R23, R24, RZ, 0xfc, !PT ;  /* 0x0000001817ff7212 */ /* 0x000fe4000784fcff */
[----:B------:R-:W-:Y:S02]  /*4fce0*/  LOP3.LUT P1, RZ, R10, R21, R25, 0xfe, !PT ;  /* 0x000000150aff7212 */ /* 0x000fe4000782fe19 */
[----:B0-----:R-:W-:-:S05]  /*4fcf0*/  SEL R10, R27, 0x6, P2 ;  /* 0x000000061b0a7807 */ /* 0x001fca0001000000 */
[----:B-1----:R-:W-:-:S06]  /*4fd00*/  IMAD.MOV.U32 R20, RZ, RZ, R10 ;  /* 0x000000ffff147224 */ /* 0x002fcc00078e000a */
[----:B------:R-:W-:Y:S05]  /*4fd10*/  @P1 BRA `(.L_x_802) ;  /* 0x0000000000101947 */ /* 0x000fea0003800000 */
[----:B------:R-:W-:Y:S01]  /*4fd20*/  ISETP.NE.AND P1, PT, R10, RZ, PT ;  /* 0x000000ff0a00720c */ /* 0x000fe20003f25270 */
[----:B------:R-:W-:-:S12]  /*4fd30*/  IMAD.MOV.U32 R20, RZ, RZ, RZ ;  /* 0x000000ffff147224 */ /* 0x000fd800078e00ff */
[----:B------:R-:W-:-:S04]  /*4fd40*/  @P1 ISETP.NE.AND P2, PT, R10, 0x1, PT ;  /* 0x000000010a00180c */ /* 0x000fc80003f45270 */
[----:B------:R-:W-:-:S09]  /*4fd50*/  @P1 SEL R20, R10, 0x6, P2 ;  /* 0x000000060a141807 */ /* 0x000fd20001000000 */
.L_x_802:
[----:B------:R-:W-:Y:S05]  /*4fd60*/  BSYNC.RECONVERGENT B2 ;  /* 0x0000000000027941 */ /* 0x000fea0003800200 */
.L_x_801:
[----:B------:R0:W-:Y:S01]  /*4fd70*/  STL [R77], R20 ;  /* 0x000000144d007387 */ /* 0x0001e20000100800 */
[----:B------:R-:W-:Y:S01]  /*4fd80*/  IMAD.MOV.U32 R29, RZ, RZ, RZ ;  /* 0x000000ffff1d7224 */ /* 0x000fe200078e00ff */
[----:B------:R-:W-:Y:S01]  /*4fd90*/  UMOV UR4, URZ ;  /* 0x000000ff00047c82 */ /* 0x000fe20008000000 */
[----:B------:R-:W-:Y:S02]  /*4fda0*/  IMAD.MOV.U32 R19, RZ, RZ, RZ ;  /* 0x000000ffff137224 */ /* 0x000fe400078e00ff */
[----:B------:R-:W-:Y:S02]  /*4fdb0*/  IMAD.MOV.U32 R23, RZ, RZ, RZ ;  /* 0x000000ffff177224 */ /* 0x000fe400078e00ff */
[----:B------:R-:W-:Y:S02]  /*4fdc0*/  IMAD.MOV.U32 R31, RZ, RZ, RZ ;  /* 0x000000ffff1f7224 */ /* 0x000fe400078e00ff */
[----:B------:R-:W-:Y:S02]  /*4fdd0*/  IMAD.MOV.U32 R27, RZ, RZ, RZ ;  /* 0x000000ffff1b7224 */ /* 0x000fe400078e00ff */
[----:B------:R-:W-:-:S02]  /*4fde0*/  IMAD.MOV.U32 R35, RZ, RZ, RZ ;  /* 0x000000ffff237224 */ /* 0x000fc400078e00ff */
[----:B------:R-:W-:Y:S02]  /*4fdf0*/  IMAD.MOV.U32 R37, RZ, RZ, RZ ;  /* 0x000000ffff257224 */ /* 0x000fe400078e00ff */
[----:B0-----:R-:W-:-:S07]  /*4fe00*/  IMAD.MOV.U32 R43, RZ, RZ, RZ ;  /* 0x000000ffff2b7224 */ /* 0x001fce00078e00ff */
.L_x_803:
        /* <DEDUP_REMOVED lines=81> */
[----:B------:R-:W-:Y:S02]  /*50320*/  IADD3 R26, PT, PT, R41, R26, R23 ;  /* 0x0000001a291a7210 */ /* 0x000fe40007ffe017 */
[----:B------:R-:W-:Y:S01]  /*50330*/  IADD3 R23, P4, PT, R22, R25, RZ ;  /* 0x0000001916177210 */ /* 0x000fe20007f9e0ff */
[----:B------:R-:W-:Y:S01]  /*50340*/  IMAD.WIDE.U32 R24, R10, UR11, RZ ;  /* 0x0000000b0a187c25 */ /* 0x000fe2000f8e00ff */
        /* <DEDUP_REMOVED lines=57> */
.L_x_807:
[----:B------:R-:W-:Y:S05]  /*506e0*/  BSYNC.RELIABLE B3 ;  /* 0x0000000000037941 */ /* 0x000fea0003800100 */
.L_x_806:
        /* <DEDUP_REMOVED lines=23> */
.L_x_805:
[----:B------:R-:W-:Y:S05]  /*50860*/  BSYNC.RECONVERGENT B2 ;  /* 0x0000000000027941 */ /* 0x000fea0003800200 */
.L_x_804:
[----:B------:R-:W-:Y:S01]  /*50870*/  IMAD.MOV.U32 R29, RZ, RZ, 0x5 ;  /* 0x00000005ff1d7424 */ /* 0x000fe200078e00ff */
[----:B------:R0:W-:Y:S01]  /*50880*/  STL [R72], R43 ;  /* 0x0000002b48007387 */ /* 0x0001e20000100800 */
[----:B------:R-:W-:Y:S01]  /*50890*/  IMAD.MOV.U32 R10, RZ, RZ, RZ ;  /* 0x000000ffff0a7224 */ /* 0x000fe200078e00ff */
[----:B------:R-:W-:Y:S01]  /*508a0*/  UMOV UR4, URZ ;  /* 0x000000ff00047c82 */ /* 0x000fe20008000000 */
        /* <DEDUP_REMOVED lines=22> */
.L_x_808:
        /* <DEDUP_REMOVED lines=146> */
.L_x_812:
[----:B------:R-:W-:Y:S05]  /*51330*/  BSYNC.RELIABLE B3 ;  /* 0x0000000000037941 */ /* 0x000fea0003800100 */
.L_x_811:
        /* <DEDUP_REMOVED lines=23> */
.L_x_810:
[----:B------:R-:W-:Y:S05]  /*514b0*/  BSYNC.RECONVERGENT B2 ;  /* 0x0000000000027941 */ /* 0x000fea0003800200 */
.L_x_809:
[----:B------:R-:W-:Y:S01]  /*514c0*/  STL [R75+0x4], RZ ;  /* 0x000004ff4b007387 */ /* 0x000fe20000100800 */
[----:B------:R-:W-:Y:S01]  /*514d0*/  IMAD.MOV.U32 R20, RZ, RZ, 0x4 ;  /* 0x00000004ff147424 */ /* 0x000fe200078e00ff */
[----:B------:R-:W-:Y:S01]  /*514e0*/  UMOV UR4, URZ ;  /* 0x000000ff00047c82 */ /* 0x000fe20008000000 */
[----:B------:R-:W-:Y:S01]  /*514f0*/  IMAD.MOV.U32 R0, RZ, RZ, RZ ;  /* 0x000000ffff007224 */ /* 0x000fe200078e00ff */
[----:B------:R-:W-:Y:S01]  /*51500*/  STL [R75+0x8], RZ ;  /* 0x000008ff4b007387 */ /* 0x000fe20000100800 */
[----:B------:R-:W-:Y:S02]  /*51510*/  IMAD.MOV.U32 R65, RZ, RZ, RZ ;  /* 0x000000ffff417224 */ /* 0x000fe400078e00ff */
[----:B------:R-:W-:Y:S01]  /*51520*/  IMAD.MOV.U32 R77, RZ, RZ, RZ ;  /* 0x000000ffff4d7224 */ /* 0x000fe200078e00ff */
[----:B------:R-:W-:Y:S01]  /*51530*/  STL [R75+0xc], RZ ;  /* 0x00000cff4b007387 */ /* 0x000fe20000100800 */
[----:B------:R-:W-:Y:S02]  /*51540*/  IMAD.MOV.U32 R79, RZ, RZ, RZ ;  /* 0x000000ffff4f7224 */ /* 0x000fe400078e00ff */
[----:B------:R-:W-:Y:S01]  /*51550*/  IMAD.MOV.U32 R81, RZ, RZ, RZ ;  /* 0x000000ffff517224 */ /* 0x000fe200078e00ff */
[----:B------:R-:W-:Y:S01]  /*51560*/  STL [R75+0x10], RZ ;  /* 0x000010ff4b007387 */ /* 0x000fe20000100800 */
[----:B------:R-:W-:-:S02]  /*51570*/  IMAD.MOV.U32 R83, RZ, RZ, RZ ;  /* 0x000000ffff537224 */ /* 0x000fc400078e00ff */
[----:B------:R-:W-:Y:S01]  /*51580*/  IMAD.MOV.U32 R22, RZ, RZ, RZ ;  /* 0x000000ffff167224 */ /* 0x000fe200078e00ff */
[----:B------:R-:W-:Y:S04]  /*51590*/  STL [R75+0x14], RZ ;  /* 0x000014ff4b007387 */ /* 0x000fe80000100800 */
[----:B------:R-:W-:Y:S04]  /*515a0*/  STL [R75+0x18], RZ ;  /* 0x000018ff4b007387 */ /* 0x000fe80000100800 */
[----:B------:R-:W-:Y:S04]  /*515b0*/  STL [R75+0x1c], RZ ;  /* 0x00001cff4b007387 */ /* 0x000fe80000100800 */
[----:B------:R0:W-:Y:S02]  /*515c0*/  STL [R75], R20 ;  /* 0x000000144b007387 */ /* 0x0001e40000100800 */
[----:B0-----:R-:W-:-:S07]  /*515d0*/  IMAD.MOV.U32 R20, RZ, RZ, RZ ;  /* 0x000000ffff147224 */ /* 0x001fce00078e00ff */
.L_x_813:
        /* <DEDUP_REMOVED lines=135> */
.L_x_817:
[----:B------:R-:W-:Y:S05]  /*51e50*/  BSYNC.RELIABLE B3 ;  /* 0x0000000000037941 */ /* 0x000fea0003800100 */
.L_x_816:
        /* <DEDUP_REMOVED lines=23> */
.L_x_815:
[----:B------:R-:W-:Y:S05]  /*51fd0*/  BSYNC.RECONVERGENT B2 ;  /* 0x0000000000027941 */ /* 0x000fea0003800200 */
.L_x_814:
[----:B------:R-:W-:Y:S01]  /*51fe0*/  IMAD.MOV.U32 R45, RZ, RZ, 0x3 ;  /* 0x00000003ff2d7424 */ /* 0x000fe200078e00ff */
[----:B------:R0:W-:Y:S01]  /*51ff0*/  STL [R71], R20 ;  /* 0x0000001447007387 */ /* 0x0001e20000100800 */
[----:B------:R-:W-:Y:S01]  /*52000*/  IMAD.MOV.U32 R75, RZ, RZ, RZ ;  /* 0x000000ffff4b7224 */ /* 0x000fe200078e00ff */
[----:B------:R-:W-:Y:S02]  /*52010*/  UMOV UR4, URZ ;  /* 0x000000ff00047c82 */ /* 0x000fe40008000000 */
        /* <DEDUP_REMOVED lines=22> */
.L_x_818:
[----:B------:R1:W2:Y:S01]  /*52180*/  LDL R24, [R74] ;  /* 0x000000004a187983 */ /* 0x0002a20000100800 */
[----:B------:R-:W-:-:S04]  /*52190*/  UIADD3 UR4, UPT, UPT, UR4, 0x1, URZ ;  /* 0x0000000104047890 */ /* 0x000fc8000fffe0ff */
[----:B------:R-:W-:Y:S01]  /*521a0*/  UISETP.NE.AND UP0, UPT, UR4, 0x8, UPT ;  /* 0x000000080400788c */ /* 0x000fe2000bf05270 */
[----:B-1----:R-:W-:Y:S02]  /*521b0*/  VIADD R74, R74, 0x4 ;  /* 0x000000044a4a7836 */ /* 0x002fe40000000000 */
        /* <DEDUP_REMOVED lines=131> */
.L_x_822:
[----:B------:R-:W-:Y:S05]  /*529f0*/  BSYNC.RELIABLE B3 ;  /* 0x0000000000037941 */ /* 0x000fea0003800100 */
.L_x_821:
        /* <DEDUP_REMOVED lines=23> */
.L_x_820:
[----:B------:R-:W-:Y:S05]  /*52b70*/  BSYNC.RECONVERGENT B2 ;  /* 0x0000000000027941 */ /* 0x000fea0003800200 */
.L_x_819:
[----:B------:R-:W-:Y:S01]  /*52b80*/  IMAD.MOV.U32 R24, RZ, RZ, 0x10 ;  /* 0x00000010ff187424 */ /* 0x000fe200078e00ff */
[----:B------:R0:W-:Y:S01]  /*52b90*/  STL [R70], R0 ;  /* 0x0000000046007387 */ /* 0x0001e20000100800 */
[----:B------:R-:W-:Y:S01]  /*52ba0*/  IMAD.MOV.U32 R22, RZ, RZ, RZ ;  /* 0x000000ffff167224 */ /* 0x000fe200078e00ff */
[----:B------:R-:W-:Y:S02]  /*52bb0*/  UMOV UR4, URZ ;  /* 0x000000ff00047c82 */ /* 0x000fe40008000000 */
[----:B------:R1:W-:Y:S04]  /*52bc0*/  STL [R70+0x4], R20 ;  /* 0x0000041446007387 */ /* 0x0003e80000100800 */
[----:B------:R-:W-:Y:S01]  /*52bd0*/  STL [R70+0x8], R83 ;  /* 0x0000085346007387 */ /* 0x000fe20000100800 */
[----:B0-----:R-:W-:-:S03]  /*52be0*/  IMAD.MOV.U32 R0, RZ, RZ, RZ ;  /* 0x000000ffff007224 */ /* 0x001fc600078e00ff */
[----:B------:R0:W-:Y:S01]  /*52bf0*/  STL [R70+0xc], R81 ;  /* 0x00000c5146007387 */ /* 0x0001e20000100800 */
[----:B-1----:R-:W-:-:S03]  /*52c00*/  IMAD.MOV.U32 R20, RZ, RZ, RZ ;  /* 0x000000ffff147224 */ /* 0x002fc600078e00ff */
[----:B------:R1:W-:Y:S04]  /*52c10*/  STL [R70+0x10], R79 ;  /* 0x0000104f46007387 */ /* 0x0003e80000100800 */
        /* <DEDUP_REMOVED lines=16> */
.L_x_823:
[----:B------:R2:W3:Y:S01]  /*52d20*/  LDL R26, [R73] ;  /* 0x00000000491a7983 */ /* 0x0004e20000100800 */
[----:B------:R-:W-:-:S04]  /*52d30*/  UIADD3 UR4, UPT, UPT, UR4, 0x1, URZ ;  /* 0x0000000104047890 */ /* 0x000fc8000fffe0ff */
[----:B------:R-:W-:Y:S01]  /*52d40*/  UISETP.NE.AND UP0, UPT, UR4, 0x8, UPT ;  /* 0x000000080400788c */ /* 0x000fe2000bf05270 */
[----:B--2---:R-:W-:Y:S02]  /*52d50*/  VIADD R73, R73, 0x4 ;  /* 0x0000000449497836 */ /* 0x004fe40000000000 */
[----:B---3--:R-:W-:-:S04]  /*52d60*/  IMAD.WIDE.U32 R46, R26, UR17, RZ ;  /* 0x000000111a2e7c25 */ /* 0x008fc8000f8e00ff */
        /* <DEDUP_REMOVED lines=130> */
.L_x_827:
[----:B------:R-:W-:Y:S05]  /*53590*/  BSYNC.RELIABLE B3 ;  /* 0x0000000000037941 */ /* 0x000fea0003800100 */
.L_x_826:
        /* <DEDUP_REMOVED lines=23> */
.L_x_825:
[----:B------:R-:W-:Y:S05]  /*53710*/  BSYNC.RECONVERGENT B2 ;  /* 0x0000000000027941 */ /* 0x000fea0003800200 */
.L_x_824:
[----:B------:R-:W-:Y:S01]  /*53720*/  STL [R63+0x1c], R22 ;  /* 0x00001c163f007387 */ /* 0x000fe20000100800 */
[----:B------:R-:W-:Y:S01]  /*53730*/  IMAD.MOV.U32 R73, RZ, RZ, RZ ;  /* 0x000000ffff497224 */ /* 0x000fe200078e00ff */
[----:B------:R-:W-:Y:S02]  /*53740*/  UMOV UR4, URZ ;  /* 0x000000ff00047c82 */ /* 0x000fe40008000000 */
        /* <DEDUP_REMOVED lines=14> */
.L_x_828:
        /* <DEDUP_REMOVED lines=137> */
.L_x_832:
[----:B------:R-:W-:Y:S05]  /*540c0*/  BSYNC.RELIABLE B3 ;  /* 0x0000000000037941 */ /* 0x000fea0003800100 */
.L_x_831:
        /* <DEDUP_REMOVED lines=23> */
.L_x_830:
[----:B------:R-:W-:Y:S05]  /*54240*/  BSYNC.RECONVERGENT B2 ;  /* 0x0000000000027941 */ /* 0x000fea0003800200 */
.L_x_829:
        /* <DEDUP_REMOVED lines=36> */
.L_x_836:
        /* <DEDUP_REMOVED lines=23> */
.L_x_835:
[----:B------:R-:W-:Y:S05]  /*54600*/  BSYNC.RELIABLE B3 ;  /* 0x0000000000037941 */ /* 0x000fea0003800100 */
.L_x_834:
        /* <DEDUP_REMOVED lines=43> */
.L_x_837:
[----:B------:R-:W-:Y:S05]  /*548c0*/  BSYNC.RECONVERGENT B2 ;  /* 0x0000000000027941 */ /* 0x000fea0003800200 */
.L_x_833:
        /* <DEDUP_REMOVED lines=11> */
[----:B------:R-:W-:-:S02]  /*54980*/  IMAD.MOV.U32 R32, RZ, RZ, RZ ;  /* 0x000000ffff207224 */ /* 0x000fc400078e00ff */
[----:B------:R-:W-:Y:S01]  /*54990*/  IMAD.MOV.U32 R30, RZ, RZ, RZ ;  /* 0x000000ffff1e7224 */ /* 0x000fe200078e00ff */
[----:B------:R0:W-:Y:S04]  /*549a0*/  STL [R62+0x10], R41 ;  /* 0x000010293e007387 */ /* 0x0001e80000100800 */
[----:B------:R0:W-:Y:S04]  /*549b0*/  STL [R62+0x14], R67 ;  /* 0x000014433e007387 */ /* 0x0001e80000100800 */
[----:B------:R0:W-:Y:S04]  /*549c0*/  STL [R62+0x18], R69 ;  /* 0x000018453e007387 */ /* 0x0001e80000100800 */
[----:B------:R0:W-:Y:S02]  /*549d0*/  STL [R62+0x1c], R73 ;  /* 0x00001c493e007387 */ /* 0x0001e40000100800 */
.L_x_838:
        /* <DEDUP_REMOVED lines=13> */
[----:B------:R-:W-:Y:S01]  /*54ab0*/  IMAD.X R77, RZ, RZ, RZ, P2 ;  /* 0x000000ffff4d7224 */ /* 0x000fe200010e06ff */
[----:B------:R-:W-:Y:S01]  /*54ac0*/  IADD3 RZ, P4, PT, R74, R51, RZ ;  /* 0x000000334aff7210 */ /* 0x000fe20007f9e0ff */
[----:B------:R-:W-:Y:S01]  /*54ad0*/  IMAD.WIDE.U32 R50, R10, UR8, RZ ;  /* 0x000000080a327c25 */ /* 0x000fe2000f8e00ff */
[----:B------:R-:W-:-:S03]  /*54ae0*/  IADD3.X R44, PT, PT, RZ, RZ, RZ, P1, P3 ;  /* 0x000000ffff2c7210 */ /* 0x000fc60000fe64ff */
[----:B------:R-:W-:Y:S01]  /*54af0*/  IMAD.X R75, RZ, RZ, R75, P4 ;  /* 0x000000ffff4b7224 */ /* 0x000fe200020e064b */
[----:B------:R-:W-:Y:S01]  /*54b00*/  IADD3 R30, P3, PT, R50, R47, RZ ;  /* 0x0000002f321e7210 */ /* 0x000fe20007f7e0ff */
[----:B------:R-:W-:Y:S01]  /*54b10*/  IMAD.WIDE.U32 R46, R10, UR5, RZ ;  /* 0x000000050a2e7c25 */ /* 0x000fe2000f8e00ff */
[----:B------:R-:W-:Y:S02]  /*54b20*/  IADD3 R22, PT, PT, R44, R77, R45 ;  /* 0x0000004d2c167210 */ /* 0x000fe40007ffe02d */
[----:B------:R-:W-:Y:S01]  /*54b30*/  IADD3 R30, P4, PT, R30, R75, RZ ;  /* 0x0000004b1e1e7210 */ /* 0x000fe20007f9e0ff */
[----:B------:R-:W-:Y:S01]  /*54b40*/  IMAD.X R75, RZ, RZ, RZ, P3 ;  /* 0x000000ffff4b7224 */ /* 0x000fe200018e06ff */
[----:B------:R-:W-:Y:S01]  /*54b50*/  IADD3 R77, P1, PT, R48, R34, RZ ;  /* 0x00000022304d7210 */ /* 0x000fe20007f3e0ff */
[----:B------:R-:W-:-:S03]  /*54b60*/  IMAD.WIDE.U32 R44, R27, R20, RZ ;  /* 0x000000141b2c7225 */ /* 0x000fc600078e00ff */
[----:B------:R-:W-:Y:S01]  /*54b70*/  IADD3 R77, P2, PT, R77, R22, RZ ;  /* 0x000000164d4d7210 */ /* 0x000fe20007f5e0ff */
[----:B------:R-:W-:Y:S02]  /*54b80*/  IMAD.X R50, RZ, RZ, RZ, P4 ;  /* 0x000000ffff327224 */ /* 0x000fe400020e06ff */
[----:B------:R-:W-:Y:S01]  /*54b90*/  IMAD.X R79, RZ, RZ, RZ, P1 ;  /* 0x000000ffff4f7224 */ /* 0x000fe200008e06ff */
[----:B------:R-:W-:Y:S01]  /*54ba0*/  IADD3 R32, P3, PT, R46, R77, RZ ;  /* 0x0000004d2e207210 */ /* 0x000fe20007f7e0ff */
        /* <DEDUP_REMOVED lines=109> */
.L_x_842:
[----:B------:R-:W-:Y:S05]  /*55280*/  BSYNC.RELIABLE B3 ;  /* 0x0000000000037941 */ /* 0x000fea0003800100 */
.L_x_841:
        /* <DEDUP_REMOVED lines=22> */
.L_x_840:
[----:B------:R-:W-:Y:S05]  /*553f0*/  BSYNC.RECONVERGENT B2 ;  /* 0x0000000000027941 */ /* 0x000fea0003800200 */
.L_x_839:
        /* <DEDUP_REMOVED lines=17> */
.L_x_843:
        /* <DEDUP_REMOVED lines=125> */
.L_x_847:
[----:B------:R-:W-:Y:S05]  /*55ce0*/  BSYNC.RELIABLE B3 ;  /* 0x0000000000037941 */ /* 0x000fea0003800100 */
.L_x_846:
        /* <DEDUP_REMOVED lines=22> */
.L_x_845:
[----:B------:R-:W-:Y:S05]  /*55e50*/  BSYNC.RECONVERGENT B2 ;  /* 0x0000000000027941 */ /* 0x000fea0003800200 */
.L_x_844:
        /* <DEDUP_REMOVED lines=10> */
.L_x_848:
        /* <DEDUP_REMOVED lines=119> */
.L_x_852:
[----:B------:R-:W-:Y:S05]  /*56670*/  BSYNC.RELIABLE B3 ;  /* 0x0000000000037941 */ /* 0x000fea0003800100 */
.L_x_851:
        /* <DEDUP_REMOVED lines=22> */
.L_x_850:
[----:B------:R-:W-:Y:S05]  /*567e0*/  BSYNC.RECONVERGENT B2 ;  /* 0x0000000000027941 */ /* 0x000fea0003800200 */
.L_x_849:
        /* <DEDUP_REMOVED lines=69> */
.L_x_858:
[----:B------:R-:W-:Y:S05]  /*56c40*/  BSYNC.RELIABLE B4 ;  /* 0x0000000000047941 */ /* 0x000fea0003800100 */
.L_x_857:
        /* <DEDUP_REMOVED lines=97> */
.L_x_860:
[----:B------:R-:W-:Y:S05]  /*57260*/  BSYNC.RELIABLE B4 ;  /* 0x0000000000047941 */ /* 0x000fea0003800100 */
.L_x_859:
        /* <DEDUP_REMOVED lines=22> */
.L_x_856:
[----:B------:R-:W-:Y:S05]  /*573d0*/  BSYNC.RECONVERGENT B3 ;  /* 0x0000000000037941 */ /* 0x000fea0003800200 */
.L_x_855:
        /* <DEDUP_REMOVED lines=15> */
.L_x_874:
        /* <DEDUP_REMOVED lines=28> */
.L_x_864:
        /* <DEDUP_REMOVED lines=17> */
.L_x_863:
[----:B------:R-:W-:Y:S02]  /*577a0*/  IMAD.MOV.U32 R35, RZ, RZ, R65 ;  /* 0x000000ffff237224 */ /* 0x000fe400078e0041 */
[----:B------:R-:W-:Y:S02]  /*577b0*/  IMAD.MOV.U32 R42, RZ, RZ, R66 ;  /* 0x000000ffff2a7224 */ /* 0x000fe400078e0042 */
[----:B------:R-:W-:Y:S02]  /*577c0*/  IMAD.MOV.U32 R48, RZ, RZ, R68 ;  /* 0x000000ffff307224 */ /* 0x000fe400078e0044 */
[----:B------:R-:W-:Y:S02]  /*577d0*/  IMAD.MOV.U32 R37, RZ, RZ, R71 ;  /* 0x000000ffff257224 */ /* 0x000fe400078e0047 */
[----:B------:R-:W-:-:S07]  /*577e0*/  IMAD.MOV.U32 R46, RZ, RZ, R72 ;  /* 0x000000ffff2e7224 */ /* 0x000fce00078e0048 */
.L_x_862:
[----:B------:R-:W-:Y:S05]  /*577f0*/  BSYNC.RECONVERGENT B3 ;  /* 0x0000000000037941 */ /* 0x000fea0003800200 */
.L_x_861:
[----:B------:R-:W-:Y:S01]  /*57800*/  LOP3.LUT R65, R0, 0x1, RZ, 0xc0, !PT ;  /* 0x0000000100417812 */ /* 0x000fe200078ec0ff */
[----:B------:R-:W-:Y:S03]  /*57810*/  BSSY.RECONVERGENT B3, `(.L_x_865) ;  /* 0x000001a000037945 */ /* 0x000fe60003800200 */
[----:B------:R-:W-:-:S13]  /*57820*/  ISETP.NE.U32.AND P1, PT, R65, 0x1, PT ;  /* 0x000000014100780c */ /* 0x000fda0003f25070 */
[----:B------:R-:W-:Y:S05]  /*57830*/  @!P1 BRA `(.L_x_866) ;  /* 0x00000000005c9947 */ /* 0x000fea0003800000 */
[----:B------:R-:W-:Y:S01]  /*57840*/  BSSY.RECONVERGENT B4, `(.L_x_867) ;  /* 0x0000011000047945 */ /* 0x000fe20003800200 */
.L_x_868:
        /* <DEDUP_REMOVED lines=17> */
.L_x_867:
[----:B------:R-:W-:Y:S02]  /*57960*/  IMAD.MOV.U32 R50, RZ, RZ, R65 ;  /* 0x000000ffff327224 */ /* 0x000fe400078e0041 */
[----:B------:R-:W-:Y:S02]  /*57970*/  IMAD.MOV.U32 R47, RZ, RZ, R66 ;  /* 0x000000ffff2f7224 */ /* 0x000fe400078e0042 */
[----:B------:R-:W-:Y:S02]  /*57980*/  IMAD.MOV.U32 R49, RZ, RZ, R68 ;  /* 0x000000ffff317224 */ /* 0x000fe400078e0044 */
[----:B------:R-:W-:Y:S02]  /*57990*/  IMAD.MOV.U32 R52, RZ, RZ, R71 ;  /* 0x000000ffff347224 */ /* 0x000fe400078e0047 */
[----:B------:R-:W-:-:S07]  /*579a0*/  IMAD.MOV.U32 R51, RZ, RZ, R72 ;  /* 0x000000ffff337224 */ /* 0x000fce00078e0048 */
.L_x_866:
[----:B------:R-:W-:Y:S05]  /*579b0*/  BSYNC.RECONVERGENT B3 ;  /* 0x0000000000037941 */ /* 0x000fea0003800200 */
.L_x_865:
        /* <DEDUP_REMOVED lines=35> */
.L_x_872:
[----:B------:R-:W-:Y:S05]  /*57bf0*/  BSYNC.RELIABLE B4 ;  /* 0x0000000000047941 */ /* 0x000fea0003800100 */
.L_x_871:
        /* <DEDUP_REMOVED lines=24> */
.L_x_870:
        /* <DEDUP_REMOVED lines=23> */
.L_x_873:
[----:B------:R-:W-:Y:S05]  /*57ef0*/  BSYNC.RECONVERGENT B3 ;  /* 0x0000000000037941 */ /* 0x000fea0003800200 */
.L_x_869:
[----:B------:R-:W-:-:S05]  /*57f00*/  VIADD R74, R74, 0x1 ;  /* 0x000000014a4a7836 */ /* 0x000fca0000000000 */
[----:B------:R-:W-:-:S13]  /*57f10*/  ISETP.NE.AND P1, PT, R74, 0x4e20, PT ;  /* 0x00004e204a00780c */ /* 0x000fda0003f25270 */
[----:B------:R-:W-:Y:S05]  /*57f20*/  @P1 BRA `(.L_x_874) ;  /* 0xfffffff400681947 */ /* 0x000fea000383ffff */
[----:B------:R-:W-:-:S13]  /*57f30*/  PLOP3.LUT P1, PT, PT, PT, PT, 0x80, 0x8 ;  /* 0x000000000008781c */ /* 0x000fda0003f2f070 */
.L_x_854:
[----:B------:R-:W-:Y:S05]  /*57f40*/  BSYNC.RECONVERGENT B2 ;  /* 0x0000000000027941 */ /* 0x000fea0003800200 */
.L_x_853:
[----:B------:R-:W-:-:S04]  /*57f50*/  LOP3.LUT R0, R20, R23, R24, 0xfe, !PT ;  /* 0x0000001714007212 */ /* 0x000fc800078efe18 */
        /* <DEDUP_REMOVED lines=66> */
.L_x_879:
[----:B------:R-:W-:Y:S05]  /*58380*/  BSYNC.RELIABLE B3 ;  /* 0x0000000000037941 */ /* 0x000fea0003800100 */
.L_x_878:
        /* <DEDUP_REMOVED lines=90> */
.L_x_881:
[----:B------:R-:W-:Y:S05]  /*58930*/  BSYNC.RELIABLE B3 ;  /* 0x0000000000037941 */ /* 0x000fea0003800100 */
.L_x_880:
        /* <DEDUP_REMOVED lines=22> */
.L_x_877:
[----:B------:R-:W-:Y:S05]  /*58aa0*/  BSYNC.RECONVERGENT B2 ;  /* 0x0000000000027941 */ /* 0x000fea0003800200 */
.L_x_876:
        /* <DEDUP_REMOVED lines=14> */
.L_x_896:
        /* <DEDUP_REMOVED lines=25> */
.L_x_886:
        /* <DEDUP_REMOVED lines=17> */
.L_x_885:
[----:B------:R-:W-:Y:S02]  /*58e30*/  IMAD.MOV.U32 R25, RZ, RZ, R45 ;  /* 0x000000ffff197224 */ /* 0x000fe400078e002d */
[----:B------:R-:W-:Y:S02]  /*58e40*/  IMAD.MOV.U32 R26, RZ, RZ, R47 ;  /* 0x000000ffff1a7224 */ /* 0x000fe400078e002f */
[----:B------:R-:W-:Y:S02]  /*58e50*/  IMAD.MOV.U32 R35, RZ, RZ, R48 ;  /* 0x000000ffff237224 */ /* 0x000fe400078e0030 */
[----:B------:R-:W-:Y:S02]  /*58e60*/  IMAD.MOV.U32 R0, RZ, RZ, R49 ;  /* 0x000000ffff007224 */ /* 0x000fe400078e0031 */
[----:B------:R-:W-:-:S07]  /*58e70*/  IMAD.MOV.U32 R27, RZ, RZ, R50 ;  /* 0x000000ffff1b7224 */ /* 0x000fce00078e0032 */
.L_x_884:
[----:B------:R-:W-:Y:S05]  /*58e80*/  BSYNC.RECONVERGENT B2 ;  /* 0x0000000000027941 */ /* 0x000fea0003800200 */
.L_x_883:
[----:B------:R-:W-:Y:S01]  /*58e90*/  LOP3.LUT R45, R21, 0x1, RZ, 0xc0, !PT ;  /* 0x00000001152d7812 */ /* 0x000fe200078ec0ff */
[----:B------:R-:W-:Y:S03]  /*58ea0*/  BSSY.RECONVERGENT B2, `(.L_x_887) ;  /* 0x000001a000027945 */ /* 0x000fe60003800200 */
[----:B------:R-:W-:-:S13]  /*58eb0*/  ISETP.NE.U32.AND P2, PT, R45, 0x1, PT ;  /* 0x000000012d00780c */ /* 0x000fda0003f45070 */
[----:B------:R-:W-:Y:S05]  /*58ec0*/  @!P2 BRA `(.L_x_888) ;  /* 0x00000000005ca947 */ /* 0x000fea0003800000 */
[----:B------:R-:W-:Y:S01]  /*58ed0*/  BSSY.RECONVERGENT B3, `(.L_x_889) ;  /* 0x0000011000037945 */ /* 0x000fe20003800200 */
.L_x_890:
        /* <DEDUP_REMOVED lines=17> */
.L_x_889:
[----:B------:R-:W-:Y:S02]  /*58ff0*/  IMAD.MOV.U32 R20, RZ, RZ, R45 ;  /* 0x000000ffff147224 */ /* 0x000fe400078e002d */
[----:B------:R-:W-:Y:S02]  /*59000*/  IMAD.MOV.U32 R37, RZ, RZ, R47 ;  /* 0x000000ffff257224 */ /* 0x000fe400078e002f */
[----:B------:R-:W-:Y:S02]  /*59010*/  IMAD.MOV.U32 R22, RZ, RZ, R48 ;  /* 0x000000ffff167224 */ /* 0x000fe400078e0030 */
[----:B------:R-:W-:Y:S02]  /*59020*/  IMAD.MOV.U32 R43, RZ, RZ, R49 ;  /* 0x000000ffff2b7224 */ /* 0x000fe400078e0031 */
[----:B------:R-:W-:-:S07]  /*59030*/  IMAD.MOV.U32 R42, RZ, RZ, R50 ;  /* 0x000000ffff2a7224 */ /* 0x000fce00078e0032 */
.L_x_888:
[----:B------:R-:W-:Y:S05]  /*59040*/  BSYNC.RECONVERGENT B2 ;  /* 0x0000000000027941 */ /* 0x000fea0003800200 */
.L_x_887:
        /* <DEDUP_REMOVED lines=35> */
.L_x_894:
[----:B------:R-:W-:Y:S05]  /*59280*/  BSYNC.RELIABLE B3 ;  /* 0x0000000000037941 */ /* 0x000fea0003800100 */
.L_x_893:
        /* <DEDUP_REMOVED lines=24> */
.L_x_892:
        /* <DEDUP_REMOVED lines=23> */
.L_x_895:
[----:B------:R-:W-:Y:S05]  /*59580*/  BSYNC.RECONVERGENT B2 ;  /* 0x0000000000027941 */ /* 0x000fea0003800200 */
.L_x_891:
[----:B------:R-:W-:-:S05]  /*59590*/  VIADD R51, R51, 0x1 ;  /* 0x0000000133337836 */ /* 0x000fca0000000000 */
[----:B------:R-:W-:-:S13]  /*595a0*/  ISETP.NE.AND P2, PT, R51, 0x4e20, PT ;  /* 0x00004e203300780c */ /* 0x000fda0003f45270 */
[----:B------:R-:W-:Y:S05]  /*595b0*/  @P2 BRA `(.L_x_896) ;  /* 0xfffffff400742947 */ /* 0x000fea000383ffff */
[----:B------:R-:W-:Y:S05]  /*595c0*/  BRA `(.L_x_875) ;  /* 0x0000010000787947 */ /* 0x000fea0003800000 */
.L_x_882:
[----:B------:R-:W-:Y:S05]  /*595d0*/  @P1 BRA `(.L_x_875) ;  /* 0x0000010000741947 */ /* 0x000fea0003800000 */
        /* <DEDUP_REMOVED lines=9> */
.L_x_898:
        /* <DEDUP_REMOVED lines=9> */
[----:B------:R-:W-:Y:S02]  /*59700*/  IMAD.X R20, RZ, RZ, RZ, P1 ;  /* 0x000000ffff147224 */ /* 0x000fe400008e06ff */
[----:B------:R-:W-:Y:S02]  /*59710*/  IMAD R45, R43, UR16, RZ ;  /* 0x000000102b2d7c24 */ /* 0x000fe4000f8e02ff */
[----:B------:R-:W-:Y:S01]  /*59720*/  VIADD R47, R23, UR4 ;  /* 0x00000004172f7c36 */ /* 0x000fe20008000000 */
[----:B------:R-:W-:Y:S01]  /*59730*/  IADD3 R19, P1, P3, R19, R20, R21 ;  /* 0x0000001413137210 */ /* 0x000fe20007b3e015 */
[----:B------:R-:W-:-:S03]  /*59740*/  IMAD.WIDE.U32 R20, R45, UR9, RZ ;  /* 0x000000092d147c25 */ /* 0x000fc6000f8e00ff */
[----:B------:R-:W-:Y:S01]  /*59750*/  IADD3.X R50, PT, PT, RZ, RZ, RZ, P1, P3 ;  /* 0x000000ffff327210 */ /* 0x000fe20000fe64ff */
        /* <DEDUP_REMOVED lines=91> */
.L_x_897:
        /* <DEDUP_REMOVED lines=36> */
.L_x_902:
[----:B------:R-:W-:Y:S05]  /*59f50*/  BSYNC.RELIABLE B3 ;  /* 0x0000000000037941 */ /* 0x000fea0003800100 */
.L_x_901:
        /* <DEDUP_REMOVED lines=23> */
.L_x_900:
[----:B------:R-:W-:Y:S05]  /*5a0d0*/  BSYNC.RECONVERGENT B2 ;  /* 0x0000000000027941 */ /* 0x000fea0003800200 */
.L_x_899:
[----:B------:R-:W-:Y:S01]  /*5a0e0*/  BSSY.RECONVERGENT B2, `(.L_x_903) ;  /* 0x0000071000027945 */ /* 0x000fe20003800200 */
[----:B------:R-:W-:Y:S01]  /*5a0f0*/  IMAD.MOV.U32 R65, RZ, RZ, RZ ;  /* 0x000000ffff417224 */ /* 0x000fe200078e00ff */
[----:B------:R-:W-:Y:S01]  /*5a100*/  CS2R R46, SRZ ;  /* 0x00000000002e7805 */ /* 0x000fe2000001ff00 */
[----:B------:R-:W-:Y:S02]  /*5a110*/  IMAD.MOV.U32 R35, RZ, RZ, RZ ;  /* 0x000000ffff237224 */ /* 0x000fe400078e00ff */
[----:B------:R-:W-:Y:S02]  /*5a120*/  IMAD.MOV.U32 R51, RZ, RZ, RZ ;  /* 0x000000ffff337224 */ /* 0x000fe400078e00ff */
[----:B------:R-:W-:Y:S02]  /*5a130*/  IMAD.MOV.U32 R49, RZ, RZ, RZ ;  /* 0x000000ffff317224 */ /* 0x000fe400078e00ff */
[----:B------:R-:W-:Y:S02]  /*5a140*/  IMAD.MOV.U32 R45, RZ, RZ, RZ ;  /* 0x000000ffff2d7224 */ /* 0x000fe400078e00ff */
[----:B------:R-:W-:-:S02]  /*5a150*/  IMAD.MOV.U32 R71, RZ, RZ, RZ ;  /* 0x000000ffff477224 */ /* 0x000fc400078e00ff */
[----:B------:R-:W-:-:S07]  /*5a160*/  IMAD.MOV.U32 R52, RZ, RZ, RZ ;  /* 0x000000ffff347224 */ /* 0x000fce00078e00ff */
.L_x_904:
        /* <DEDUP_REMOVED lines=105> */
.L_x_903:
        /* <DEDUP_REMOVED lines=43> */
.L_x_908:
[----:B------:R-:W-:Y:S05]  /*5aab0*/  BSYNC.RELIABLE B3 ;  /* 0x0000000000037941 */ /* 0x000fea0003800100 */
.L_x_907:
        /* <DEDUP_REMOVED lines=23> */
.L_x_906:
[----:B------:R-:W-:Y:S05]  /*5ac30*/  BSYNC.RECONVERGENT B2 ;  /* 0x0000000000027941 */ /* 0x000fea0003800200 */
.L_x_905:
        /* <DEDUP_REMOVED lines=18> */
.L_x_910:
[----:B------:R2:W3:Y:S01]  /*5ad60*/  LDL R71, [R52] ;  /* 0x0000000034477983 */ /* 0x0004e20000100800 */
[----:B------:R-:W-:Y:S02]  /*5ad70*/  VIADD R50, R50, 0x1 ;  /* 0x0000000132327836 */ /* 0x000fe40000000000 */
[----:B--2---:R-:W-:Y:S02]  /*5ad80*/  VIADD R52, R52, 0x4 ;  /* 0x0000000434347836 */ /* 0x004fe40000000000 */
        /* <DEDUP_REMOVED lines=80> */
[----:B------:R-:W-:Y:S02]  /*5b290*/  IMAD.X R71, RZ, RZ, RZ, P3 ;  /* 0x000000ffff477224 */ /* 0x000fe400018e06ff */
[----:B------:R-:W-:Y:S01]  /*5b2a0*/  IMAD.X R22, RZ, RZ, RZ, P4 ;  /* 0x000000ffff167224 */ /* 0x000fe200020e06ff */
[----:B------:R-:W-:Y:S01]  /*5b2b0*/  IADD3 R10, P3, PT, R24, R75, RZ ;  /* 0x0000004b180a7210 */ /* 0x000fe20007f7e0ff */
[----:B------:R-:W-:Y:S01]  /*5b2c0*/  IMAD.X R20, RZ, RZ, RZ, P1 ;  /* 0x000000ffff147224 */ /* 0x000fe200008e06ff */
[----:B------:R-:W-:Y:S02]  /*5b2d0*/  ISETP.NE.AND P1, PT, R50, 0x8, PT ;  /* 0x000000083200780c */ /* 0x000fe40003f25270 */
        /* <DEDUP_REMOVED lines=10> */
.L_x_909:
        /* <DEDUP_REMOVED lines=36> */
.L_x_914:
[----:B------:R-:W-:Y:S05]  /*5b5c0*/  BSYNC.RELIABLE B3 ;  /* 0x0000000000037941 */ /* 0x000fea0003800100 */
.L_x_913:
        /* <DEDUP_REMOVED lines=23> */
.L_x_912:
[----:B------:R-:W-:Y:S05]  /*5b740*/  BSYNC.RECONVERGENT B2 ;  /* 0x0000000000027941 */ /* 0x000fea0003800200 */
.L_x_911:
[----:B------:R-:W-:Y:S01]  /*5b750*/  BSSY.RECONVERGENT B2, `(.L_x_915) ;  /* 0x0000072000027945 */ /* 0x000fe20003800200 */
        /* <DEDUP_REMOVED lines=9> */
.L_x_916:
[----:B------:R1:W2:Y:S01]  /*5b7f0*/  LDL R87, [R61] ;  /* 0x000000003d577983 */ /* 0x0002a20000100800 */
[----:B------:R-:W-:Y:S01]  /*5b800*/  UMOV UR4, URZ ;  /* 0x000000ff00047c82 */ /* 0x000fe20008000000 */
[----:B------:R-:W-:Y:S02]  /*5b810*/  VIADD R62, R62, 0x1 ;  /* 0x000000013e3e7836 */ /* 0x000fe40000000000 */
[----:B-1----:R-:W-:Y:S02]  /*5b820*/  VIADD R61, R61, 0x4 ;  /* 0x000000043d3d7836 */ /* 0x002fe40000000000 */
        /* <DEDUP_REMOVED lines=101> */
.L_x_915:
        /* <DEDUP_REMOVED lines=38> */
.L_x_920:
[----:B------:R-:W-:Y:S05]  /*5c0e0*/  BSYNC.RELIABLE B3 ;  /* 0x0000000000037941 */ /* 0x000fea0003800100 */
.L_x_919:
        /* <DEDUP_REMOVED lines=23> */
.L_x_918:
[----:B------:R-:W-:Y:S05]  /*5c260*/  BSYNC.RECONVERGENT B2 ;  /* 0x0000000000027941 */ /* 0x000fea0003800200 */
.L_x_917:
[----:B------:R1:W-:Y:S01]  /*5c270*/  STL [R59], R79 ;  /* 0x0000004f3b007387 */ /* 0x0003e20000100800 */
[----:B------:R-:W-:Y:S01]  /*5c280*/  BSSY.RECONVERGENT B2, `(.L_x_921) ;  /* 0x0000054000027945 */ /* 0x000fe20003800200 */
[----:B------:R-:W-:Y:S02]  /*5c290*/  IMAD.MOV.U32 R0, RZ, RZ, RZ ;  /* 0x000000ffff007224 */ /* 0x000fe400078e00ff */
        /* <DEDUP_REMOVED lines=14> */
[----:B------:R1:W-:Y:S02]  /*5c380*/  STL [R59+0x1c], R50 ;  /* 0x00001c323b007387 */ /* 0x0003e40000100800 */
.L_x_922:
[----:B------:R1:W2:Y:S01]  /*5c390*/  LDL R20, [R59] ;  /* 0x000000003b147983 */ /* 0x0002a20000100800 */
[----:B------:R-:W-:Y:S02]  /*5c3a0*/  VIADD R24, R24, 0x1 ;  /* 0x0000000118187836 */ /* 0x000fe40000000000 */
[----:B-1----:R-:W-:Y:S01]  /*5c3b0*/  VIADD R59, R59, 0x4 ;  /* 0x000000043b3b7836 */ /* 0x002fe20000000000 */
        /* <DEDUP_REMOVED lines=65> */
.L_x_921:
        /* <DEDUP_REMOVED lines=56> */
.L_x_926:
[----:B------:R-:W-:Y:S05]  /*5cb50*/  BSYNC.RELIABLE B3 ;  /* 0x0000000000037941 */ /* 0x000fea0003800100 */
.L_x_925:
        /* <DEDUP_REMOVED lines=23> */
.L_x_924:
[----:B------:R-:W-:Y:S05]  /*5ccd0*/  BSYNC.RECONVERGENT B2 ;  /* 0x0000000000027941 */ /* 0x000fea0003800200 */
.L_x_923:
[----:B------:R-:W-:Y:S01]  /*5cce0*/  LOP3.LUT R0, R71, R50, R46, 0xfe, !PT ;  /* 0x0000003247007212 */ /* 0x000fe200078efe2e */
[----:B------:R-:W-:Y:S01]  /*5ccf0*/  BSSY.RECONVERGENT B2, `(.L_x_927) ;  /* 0x00002a1000027945 */ /* 0x000fe20003800200 */
[----:B------:R-:W-:Y:S01]  /*5cd00*/  PLOP3.LUT P1, PT, PT, PT, PT, 0x80, 0x8 ;  /* 0x000000000008781c */ /* 0x000fe20003f2f070 */
[----:B------:R-:W-:Y:S01]  /*5cd10*/  IMAD.MOV.U32 R10, RZ, RZ, RZ ;  /* 0x000000ffff0a7224 */ /* 0x000fe200078e00ff */
[----:B------:R-:W-:Y:S02]  /*5cd20*/  LOP3.LUT R0, R75, R52, R0, 0xfe, !PT ;  /* 0x000000344b007212 */ /* 0x000fe400078efe00 */
[----:B------:R-:W-:Y:S02]  /*5cd30*/  CS2R R24, SRZ ;  /* 0x0000000000187805 */ /* 0x000fe4000001ff00 */
[----:B------:R-:W-:Y:S02]  /*5cd40*/  CS2R R22, SRZ ;  /* 0x0000000000167805 */ /* 0x000fe4000001ff00 */
[----:B------:R-:W-:-:S02]  /*5cd50*/  CS2R R20, SRZ ;  /* 0x0000000000147805 */ /* 0x000fc4000001ff00 */
[----:B------:R-:W-:Y:S01]  /*5cd60*/  LOP3.LUT R19, R42, R27, R0, 0xfe, !PT ;  /* 0x0000001b2a137212 */ /* 0x000fe200078efe00 */
[----:B------:R-:W-:-:S03]  /*5cd70*/  IMAD.MOV.U32 R0, RZ, RZ, RZ ;  /* 0x000000ffff007224 */ /* 0x000fc600078e00ff */
[----:B------:R-:W-:Y:S02]  /*5cd80*/  LOP3.LUT P2, RZ, R26, R19, RZ, 0xfc, !PT ;  /* 0x000000131aff7212 */ /* 0x000fe4000784fcff */
[----:B------:R-:W-:-:S11]  /*5cd90*/  PRMT R19, RZ, 0x7610, R19 ;  /* 0x00007610ff137816 */ /* 0x000fd60000000013 */
        /* <DEDUP_REMOVED lines=63> */
.L_x_932:
[----:B------:R-:W-:Y:S05]  /*5d190*/  BSYNC.RELIABLE B4 ;  /* 0x0000000000047941 */ /* 0x000fea0003800100 */
.L_x_931:
        /* <DEDUP_REMOVED lines=90> */
.L_x_934:
[----:B------:R-:W-:Y:S05]  /*5d740*/  BSYNC.RELIABLE B4 ;  /* 0x0000000000047941 */ /* 0x000fea0003800100 */
.L_x_933:
        /* <DEDUP_REMOVED lines=22> */
.L_x_930:
[----:B------:R-:W-:Y:S05]  /*5d8b0*/  BSYNC.RECONVERGENT B3 ;  /* 0x0000000000037941 */ /* 0x000fea0003800200 */
.L_x_929:
[----:B------:R-:W-:Y:S02]  /*5d8c0*/  LOP3.LUT R10, R59, R50, R46, 0xfe, !PT ;  /* 0x000000323b0a7212 */ /* 0x000fe400078efe2e */
[----:B------:R-:W-:Y:S02]  /*5d8d0*/  CS2R R24, SRZ ;  /* 0x0000000000187805 */ /* 0x000fe4000001ff00 */
[----:B------:R-:W-:Y:S02]  /*5d8e0*/  PLOP3.LUT P1, PT, PT, PT, PT, 0x80, 0x8 ;  /* 0x000000000008781c */ /* 0x000fe40003f2f070 */
[----:B------:R-:W-:Y:S02]  /*5d8f0*/  CS2R R22, SRZ ;  /* 0x0000000000167805 */ /* 0x000fe4000001ff00 */
[----:B------:R-:W-:Y:S02]  /*5d900*/  LOP3.LUT R10, R61, R48, R10, 0xfe, !PT ;  /* 0x000000303d0a7212 */ /* 0x000fe400078efe0a */
[----:B------:R-:W-:-:S02]  /*5d910*/  CS2R R20, SRZ ;  /* 0x0000000000147805 */ /* 0x000fc4000001ff00 */
[----:B------:R-:W-:Y:S01]  /*5d920*/  LOP3.LUT R19, R42, R27, R10, 0xfe, !PT ;  /* 0x0000001b2a137212 */ /* 0x000fe200078efe0a */
[----:B------:R-:W-:-:S03]  /*5d930*/  IMAD.MOV.U32 R10, RZ, RZ, RZ ;  /* 0x000000ffff0a7224 */ /* 0x000fc600078e00ff */
[----:B------:R-:W-:Y:S02]  /*5d940*/  LOP3.LUT P2, RZ, R26, R19, RZ, 0xfc, !PT ;  /* 0x000000131aff7212 */ /* 0x000fe4000784fcff */
[----:B------:R-:W-:-:S11]  /*5d950*/  PRMT R19, RZ, 0x7610, R19 ;  /* 0x00007610ff137816 */ /* 0x000fd60000000013 */
        /* <DEDUP_REMOVED lines=21> */
[----:B------:R-:W-:-:S07]  /*5dab0*/  IMAD.MOV.U32 R72, RZ, RZ, RZ ;  /* 0x000000ffff487224 */ /* 0x000fce00078e00ff */
.L_x_962:
        /* <DEDUP_REMOVED lines=34> */
[----:B------:R-:W-:-:S02]  /*5dce0*/  CS2R R20, SRZ ;  /* 0x0000000000147805 */ /* 0x000fc4000001ff00 */
[----:B------:R-:W-:Y:S01]  /*5dcf0*/  LOP3.LUT R19, R42, R27, R0, 0xfe, !PT ;  /* 0x0000001b2a137212 */ /* 0x000fe200078efe00 */
[----:B------:R-:W-:-:S03]  /*5dd00*/  IMAD.MOV.U32 R0, RZ, RZ, RZ ;  /* 0x000000ffff007224 */ /* 0x000fc600078e00ff */
[----:B------:R-:W-:Y:S02]  /*5dd10*/  LOP3.LUT P2, RZ, R26, R19, RZ, 0xfc, !PT ;  /* 0x000000131aff7212 */ /* 0x000fe4000784fcff */
[----:B------:R-:W-:-:S11]  /*5dd20*/  PRMT R19, RZ, 0x7610, R19 ;  /* 0x00007610ff137816 */ /* 0x000fd60000000013 */
        /* <DEDUP_REMOVED lines=12> */
.L_x_940:
        /* <DEDUP_REMOVED lines=36> */
.L_x_938:
[----:B------:R-:W-:Y:S02]  /*5e030*/  SHF.L.W.U32.HI R95, R95, 0x1f, R82 ;  /* 0x0000001f5f5f7819 */ /* 0x000fe40000010e52 */
[----:B------:R-:W-:Y:S02]  /*5e040*/  SHF.L.W.U32.HI R82, R82, 0x1f, R97 ;  /* 0x0000001f52527819 */ /* 0x000fe40000010e61 */
[----:B------:R-:W-:Y:S02]  /*5e050*/  SHF.L.W.U32.HI R97, R97, 0x1f, R84 ;  /* 0x0000001f61617819 */ /* 0x000fe40000010e54 */
[----:B------:R-:W-:Y:S02]  /*5e060*/  SHF.L.W.U32.HI R84, R84, 0x1f, R87 ;  /* 0x0000001f54547819 */ /* 0x000fe40000010e57 */
[----:B------:R-:W-:Y:S02]  /*5e070*/  SHF.L.W.U32.HI R87, R87, 0x1f, R78 ;  /* 0x0000001f57577819 */ /* 0x000fe40000010e4e */
[----:B------:R-:W-:-:S02]  /*5e080*/  SHF.L.W.U32.HI R78, R78, 0x1f, R89 ;  /* 0x0000001f4e4e7819 */ /* 0x000fc40000010e59 */
[----:B------:R-:W-:-:S07]  /*5e090*/  SHF.L.W.U32.HI R89, R89, 0x1f, R68 ;  /* 0x0000001f59597819 */ /* 0x000fce0000010e44 */
.L_x_939:
[----:B------:R-:W-:Y:S05]  /*5e0a0*/  BSYNC.RECONVERGENT B4 ;  /* 0x0000000000047941 */ /* 0x000fea0003800200 */
.L_x_937:
[----:B------:R-:W-:Y:S02]  /*5e0b0*/  LOP3.LUT R10, R46, 0x1, RZ, 0xc0, !PT ;  /* 0x000000012e0a7812 */ /* 0x000fe400078ec0ff */
[----:B------:R-:W-:Y:S02]  /*5e0c0*/  SHF.R.U32.HI R68, RZ, 0x1, R68 ;  /* 0x00000001ff447819 */ /* 0x000fe40000011644 */
[----:B------:R-:W-:-:S13]  /*5e0d0*/  ISETP.NE.U32.AND P1, PT, R10, 0x1, PT ;  /* 0x000000010a00780c */ /* 0x000fda0003f25070 */
[----:B------:R-:W-:Y:S05]  /*5e0e0*/  @P1 BRA `(.L_x_940) ;  /* 0xfffffffc00401947 */ /* 0x000fea000383ffff */
.L_x_936:
[----:B------:R-:W-:Y:S05]  /*5e0f0*/  BSYNC.RECONVERGENT B3 ;  /* 0x0000000000037941 */ /* 0x000fea0003800200 */
.L_x_935:
[----:B------:R-:W-:Y:S01]  /*5e100*/  LOP3.LUT R10, R77, 0x1, RZ, 0xc0, !PT ;  /* 0x000000014d0a7812 */ /* 0x000fe200078ec0ff */
[----:B------:R-:W-:Y:S03]  /*5e110*/  BSSY.RECONVERGENT B3, `(.L_x_941) ;  /* 0x0000033000037945 */ /* 0x000fe60003800200 */
[----:B------:R-:W-:-:S13]  /*5e120*/  ISETP.NE.U32.AND P1, PT, R10, 0x1, PT ;  /* 0x000000010a00780c */ /* 0x000fda0003f25070 */
[----:B------:R-:W-:Y:S05]  /*5e130*/  @!P1 BRA `(.L_x_942) ;  /* 0x0000000000c09947 */ /* 0x000fea0003800000 */
.L_x_946:
        /* <DEDUP_REMOVED lines=36> */
.L_x_944:
[----:B------:R-:W-:Y:S02]  /*5e380*/  SHF.L.W.U32.HI R72, R72, 0x1f, R83 ;  /* 0x0000001f48487819 */ /* 0x000fe40000010e53 */
[----:B------:R-:W-:Y:S02]  /*5e390*/  SHF.L.W.U32.HI R83, R83, 0x1f, R74 ;  /* 0x0000001f53537819 */ /* 0x000fe40000010e4a */
[----:B------:R-:W-:Y:S02]  /*5e3a0*/  SHF.L.W.U32.HI R74, R74, 0x1f, R85 ;  /* 0x0000001f4a4a7819 */ /* 0x000fe40000010e55 */
[----:B------:R-:W-:Y:S02]  /*5e3b0*/  SHF.L.W.U32.HI R85, R85, 0x1f, R52 ;  /* 0x0000001f55557819 */ /* 0x000fe40000010e34 */
[----:B------:R-:W-:Y:S02]  /*5e3c0*/  SHF.L.W.U32.HI R52, R52, 0x1f, R71 ;  /* 0x0000001f34347819 */ /* 0x000fe40000010e47 */
[----:B------:R-:W-:-:S02]  /*5e3d0*/  SHF.L.W.U32.HI R71, R71, 0x1f, R62 ;  /* 0x0000001f47477819 */ /* 0x000fc40000010e3e */
[----:B------:R-:W-:-:S07]  /*5e3e0*/  SHF.L.W.U32.HI R62, R62, 0x1f, R75 ;  /* 0x0000001f3e3e7819 */ /* 0x000fce0000010e4b */
.L_x_945:
[----:B------:R-:W-:Y:S05]  /*5e3f0*/  BSYNC.RECONVERGENT B4 ;  /* 0x0000000000047941 */ /* 0x000fea0003800200 */
.L_x_943:
[----:B------:R-:W-:Y:S02]  /*5e400*/  LOP3.LUT R10, R77, 0x1, RZ, 0xc0, !PT ;  /* 0x000000014d0a7812 */ /* 0x000fe400078ec0ff */
[----:B------:R-:W-:Y:S02]  /*5e410*/  SHF.R.U32.HI R75, RZ, 0x1, R75 ;  /* 0x00000001ff4b7819 */ /* 0x000fe4000001164b */
[----:B------:R-:W-:-:S13]  /*5e420*/  ISETP.NE.U32.AND P1, PT, R10, 0x1, PT ;  /* 0x000000010a00780c */ /* 0x000fda0003f25070 */
[----:B------:R-:W-:Y:S05]  /*5e430*/  @P1 BRA `(.L_x_946) ;  /* 0xfffffffc00401947 */ /* 0x000fea000383ffff */
.L_x_942:
[----:B------:R-:W-:Y:S05]  /*5e440*/  BSYNC.RECONVERGENT B3 ;  /* 0x0000000000037941 */ /* 0x000fea0003800200 */
.L_x_941:
        /* <DEDUP_REMOVED lines=35> */
.L_x_950:
[----:B------:R-:W-:Y:S05]  /*5e680*/  BSYNC.RELIABLE B4 ;  /* 0x0000000000047941 */ /* 0x000fea0003800100 */
.L_x_949:
        /* <DEDUP_REMOVED lines=36> */
.L_x_954:
        /* <DEDUP_REMOVED lines=23> */
.L_x_953:
[----:B------:R-:W-:Y:S05]  /*5ea40*/  BSYNC.RELIABLE B5 ;  /* 0x0000000000057941 */ /* 0x000fea0003800100 */
.L_x_952:
        /* <DEDUP_REMOVED lines=43> */
.L_x_955:
[----:B------:R-:W-:Y:S05]  /*5ed00*/  BSYNC.RECONVERGENT B4 ;  /* 0x0000000000047941 */ /* 0x000fea0003800200 */
.L_x_951:
        /* <DEDUP_REMOVED lines=23> */
.L_x_948:
        /* <DEDUP_REMOVED lines=36> */
.L_x_960:
        /* <DEDUP_REMOVED lines=23> */
.L_x_959:
[----:B------:R-:W-:Y:S05]  /*5f230*/  BSYNC.RELIABLE B6 ;  /* 0x0000000000067941 */ /* 0x000fea0003800100 */
.L_x_958:
        /* <DEDUP_REMOVED lines=43> */
.L_x_961:
[----:B------:R-:W-:Y:S05]  /*5f4f0*/  BSYNC.RECONVERGENT B5 ;  /* 0x0000000000057941 */ /* 0x000fea0003800200 */
.L_x_957:
        /* <DEDUP_REMOVED lines=22> */
.L_x_956:
[----:B------:R-:W-:Y:S05]  /*5f660*/  BSYNC.RECONVERGENT B3 ;  /* 0x0000000000037941 */ /* 0x000fea0003800200 */
.L_x_947:
        /* <DEDUP_REMOVED lines=9> */
.L_x_928:
[----:B------:R-:W-:Y:S05]  /*5f700*/  BSYNC.RECONVERGENT B2 ;  /* 0x0000000000027941 */ /* 0x000fea0003800200 */
.L_x_927:
        /* <DEDUP_REMOVED lines=8> */
[----:B--2---:R-:W-:Y:S02]  /*5f790*/  IMAD.MOV.U32 R10, RZ, RZ, RZ ;  /* 0x000000ffff0a7224 */ /* 0x004fe400078e00ff */
        /* <DEDUP_REMOVED lines=8> */
.L_x_964:
[----:B------:R1:W2:Y:S01]  /*5f820*/  LDL R59, [R54] ;  /* 0x00000000363b7983 */ /* 0x0002a20000100800 */
[----:B------:R-:W-:Y:S02]  /*5f830*/  VIADD R62, R62, 0x1 ;  /* 0x000000013e3e7836 */ /* 0x000fe40000000000 */
[----:B-1----:R-:W-:Y:S02]  /*5f840*/  VIADD R54, R54, 0x4 ;  /* 0x0000000436367836 */ /* 0x002fe40000000000 */
        /* <DEDUP_REMOVED lines=46> */
[----:B------:R-:W-:-:S04]  /*5fb30*/  IMAD.WIDE.U32 R24, R52, UR14, RZ ;  /* 0x0000000e34187c25 */ /* 0x000fc8000f8e00ff */
[----:B------:R-:W-:Y:S01]  /*5fb40*/  IMAD.X R27, RZ, RZ, RZ, P4 ;  /* 0x000000ffff1b7224 */ /* 0x000fe200020e06ff */
[----:B------:R-:W-:Y:S01]  /*5fb50*/  IADD3 R42, P3, PT, R24, R61, RZ ;  /* 0x0000003d182a7210 */ /* 0x000fe20007f7e0ff */
[----:B------:R-:W-:-:S03]  /*5fb60*/  IMAD.X R22, RZ, RZ, RZ, P2 ;  /* 0x000000ffff167224 */ /* 0x000fc600010e06ff */
[----:B------:R-:W-:Y:S01]  /*5fb70*/  IADD3 R75, PT, PT, R27, R74, R75 ;  /* 0x0000004a1b4b7210 */ /* 0x000fe20007ffe04b */
        /* <DEDUP_REMOVED lines=44> */
.L_x_963:
        /* <DEDUP_REMOVED lines=36> */
.L_x_968:
[----:B------:R-:W-:Y:S05]  /*60080*/  BSYNC.RELIABLE B3 ;  /* 0x0000000000037941 */ /* 0x000fea0003800100 */
.L_x_967:
        /* <DEDUP_REMOVED lines=23> */
.L_x_966:
[----:B------:R-:W-:Y:S05]  /*60200*/  BSYNC.RECONVERGENT B2 ;  /* 0x0000000000027941 */ /* 0x000fea0003800200 */
.L_x_965:
        /* <DEDUP_REMOVED lines=10> */
.L_x_970:
        /* <DEDUP_REMOVED lines=105> */
.L_x_969:
        /* <DEDUP_REMOVED lines=58> */
.L_x_974:
[----:B------:R-:W-:Y:S05]  /*60ce0*/  BSYNC.RELIABLE B3 ;  /* 0x0000000000037941 */ /* 0x000fea0003800100 */
.L_x_973:
        /* <DEDUP_REMOVED lines=23> */
.L_x_972:
[----:B------:R-:W-:Y:S05]  /*60e60*/  BSYNC.RECONVERGENT B2 ;  /* 0x0000000000027941 */ /* 0x000fea0003800200 */
.L_x_971:
        /* <DEDUP_REMOVED lines=36> */
.L_x_978:
        /* <DEDUP_REMOVED lines=23> */
.L_x_977:
[----:B------:R-:W-:Y:S05]  /*61220*/  BSYNC.RELIABLE B3 ;  /* 0x0000000000037941 */ /* 0x000fea0003800100 */
.L_x_976:
        /* <DEDUP_REMOVED lines=43> */
.L_x_979:
[----:B------:R-:W-:Y:S05]  /*614e0*/  BSYNC.RECONVERGENT B2 ;  /* 0x0000000000027941 */ /* 0x000fea0003800200 */
.L_x_975:
        /* <DEDUP_REMOVED lines=19> */
.L_x_981:
[----:B------:R1:W2:Y:S01]  /*61620*/  LDL R68, [R64] ;  /* 0x0000000040447983 */ /* 0x0002a20000100800 */
[----:B------:R-:W-:Y:S01]  /*61630*/  UMOV UR4, URZ ;  /* 0x000000ff00047c82 */ /* 0x000fe20008000000 */
[----:B------:R-:W-:Y:S02]  /*61640*/  VIADD R62, R62, 0x1 ;  /* 0x000000013e3e7836 */ /* 0x000fe40000000000 */
[----:B-1----:R-:W-:Y:S02]  /*61650*/  VIADD R64, R64, 0x4 ;  /* 0x0000000440407836 */ /* 0x002fe40000000000 */
[----:B--2---:R-:W-:-:S04]  /*61660*/  IMAD.WIDE.U32 R74, R59, R68, RZ ;  /* 0x000000443b4a7225 */ /* 0x004fc800078e00ff */
        /* <DEDUP_REMOVED lines=37> */
[----:B------:R-:W-:Y:S02]  /*618c0*/  IMAD.X R74, RZ, RZ, RZ, P4 ;  /* 0x000000ffff4a7224 */ /* 0x000fe400020e06ff */
[----:B------:R-:W-:Y:S01]  /*618d0*/  IMAD.WIDE.U32 R60, R66, UR15, RZ ;  /* 0x0000000f423c7c25 */ /* 0x000fe2000f8e00ff */
[----:B------:R-:W-:-:S02]  /*618e0*/  IADD3 R50, PT, PT, R50, R95, R48 ;  /* 0x0000005f32327210 */ /* 0x000fc40007ffe030 */
        /* <DEDUP_REMOVED lines=30> */
[----:B------:R-:W-:Y:S01]  /*61ad0*/  IMAD.WIDE.U32 R78, R66, UR12, RZ ;  /* 0x0000000c424e7c25 */ /* 0x000fe2000f8e00ff */
[----:B------:R-:W-:-:S02]  /*61ae0*/  IADD3 R93, P2, PT, R93, R46, RZ ;  /* 0x0000002e5d5d7210 */ /* 0x000fc40007f5e0ff */
[----:B------:R-:W-:Y:S01]  /*61af0*/  IADD3 R52, P4, PT, R52, R75, RZ ;  /* 0x0000004b34347210 */ /* 0x000fe20007f9e0ff */
[----:B------:R-:W-:Y:S01]  /*61b00*/  IMAD.X R91, RZ, RZ, RZ, P3 ;  /* 0x000000ffff5b7224 */ /* 0x000fe200018e06ff */
[----:B------:R-:W-:Y:S01]  /*61b10*/  IADD3 R46, P3, PT, R78, R93, RZ ;  /* 0x0000005d4e2e7210 */ /* 0x000fe20007f7e0ff */
[----:B------:R-:W-:-:S04]  /*61b20*/  IMAD.WIDE.U32 R74, R89, R68, RZ ;  /* 0x00000044594a7225 */ /* 0x000fc800078e00ff */
[----:B------:R-:W-:Y:S02]  /*61b30*/  IMAD.X R60, RZ, RZ, RZ, P4 ;  /* 0x000000ffff3c7224 */ /* 0x000fe400020e06ff */
[----:B------:R-:W-:Y:S02]  /*61b40*/  IMAD.X R95, RZ, RZ, RZ, P1 ;  /* 0x000000ffff5f7224 */ /* 0x000fe400008e06ff */
[----:B------:R-:W-:Y:S01]  /*61b50*/  IMAD.X R0, RZ, RZ, RZ, P2 ;  /* 0x000000ffff007224 */ /* 0x000fe200010e06ff */
[----:B------:R-:W-:Y:S01]  /*61b60*/  IADD3 R61, PT, PT, R60, R91, R61 ;  /* 0x0000005b3c3d7210 */ /* 0x000fe20007ffe03d */
[----:B------:R-:W-:Y:S01]  /*61b70*/  IMAD.X R91, RZ, RZ, RZ, P3 ;  /* 0x000000ffff5b7224 */ /* 0x000fe200018e06ff */
[----:B------:R-:W-:Y:S02]  /*61b80*/  IADD3 R93, P2, PT, R74, R10, RZ ;  /* 0x0000000a4a5d7210 */ /* 0x000fe40007f5e0ff */
[----:B------:R-:W-:Y:S01]  /*61b90*/  IADD3 R46, P4, PT, R46, R61, RZ ;  /* 0x0000003d2e2e7210 */ /* 0x000fe20007f9e0ff */
[----:B------:R-:W-:Y:S01]  /*61ba0*/  IMAD.WIDE.U32 R60, R66, UR11, RZ ;  /* 0x0000000b423c7c25 */ /* 0x000fe2000f8e00ff */
[----:B------:R-:W-:-:S03]  /*61bb0*/  IADD3 R0, PT, PT, R0, R95, R72 ;  /* 0x0000005f00007210 */ /* 0x000fc60007ffe048 */
[----:B------:R-:W-:Y:S01]  /*61bc0*/  IMAD.X R78, RZ, RZ, RZ, P4 ;  /* 0x000000ffff4e7224 */ /* 0x000fe200020e06ff */
[----:B------:R-:W-:-:S04]  /*61bd0*/  IADD3 R93, P1, PT, R93, R0, RZ ;  /* 0x000000005d5d7210 */ /* 0x000fc80007f3e0ff */
        /* <DEDUP_REMOVED lines=13> */
.L_x_980:
        /* <DEDUP_REMOVED lines=36> */
.L_x_985:
[----:B------:R-:W-:Y:S05]  /*61ef0*/  BSYNC.RELIABLE B3 ;  /* 0x0000000000037941 */ /* 0x000fea0003800100 */
.L_x_984:
        /* <DEDUP_REMOVED lines=22> */
.L_x_983:
[----:B------:R-:W-:Y:S05]  /*62060*/  BSYNC.RECONVERGENT B2 ;  /* 0x0000000000027941 */ /* 0x000fea0003800200 */
.L_x_982:
[----:B------:R-:W-:Y:S01]  /*62070*/  BSSY.RECONVERGENT B2, `(.L_x_986) ;  /* 0x0000072000027945 */ /* 0x000fe20003800200 */
[----:B0-----:R-:W-:Y:S02]  /*62080*/  IMAD.MOV.U32 R71, RZ, RZ, RZ ;  /* 0x000000ffff477224 */ /* 0x001fe400078e00ff */
        /* <DEDUP_REMOVED lines=8> */
.L_x_987:
        /* <DEDUP_REMOVED lines=73> */
[----:B------:R-:W-:Y:S01]  /*625a0*/  IMAD.WIDE.U32 R74, R10, R91, RZ ;  /* 0x0000005b0a4a7225 */ /* 0x000fe200078e00ff */
[----:B------:R-:W-:Y:S02]  /*625b0*/  IADD3 R66, PT, PT, R66, R93, R68 ;  /* 0x0000005d42427210 */ /* 0x000fe40007ffe044 */
[----:B------:R-:W-:Y:S01]  /*625c0*/  IADD3 R77, P1, PT, R71, R78, RZ ;  /* 0x0000004e474d7210 */ /* 0x000fe20007f3e0ff */
[----:B------:R-:W-:Y:S02]  /*625d0*/  VIADD R68, R79, UR4 ;  /* 0x000000044f447c36 */ /* 0x000fe40008000000 */
        /* <DEDUP_REMOVED lines=28> */
.L_x_986:
        /* <DEDUP_REMOVED lines=38> */
.L_x_991:
[----:B------:R-:W-:Y:S05]  /*62a00*/  BSYNC.RELIABLE B3 ;  /* 0x0000000000037941 */ /* 0x000fea0003800100 */
.L_x_990:
        /* <DEDUP_REMOVED lines=22> */
.L_x_989:
[----:B------:R-:W-:Y:S05]  /*62b70*/  BSYNC.RECONVERGENT B2 ;  /* 0x0000000000027941 */ /* 0x000fea0003800200 */
.L_x_988:
[----:B------:R-:W-:Y:S01]  /*62b80*/  STL [R57+0x4], R89 ;  /* 0x0000045939007387 */ /* 0x000fe20000100800 */
[----:B------:R-:W-:Y:S01]  /*62b90*/  BSSY.RECONVERGENT B2, `(.L_x_992) ;  /* 0x0000072000027945 */ /* 0x000fe20003800200 */
[----:B------:R-:W-:Y:S02]  /*62ba0*/  IMAD.MOV.U32 R19, RZ, RZ, RZ ;  /* 0x000000ffff137224 */ /* 0x000fe400078e00ff */
[----:B------:R-:W-:Y:S01]  /*62bb0*/  STL [R57+0x1c], R59 ;  /* 0x00001c3b39007387 */ /* 0x000fe20000100800 */
[----:B------:R-:W-:Y:S02]  /*62bc0*/  IMAD.MOV.U32 R10, RZ, RZ, RZ ;  /* 0x000000ffff0a7224 */ /* 0x000fe400078e00ff */
        /* <DEDUP_REMOVED lines=13> */
.L_x_993:
[----:B------:R0:W2:Y:S01]  /*62ca0*/  LDL R48, [R70] ;  /* 0x0000000046307983 */ /* 0x0000a20000100800 */
[----:B------:R-:W-:Y:S02]  /*62cb0*/  VIADD R0, R0, 0x1 ;  /* 0x0000000100007836 */ /* 0x000fe40000000000 */
        /* <DEDUP_REMOVED lines=96> */
.L_x_992:
        /* <DEDUP_REMOVED lines=36> */
.L_x_997:
[----:B------:R-:W-:Y:S05]  /*63500*/  BSYNC.RELIABLE B3 ;  /* 0x0000000000037941 */ /* 0x000fea0003800100 */
.L_x_996:
        /* <DEDUP_REMOVED lines=22> */
.L_x_995:
[----:B------:R-:W-:Y:S05]  /*63670*/  BSYNC.RECONVERGENT B2 ;  /* 0x0000000000027941 */ /* 0x000fea0003800200 */
.L_x_994:
[----:B------:R-:W-:Y:S01]  /*63680*/  IMAD.IADD R30, R10, 0x1, R30 ;  /* 0x000000010a1e7824 */ /* 0x000fe200078e021e */
        /* <DEDUP_REMOVED lines=50> */
.L_x_1001:
[----:B------:R-:W-:Y:S05]  /*639b0*/  BSYNC.RELIABLE B3 ;  /* 0x0000000000037941 */ /* 0x000fea0003800100 */
.L_x_1000:
        /* <DEDUP_REMOVED lines=22> */
.L_x_999:
[----:B------:R-:W-:Y:S05]  /*63b20*/  BSYNC.RECONVERGENT B2 ;  /* 0x0000000000027941 */ /* 0x000fea0003800200 */
.L_x_998:
[----:B------:R-:W-:Y:S01]  /*63b30*/  BSSY.RECONVERGENT B2, `(.L_x_1002) ;  /* 0x0000070000027945 */ /* 0x000fe20003800200 */
[----:B------:R-:W-:Y:S01]  /*63b40*/  CS2R R40, SRZ ;  /* 0x0000000000287805 */ /* 0x000fe2000001ff00 */
[----:B------:R-:W-:Y:S01]  /*63b50*/  IMAD.MOV.U32 R34, RZ, RZ, RZ ;  /* 0x000000ffff227224 */ /* 0x000fe200078e00ff */
[----:B------:R-:W-:Y:S01]  /*63b60*/  CS2R R38, SRZ ;  /* 0x0000000000267805 */ /* 0x000fe2000001ff00 */
[----:B------:R-:W-:Y:S02]  /*63b70*/  IMAD.MOV.U32 R46, RZ, RZ, RZ ;  /* 0x000000ffff2e7224 */ /* 0x000fe400078e00ff */
[----:B------:R-:W-:Y:S02]  /*63b80*/  IMAD.MOV.U32 R48, RZ, RZ, RZ ;  /* 0x000000ffff307224 */ /* 0x000fe400078e00ff */
[----:B------:R-:W-:Y:S02]  /*63b90*/  IMAD.MOV.U32 R44, RZ, RZ, RZ ;  /* 0x000000ffff2c7224 */ /* 0x000fe400078e00ff */
[----:B------:R-:W-:-:S07]  /*63ba0*/  IMAD.MOV.U32 R54, RZ, RZ, RZ ;  /* 0x000000ffff367224 */ /* 0x000fce00078e00ff */
.L_x_1003:
[----:B------:R0:W2:Y:S01]  /*63bb0*/  LDL R61, [R57] ;  /* 0x00000000393d7983 */ /* 0x0000a20000100800 */
[----:B------:R-:W-:Y:S01]  /*63bc0*/  UMOV UR4, URZ ;  /* 0x000000ff00047c82 */ /* 0x000fe20008000000 */
[----:B------:R-:W-:Y:S02]  /*63bd0*/  VIADD R54, R54, 0x1 ;  /* 0x0000000136367836 */ /* 0x000fe40000000000 */
[----:B0-----:R-:W-:Y:S02]  /*63be0*/  VIADD R57, R57, 0x4 ;  /* 0x0000000439397836 */ /* 0x001fe40000000000 */
[----:B--2---:R-:W-:-:S04]  /*63bf0*/  IMAD.WIDE.U32 R28, R30, R61, RZ ;  /* 0x0000003d1e1c7225 */ /* 0x004fc800078e00ff */
        /* <DEDUP_REMOVED lines=40> */
[----:B------:R-:W-:Y:S02]  /*63e80*/  IADD3 R28, PT, PT, R38, R73, R46 ;  /* 0x00000049261c7210 */ /* 0x000fe40007ffe02e */
[----:B------:R-:W-:Y:S02]  /*63e90*/  IADD3 R46, P3, PT, R58, R71, RZ ;  /* 0x000000473a2e7210 */ /* 0x000fe40007f7e0ff */
[----:B------:R-:W-:Y:S01]  /*63ea0*/  IADD3 R69, P1, PT, R39, R66, RZ ;  /* 0x0000004227457210 */ /* 0x000fe20007f3e0ff */
[----:B------:R-:W-:Y:S01]  /*63eb0*/  VIADD R66, R67, UR4 ;  /* 0x0000000443427c36 */ /* 0x000fe20008000000 */
[----:B------:R-:W-:Y:S01]  /*63ec0*/  IADD3 R46, P4, PT, R46, R29, RZ ;  /* 0x0000001d2e2e7210 */ /* 0x000fe20007f9e0ff */
[----:B------:R-:W-:Y:S01]  /*63ed0*/  IMAD.X R67, RZ, RZ, RZ, P3 ;  /* 0x000000ffff437224 */ /* 0x000fe200018e06ff */
[----:B------:R-:W-:Y:S01]  /*63ee0*/  IADD3 R69, P2, PT, R69, R28, RZ ;  /* 0x0000001c45457210 */ /* 0x000fe20007f5e0ff */
[----:B------:R-:W-:-:S04]  /*63ef0*/  IMAD.WIDE.U32 R28, R50, UR14, RZ ;  /* 0x0000000e321c7c25 */ /* 0x000fc8000f8e00ff */
[----:B------:R-:W-:Y:S01]  /*63f00*/  IMAD.X R58, RZ, RZ, RZ, P4 ;  /* 0x000000ffff3a7224 */ /* 0x000fe200020e06ff */
[----:B------:R-:W-:Y:S01]  /*63f10*/  IADD3 R28, P3, PT, R28, R69, RZ ;  /* 0x000000451c1c7210 */ /* 0x000fe20007f7e0ff */
[----:B------:R-:W-:-:S03]  /*63f20*/  IMAD.WIDE.U32 R38, R10, R61, RZ ;  /* 0x0000003d0a267225 */ /* 0x000fc600078e00ff */
[----:B------:R-:W-:Y:S01]  /*63f30*/  IADD3 R59, PT, PT, R58, R67, R59 ;  /* 0x000000433a3b7210 */ /* 0x000fe20007ffe03b */
[----:B------:R-:W-:Y:S01]  /*63f40*/  IMAD.X R71, RZ, RZ, RZ, P1 ;  /* 0x000000ffff477224 */ /* 0x000fe200008e06ff */
[----:B------:R-:W-:Y:S01]  /*63f50*/  IADD3 R69, P1, PT, R40, R38, RZ ;  /* 0x0000002628457210 */ /* 0x000fe20007f3e0ff */
[----:B------:R-:W-:Y:S01]  /*63f60*/  IMAD.X R52, RZ, RZ, RZ, P2 ;  /* 0x000000ffff347224 */ /* 0x000fe200010e06ff */
[----:B------:R-:W-:-:S04]  /*63f70*/  IADD3 R38, P4, PT, R28, R59, RZ ;  /* 0x0000003b1c267210 */ /* 0x000fc80007f9e0ff */
[----:B------:R-:W-:Y:S01]  /*63f80*/  IADD3 R58, PT, PT, R52, R71, R66 ;  /* 0x00000047343a7210 */ /* 0x000fe20007ffe042 */
        /* <DEDUP_REMOVED lines=12> */
[----:B------:R-:W-:Y:S01]  /*64050*/  IMAD.WIDE.U32 R28, R36, R61, RZ ;  /* 0x0000003d241c7225 */ /* 0x000fe200078e00ff */
[----:B------:R-:W-:-:S03]  /*64060*/  IADD3 R41, P1, PT, R41, R66, RZ ;  /* 0x0000004229297210 */ /* 0x000fc60007f3e0ff */
[----:B------:R-:W-:Y:S01]  /*64070*/  VIADD R66, R67, UR4 ;  /* 0x0000000443427c36 */ /* 0x000fe20008000000 */
        /* <DEDUP_REMOVED lines=28> */
.L_x_1002:
        /* <DEDUP_REMOVED lines=38> */
.L_x_1007:
[----:B------:R-:W-:Y:S05]  /*644a0*/  BSYNC.RELIABLE B3 ;  /* 0x0000000000037941 */ /* 0x000fea0003800100 */
.L_x_1006:
        /* <DEDUP_REMOVED lines=22> */
.L_x_1005:
[----:B------:R-:W-:Y:S05]  /*64610*/  BSYNC.RECONVERGENT B2 ;  /* 0x0000000000027941 */ /* 0x000fea0003800200 */
.L_x_1004:
[----:B------:R-:W-:Y:S01]  /*64620*/  STL.64 [R1+0x1f0], R38 ;  /* 0x0001f02601007387 */ /* 0x000fe20000100a00 */
[----:B------:R-:W-:Y:S01]  /*64630*/  BSSY.RECONVERGENT B2, `(.L_x_1008) ;  /* 0x000006c000027945 */ /* 0x000fe20003800200 */
[----:B------:R-:W-:Y:S01]  /*64640*/  IMAD.MOV.U32 R0, RZ, RZ, RZ ;  /* 0x000000ffff007224 */ /* 0x000fe200078e00ff */
[----:B------:R-:W-:Y:S01]  /*64650*/  CS2R R32, SRZ ;  /* 0x0000000000207805 */ /* 0x000fe2000001ff00 */
[----:B------:R-:W-:Y:S01]  /*64660*/  STL.64 [R1+0x1f8], R40 ;  /* 0x0001f82801007387 */ /* 0x000fe20000100a00 */
[----:B------:R-:W-:Y:S01]  /*64670*/  IMAD.MOV.U32 R19, RZ, RZ, RZ ;  /* 0x000000ffff137224 */ /* 0x000fe200078e00ff */
[----:B------:R-:W-:Y:S01]  /*64680*/  CS2R R30, SRZ ;  /* 0x00000000001e7805 */ /* 0x000fe2000001ff00 */
[----:B------:R-:W-:Y:S01]  /*64690*/  IMAD.MOV.U32 R10, RZ, RZ, RZ ;  /* 0x000000ffff0a7224 */ /* 0x000fe200078e00ff */
[----:B------:R-:W-:Y:S04]  /*646a0*/  STL [R1+0x1e4], R36 ;  /* 0x0001e42401007387 */ /* 0x000fe80000100800 */
[----:B------:R-:W-:Y:S04]  /*646b0*/  STL [R1+0x200], R34 ;  /* 0x0002002201007387 */ /* 0x000fe80000100800 */
[----:B------:R0:W-:Y:S02]  /*646c0*/  STL.64 [R1+0x1e8], R28 ;  /* 0x0001e81c01007387 */ /* 0x0001e40000100a00 */
[----:B0-----:R-:W-:-:S07]  /*646d0*/  CS2R R28, SRZ ;  /* 0x00000000001c7805 */ /* 0x001fce000001ff00 */
.L_x_1009:
        /* <DEDUP_REMOVED lines=15> */
[----:B------:R-:W-:Y:S01]  /*647d0*/  IMAD.X R38, RZ, RZ, R39, P3 ;  /* 0x000000ffff267224 */ /* 0x000fe200018e0627 */
[----:B------:R-:W-:Y:S01]  /*647e0*/  IADD3 R29, P3, PT, R60, R29, RZ ;  /* 0x0000001d3c1d7210 */ /* 0x000fe20007f7e0ff */
[----:B------:R-:W-:Y:S01]  /*647f0*/  IMAD.X R58, RZ, RZ, RZ, P1 ;  /* 0x000000ffff3a7224 */ /* 0x000fe200008e06ff */
[----:B------:R-:W-:Y:S02]  /*64800*/  IADD3 R57, P1, PT, R40, R30, RZ ;  /* 0x0000001e28397210 */ /* 0x000fe40007f3e0ff */
[----:B------:R-:W-:Y:S01]  /*64810*/  IADD3 R29, P4, PT, R29, R38, RZ ;  /* 0x000000261d1d7210 */ /* 0x000fe20007f9e0ff */
[----:B------:R-:W-:Y:S01]  /*64820*/  IMAD.WIDE.U32 R38, R47, R36, RZ ;  /* 0x000000242f267225 */ /* 0x000fe200078e00ff */
[----:B------:R-:W-:-:S03]  /*64830*/  IADD3 R58, PT, PT, R58, R31, R59 ;  /* 0x0000001f3a3a7210 */ /* 0x000fc60007ffe03b */
[----:B------:R-:W-:Y:S01]  /*64840*/  IMAD.X R31, RZ, RZ, RZ, P3 ;  /* 0x000000ffff1f7224 */ /* 0x000fe200018e06ff */
[----:B------:R-:W-:Y:S01]  /*64850*/  IADD3 R57, P2, PT, R57, R58, RZ ;  /* 0x0000003a39397210 */ /* 0x000fe20007f5e0ff */
[----:B------:R-:W-:Y:S02]  /*64860*/  IMAD.X R60, RZ, RZ, RZ, P4 ;  /* 0x000000ffff3c7224 */ /* 0x000fe400020e06ff */
[----:B------:R-:W-:-:S03]  /*64870*/  IMAD.WIDE.U32 R58, R34, UR5, RZ ;  /* 0x00000005223a7c25 */ /* 0x000fc6000f8e00ff */
[----:B------:R-:W-:Y:S01]  /*64880*/  IADD3 R60, PT, PT, R60, R31, R61 ;  /* 0x0000001f3c3c7210 */ /* 0x000fe20007ffe03d */
[----:B------:R-:W-:Y:S01]  /*64890*/  IMAD.X R67, RZ, RZ, RZ, P1 ;  /* 0x000000ffff437224 */ /* 0x000fe200008e06ff */
[----:B------:R-:W-:Y:S01]  /*648a0*/  IADD3 R31, P3, PT, R58, R57, RZ ;  /* 0x000000393a1f7210 */ /* 0x000fe20007f7e0ff */
[----:B------:R-:W-:-:S03]  /*648b0*/  IMAD.X R40, RZ, RZ, RZ, P2 ;  /* 0x000000ffff287224 */ /* 0x000fc600010e06ff */
[----:B------:R-:W-:Y:S01]  /*648c0*/  IADD3 R31, P4, PT, R31, R60, RZ ;  /* 0x0000003c1f1f7210 */ /* 0x000fe20007f9e0ff */
[----:B------:R-:W-:Y:S01]  /*648d0*/  IMAD.WIDE.U32 R60, R34, UR15, RZ ;  /* 0x0000000f223c7c25 */ /* 0x000fe2000f8e00ff */
[----:B------:R-:W-:Y:S02]  /*648e0*/  IADD3 R30, PT, PT, R40, R67, R41 ;  /* 0x00000043281e7210 */ /* 0x000fe40007ffe029 */
        /* <DEDUP_REMOVED lines=28> */
[----:B------:R-:W-:Y:S02]  /*64ab0*/  IMAD.X R67, RZ, RZ, RZ, P1 ;  /* 0x000000ffff437224 */ /* 0x000fe400008e06ff */
[----:B------:R-:W-:Y:S01]  /*64ac0*/  IMAD.WIDE.U32 R40, R65, R36, RZ ;  /* 0x0000002441287225 */ /* 0x000fe200078e00ff */
[----:B------:R-:W-:Y:S02]  /*64ad0*/  IADD3 R58, PT, PT, R58, R33, R59 ;  /* 0x000000213a3a7210 */ /* 0x000fe40007ffe03b */
        /* <DEDUP_REMOVED lines=34> */
.L_x_1008:
        /* <DEDUP_REMOVED lines=36> */
.L_x_1013:
[----:B------:R-:W-:Y:S05]  /*64f40*/  BSYNC.RELIABLE B3 ;  /* 0x0000000000037941 */ /* 0x000fea0003800100 */
.L_x_1012:
        /* <DEDUP_REMOVED lines=22> */
.L_x_1011:
[----:B------:R-:W-:Y:S05]  /*650b0*/  BSYNC.RECONVERGENT B2 ;  /* 0x0000000000027941 */ /* 0x000fea0003800200 */
.L_x_1010:
[----:B------:R-:W-:Y:S01]  /*650c0*/  STL [R56], R29 ;  /* 0x0000001d38007387 */ /* 0x000fe20000100800 */
[----:B------:R-:W-:Y:S01]  /*650d0*/  BSSY.RECONVERGENT B2, `(.L_x_1014) ;  /* 0x0000057000027945 */ /* 0x000fe20003800200 */
[----:B------:R-:W-:Y:S01]  /*650e0*/  CS2R R46, SRZ ;  /* 0x00000000002e7805 */ /* 0x000fe2000001ff00 */
[----:B------:R-:W-:Y:S01]  /*650f0*/  IMAD.MOV.U32 R10, RZ, RZ, RZ ;  /* 0x000000ffff0a7224 */ /* 0x000fe200078e00ff */
[----:B------:R-:W-:Y:S01]  /*65100*/  STL [R56+0x4], R31 ;  /* 0x0000041f38007387 */ /* 0x000fe20000100800 */
[----:B------:R-:W-:Y:S01]  /*65110*/  CS2R R44, SRZ ;  /* 0x00000000002c7805 */ /* 0x000fe2000001ff00 */
[----:B------:R-:W-:Y:S02]  /*65120*/  IMAD.MOV.U32 R43, RZ, RZ, RZ ;  /* 0x000000ffff2b7224 */ /* 0x000fe400078e00ff */
[----:B------:R-:W-:Y:S04]  /*65130*/  STL [R56+0x8], R30 ;  /* 0x0000081e38007387 */ /* 0x000fe80000100800 */
[----:B------:R-:W-:Y:S04]  /*65140*/  STL [R56+0x10], R33 ;  /* 0x0000102138007387 */ /* 0x000fe80000100800 */
[----:B------:R-:W-:Y:S04]  /*65150*/  STL [R56+0x18], R0 ;  /* 0x0000180038007387 */ /* 0x000fe80000100800 */
[----:B------:R-:W-:Y:S04]  /*65160*/  STL [R56+0x1c], R19 ;  /* 0x00001c1338007387 */ /* 0x000fe80000100800 */
[----:B------:R0:W-:Y:S04]  /*65170*/  STL [R56+0xc], R35 ;  /* 0x00000c2338007387 */ /* 0x0001e80000100800 */
[----:B------:R1:W-:Y:S01]  /*65180*/  STL [R56+0x14], R32 ;  /* 0x0000142038007387 */ /* 0x0003e20000100800 */
[----:B0-----:R-:W-:Y:S01]  /*65190*/  CS2R R34, SRZ ;  /* 0x0000000000227805 */ /* 0x001fe2000001ff00 */
[----:B-1----:R-:W-:-:S07]  /*651a0*/  IMAD.MOV.U32 R32, RZ, RZ, RZ ;  /* 0x000000ffff207224 */ /* 0x002fce00078e00ff */
.L_x_1015:
[----:B------:R0:W2:Y:S01]  /*651b0*/  LDL R0, [R56] ;  /* 0x0000000038007983 */ /* 0x0000a20000100800 */
[----:B------:R-:W-:Y:S01]  /*651c0*/  UMOV UR4, URZ ;  /* 0x000000ff00047c82 */ /* 0x000fe20008000000 */
        /* <DEDUP_REMOVED lines=9> */
[----:B------:R-:W-:Y:S01]  /*65260*/  VIADD R33, R31, UR4 ;  /* 0x000000041f217c36 */ /* 0x000fe20008000000 */
[----:B------:R-:W-:Y:S01]  /*65270*/  IADD3 R19, P3, PT, R19, R30, RZ ;  /* 0x0000001e13137210 */ /* 0x000fe20007f7e0ff */
[----:B------:R-:W-:Y:S02]  /*65280*/  IMAD.X R28, RZ, RZ, R29, P2 ;  /* 0x000000ffff1c7224 */ /* 0x000fe400010e061d */
[----:B------:R-:W-:Y:S02]  /*65290*/  IMAD.X R29, RZ, RZ, RZ, P1 ;  /* 0x000000ffff1d7224 */ /* 0x000fe400008e06ff */
        /* <DEDUP_REMOVED lines=8> */
[----:B------:R-:W-:Y:S01]  /*65320*/  IMAD.WIDE.U32 R30, R0, UR15, RZ ;  /* 0x0000000f001e7c25 */ /* 0x000fe2000f8e00ff */
[----:B------:R-:W-:Y:S02]  /*65330*/  IADD3 R34, P3, PT, R19, R28, RZ ;  /* 0x0000001c13227210 */ /* 0x000fe40007f7e0ff */
[----:B------:R-:W-:Y:S01]  /*65340*/  IADD3 R19, P1, PT, R43, R33, RZ ;  /* 0x000000212b137210 */ /* 0x000fe20007f3e0ff */
[----:B------:R-:W-:Y:S02]  /*65350*/  IMAD.X R33, RZ, RZ, RZ, P2 ;  /* 0x000000ffff217224 */ /* 0x000fe400010e06ff */
[----:B------:R-:W-:Y:S01]  /*65360*/  IMAD.X R28, RZ, RZ, RZ, P3 ;  /* 0x000000ffff1c7224 */ /* 0x000fe200018e06ff */
[----:B------:R-:W-:-:S04]  /*65370*/  IADD3 R19, P2, PT, R19, R30, RZ ;  /* 0x0000001e13137210 */ /* 0x000fc80007f5e0ff */
[----:B------:R-:W-:Y:S01]  /*65380*/  IADD3 R28, PT, PT, R28, R33, R29 ;  /* 0x000000211c1c7210 */ /* 0x000fe20007ffe01d */
[----:B------:R-:W-:Y:S02]  /*65390*/  IMAD.X R29, RZ, RZ, RZ, P1 ;  /* 0x000000ffff1d7224 */ /* 0x000fe400008e06ff */
[----:B------:R-:W-:Y:S01]  /*653a0*/  VIADD R33, R31, UR4 ;  /* 0x000000041f217c36 */ /* 0x000fe20008000000 */
        /* <DEDUP_REMOVED lines=8> */
[----:B------:R-:W-:Y:S01]  /*65430*/  VIADD R33, R29, UR4 ;  /* 0x000000041d217c36 */ /* 0x000fe20008000000 */
[----:B------:R-:W-:Y:S01]  /*65440*/  IADD3 R43, P3, PT, R19, R28, RZ ;  /* 0x0000001c132b7210 */ /* 0x000fe20007f7e0ff */
[----:B------:R-:W-:Y:S01]  /*65450*/  IMAD.WIDE.U32 R28, R0, UR13, RZ ;  /* 0x0000000d001c7c25 */ /* 0x000fe2000f8e00ff */
[----:B------:R-:W-:-:S03]  /*65460*/  IADD3 R19, P1, PT, R45, R30, RZ ;  /* 0x0000001e2d137210 */ /* 0x000fc60007f3e0ff */
[----:B------:R-:W-:Y:S01]  /*65470*/  IMAD.X R31, RZ, RZ, RZ, P2 ;  /* 0x000000ffff1f7224 */ /* 0x000fe200010e06ff */
[----:B------:R-:W-:Y:S01]  /*65480*/  IADD3 R19, P2, PT, R19, R28, RZ ;  /* 0x0000001c13137210 */ /* 0x000fe20007f5e0ff */
[----:B------:R-:W-:-:S05]  /*65490*/  IMAD.X R30, RZ, RZ, RZ, P3 ;  /* 0x000000ffff1e7224 */ /* 0x000fca00018e06ff */
        /* <DEDUP_REMOVED lines=17> */
[----:B------:R-:W-:-:S04]  /*655b0*/  IMAD.X R19, RZ, RZ, RZ, P3 ;  /* 0x000000ffff137224 */ /* 0x000fc800018e06ff */
[----:B------:R-:W-:Y:S01]  /*655c0*/  IMAD.X R28, RZ, RZ, RZ, P2 ;  /* 0x000000ffff1c7224 */ /* 0x000fe200010e06ff */
[----:B------:R-:W-:Y:S02]  /*655d0*/  IADD3 R19, PT, PT, R19, R10, R30 ;  /* 0x0000000a13137210 */ /* 0x000fe40007ffe01e */
[----:B------:R-:W-:Y:S02]  /*655e0*/  ISETP.NE.AND P2, PT, R32, 0x8, PT ;  /* 0x000000082000780c */ /* 0x000fe40003f45270 */
[----:B------:R-:W-:-:S05]  /*655f0*/  IADD3 R47, P3, PT, R0, R19, RZ ;  /* 0x00000013002f7210 */ /* 0x000fca0007f7e0ff */
[----:B------:R-:W-:-:S05]  /*65600*/  IMAD.X R19, RZ, RZ, RZ, P3 ;  /* 0x000000ffff137224 */ /* 0x000fca00018e06ff */
[----:B------:R-:W-:-:S05]  /*65610*/  IADD3 R10, PT, PT, R19, R28, R29 ;  /* 0x0000001c130a7210 */ /* 0x000fca0007ffe01d */
[----:B------:R-:W-:Y:S01]  /*65620*/  IMAD.X R10, RZ, RZ, R10, P1 ;  /* 0x000000ffff0a7224 */ /* 0x000fe200008e060a */
[----:B------:R-:W-:Y:S06]  /*65630*/  @P2 BRA `(.L_x_1015) ;  /* 0xfffffff800dc2947 */ /* 0x000fec000383ffff */
[----:B------:R-:W-:Y:S05]  /*65640*/  BSYNC.RECONVERGENT B2 ;  /* 0x0000000000027941 */ /* 0x000fea0003800200 */
.L_x_1014:
        /* <DEDUP_REMOVED lines=42> */
.L_x_1019:
[----:B------:R-:W-:Y:S05]  /*658f0*/  BSYNC.RELIABLE B3 ;  /* 0x0000000000037941 */ /* 0x000fea0003800100 */
.L_x_1018:
        /* <DEDUP_REMOVED lines=22> */
.L_x_1017:
[----:B------:R-:W-:Y:S05]  /*65a60*/  BSYNC.RECONVERGENT B2 ;  /* 0x0000000000027941 */ /* 0x000fea0003800200 */
.L_x_1016:
        /* <DEDUP_REMOVED lines=13> */
[----:B------:R-:W-:-:S12]  /*65b40*/  BSSY.RECONVERGENT B3, `(.L_x_1022) ;  /* 0x0000079000037945 */ /* 0x000fd80003800200 */
[----:B------:R-:W-:Y:S05]  /*65b50*/  @!P1 BRA `(.L_x_1023) ;  /* 0x0000000400dc9947 */ /* 0x000fea0003800000 */
[----:B------:R-:W-:Y:S01]  /*65b60*/  ISETP.GT.U32.AND P1, PT, R10, UR11, PT ;  /* 0x0000000b0a007c0c */ /* 0x000fe2000bf24070 */
[----:B------:R-:W-:-:S12]  /*65b70*/  BSSY.RELIABLE B4, `(.L_x_1024) ;  /* 0x000001f000047945 */ /* 0x000fd80003800100 */
[----:B------:R-:W-:Y:S05]  /*65b80*/  @P1 BRA `(.L_x_1025) ;  /* 0x0000000000741947 */ /* 0x000fea0003800000 */
[----:B------:R-:W-:-:S13]  /*65b90*/  ISETP.GE.U32.AND P1, PT, R40, UR12, PT ;  /* 0x0000000c28007c0c */ /* 0x000fda000bf26070 */
[----:B------:R-:W-:Y:S05]  /*65ba0*/  @!P1 BREAK.RELIABLE B4 ;  /* 0x0000000000049942 */ /* 0x000fea0003800100 */
[----:B------:R-:W-:Y:S05]  /*65bb0*/  @!P1 BRA `(.L_x_1023) ;  /* 0x0000000400c49947 */ /* 0x000fea0003800000 */
[----:B------:R-:W-:-:S13]  /*65bc0*/  ISETP.GT.U32.AND P1, PT, R40, UR12, PT ;  /* 0x0000000c28007c0c */ /* 0x000fda000bf24070 */
        /* <DEDUP_REMOVED lines=19> */
[----:B------:R-:W-:Y:S02]  /*65d00*/  ISETP.GE.U32.AND P1, PT, R19, UR9, PT ;  /* 0x0000000913007c0c */ /* 0x000fe4000bf26070 */
[----:B------:R-:W-:Y:S02]  /*65d10*/  ISETP.LE.U32.AND P2, PT, R37, UR5, PT ;  /* 0x0000000525007c0c */ /* 0x000fe4000bf43070 */
[----:B------:R-:W-:-:S04]  /*65d20*/  ISETP.LE.U32.AND P1, PT, R36, UR8, !P1 ;  /* 0x0000000824007c0c */ /* 0x000fc8000cf23070 */
[----:B------:R-:W-:-:S13]  /*65d30*/  ISETP.LT.U32.OR P1, PT, R36, UR8, P1 ;  /* 0x0000000824007c0c */ /* 0x000fda0008f21470 */
[----:B------:R-:W-:Y:S05]  /*65d40*/  @P1 BREAK.RELIABLE P2, B4 ;  /* 0x0000000000041942 */ /* 0x000fea0001000100 */
[----:B------:R-:W-:Y:S05]  /*65d50*/  @P1 BRA P2, `(.L_x_1023) ;  /* 0x00000004005c1947 */ /* 0x000fea0001000000 */
.L_x_1025:
[----:B------:R-:W-:Y:S05]  /*65d60*/  BSYNC.RELIABLE B4 ;  /* 0x0000000000047941 */ /* 0x000fea0003800100 */
.L_x_1024:
        /* <DEDUP_REMOVED lines=63> */
.L_x_1027:
[----:B------:R-:W-:Y:S05]  /*66160*/  BSYNC.RELIABLE B4 ;  /* 0x0000000000047941 */ /* 0x000fea0003800100 */
.L_x_1026:
        /* <DEDUP_REMOVED lines=22> */
.L_x_1023:
[----:B------:R-:W-:Y:S05]  /*662d0*/  BSYNC.RECONVERGENT B3 ;  /* 0x0000000000037941 */ /* 0x000fea0003800200 */
.L_x_1022:
        /* <DEDUP_REMOVED lines=8> */
[----:B------:R-:W-:Y:S01]  /*66360*/  LOP3.LUT P2, RZ, R10, R29, RZ, 0xfc, !PT ;  /* 0x0000001d0aff7212 */ /* 0x000fe2000784fcff */
[----:B------:R-:W-:-:S12]  /*66370*/  IMAD.MOV.U32 R29, RZ, RZ, RZ ;  /* 0x000000ffff1d7224 */ /* 0x000fd800078e00ff */
        /* <DEDUP_REMOVED lines=20> */
.L_x_1055:
        /* <DEDUP_REMOVED lines=51> */
.L_x_1033:
        /* <DEDUP_REMOVED lines=36> */
.L_x_1031:
[----:B------:R-:W-:Y:S02]  /*66a30*/  SHF.L.W.U32.HI R54, R54, 0x1f, R61 ;  /* 0x0000001f36367819 */ /* 0x000fe40000010e3d */
[----:B------:R-:W-:Y:S02]  /*66a40*/  SHF.L.W.U32.HI R61, R61, 0x1f, R58 ;  /* 0x0000001f3d3d7819 */ /* 0x000fe40000010e3a */
[----:B------:R-:W-:Y:S02]  /*66a50*/  SHF.L.W.U32.HI R58, R58, 0x1f, R59 ;  /* 0x0000001f3a3a7819 */ /* 0x000fe40000010e3b */
[----:B------:R-:W-:Y:S02]  /*66a60*/  SHF.L.W.U32.HI R59, R59, 0x1f, R56 ;  /* 0x0000001f3b3b7819 */ /* 0x000fe40000010e38 */
[----:B------:R-:W-:Y:S02]  /*66a70*/  SHF.L.W.U32.HI R56, R56, 0x1f, R57 ;  /* 0x0000001f38387819 */ /* 0x000fe40000010e39 */
[----:B------:R-:W-:-:S02]  /*66a80*/  SHF.L.W.U32.HI R57, R57, 0x1f, R52 ;  /* 0x0000001f39397819 */ /* 0x000fc40000010e34 */
[----:B------:R-:W-:-:S07]  /*66a90*/  SHF.L.W.U32.HI R52, R52, 0x1f, R43 ;  /* 0x0000001f34347819 */ /* 0x000fce0000010e2b */
.L_x_1032:
[----:B------:R-:W-:Y:S05]  /*66aa0*/  BSYNC.RECONVERGENT B4 ;  /* 0x0000000000047941 */ /* 0x000fea0003800200 */
.L_x_1030:
[----:B------:R-:W-:Y:S02]  /*66ab0*/  LOP3.LUT R0, R19, 0x1, RZ, 0xc0, !PT ;  /* 0x0000000113007812 */ /* 0x000fe400078ec0ff */
[----:B------:R-:W-:Y:S02]  /*66ac0*/  SHF.R.U32.HI R43, RZ, 0x1, R43 ;  /* 0x00000001ff2b7819 */ /* 0x000fe4000001162b */
[----:B------:R-:W-:-:S13]  /*66ad0*/  ISETP.NE.U32.AND P1, PT, R0, 0x1, PT ;  /* 0x000000010000780c */ /* 0x000fda0003f25070 */
[----:B------:R-:W-:Y:S05]  /*66ae0*/  @P1 BRA `(.L_x_1033) ;  /* 0xfffffffc00401947 */ /* 0x000fea000383ffff */
.L_x_1029:
[----:B------:R-:W-:Y:S05]  /*66af0*/  BSYNC.RECONVERGENT B3 ;  /* 0x0000000000037941 */ /* 0x000fea0003800200 */
.L_x_1028:
[----:B------:R-:W-:Y:S01]  /*66b00*/  LOP3.LUT R0, R42, 0x1, RZ, 0xc0, !PT ;  /* 0x000000012a007812 */ /* 0x000fe200078ec0ff */
[----:B------:R-:W-:Y:S03]  /*66b10*/  BSSY.RECONVERGENT B3, `(.L_x_1034) ;  /* 0x0000033000037945 */ /* 0x000fe60003800200 */
[----:B------:R-:W-:-:S13]  /*66b20*/  ISETP.NE.U32.AND P1, PT, R0, 0x1, PT ;  /* 0x000000010000780c */ /* 0x000fda0003f25070 */
[----:B------:R-:W-:Y:S05]  /*66b30*/  @!P1 BRA `(.L_x_1035) ;  /* 0x0000000000c09947 */ /* 0x000fea0003800000 */
.L_x_1039:
        /* <DEDUP_REMOVED lines=36> */
.L_x_1037:
[----:B------:R-:W-:Y:S02]  /*66d80*/  SHF.L.W.U32.HI R69, R69, 0x1f, R64 ;  /* 0x0000001f45457819 */ /* 0x000fe40000010e40 */
[----:B------:R-:W-:Y:S02]  /*66d90*/  SHF.L.W.U32.HI R64, R64, 0x1f, R67 ;  /* 0x0000001f40407819 */ /* 0x000fe40000010e43 */
[----:B------:R-:W-:Y:S02]  /*66da0*/  SHF.L.W.U32.HI R67, R67, 0x1f, R62 ;  /* 0x0000001f43437819 */ /* 0x000fe40000010e3e */
[----:B------:R-:W-:Y:S02]  /*66db0*/  SHF.L.W.U32.HI R62, R62, 0x1f, R65 ;  /* 0x0000001f3e3e7819 */ /* 0x000fe40000010e41 */
[----:B------:R-:W-:Y:S02]  /*66dc0*/  SHF.L.W.U32.HI R65, R65, 0x1f, R60 ;  /* 0x0000001f41417819 */ /* 0x000fe40000010e3c */
[----:B------:R-:W-:-:S02]  /*66dd0*/  SHF.L.W.U32.HI R60, R60, 0x1f, R63 ;  /* 0x0000001f3c3c7819 */ /* 0x000fc40000010e3f */
[----:B------:R-:W-:-:S07]  /*66de0*/  SHF.L.W.U32.HI R63, R63, 0x1f, R50 ;  /* 0x0000001f3f3f7819 */ /* 0x000fce0000010e32 */
.L_x_1038:
[----:B------:R-:W-:Y:S05]  /*66df0*/  BSYNC.RECONVERGENT B4 ;  /* 0x0000000000047941 */ /* 0x000fea0003800200 */
.L_x_1036:
[----:B------:R-:W-:Y:S02]  /*66e00*/  LOP3.LUT R0, R42, 0x1, RZ, 0xc0, !PT ;  /* 0x000000012a007812 */ /* 0x000fe400078ec0ff */
[----:B------:R-:W-:Y:S02]  /*66e10*/  SHF.R.U32.HI R50, RZ, 0x1, R50 ;  /* 0x00000001ff327819 */ /* 0x000fe40000011632 */
[----:B------:R-:W-:-:S13]  /*66e20*/  ISETP.NE.U32.AND P1, PT, R0, 0x1, PT ;  /* 0x000000010000780c */ /* 0x000fda0003f25070 */
[----:B------:R-:W-:Y:S05]  /*66e30*/  @P1 BRA `(.L_x_1039) ;  /* 0xfffffffc00401947 */ /* 0x000fea000383ffff */
.L_x_1035:
[----:B------:R-:W-:Y:S05]  /*66e40*/  BSYNC.RECONVERGENT B3 ;  /* 0x0000000000037941 */ /* 0x000fea0003800200 */
.L_x_1034:
        /* <DEDUP_REMOVED lines=35> */
.L_x_1043:
[----:B------:R-:W-:Y:S05]  /*67080*/  BSYNC.RELIABLE B4 ;  /* 0x0000000000047941 */ /* 0x000fea0003800100 */
.L_x_1042:
        /* <DEDUP_REMOVED lines=36> */
.L_x_1047:
        /* <DEDUP_REMOVED lines=23> */
.L_x_1046:
[----:B------:R-:W-:Y:S05]  /*67440*/  BSYNC.RELIABLE B5 ;  /* 0x0000000000057941 */ /* 0x000fea0003800100 */
.L_x_1045:
        /* <DEDUP_REMOVED lines=43> */
.L_x_1048:
[----:B------:R-:W-:Y:S05]  /*67700*/  BSYNC.RECONVERGENT B4 ;  /* 0x0000000000047941 */ /* 0x000fea0003800200 */
.L_x_1044:
        /* <DEDUP_REMOVED lines=23> */
.L_x_1041:
        /* <DEDUP_REMOVED lines=36> */
.L_x_1053:
        /* <DEDUP_REMOVED lines=23> */
.L_x_1052:
[----:B------:R-:W-:Y:S05]  /*67c30*/  BSYNC.RELIABLE B6 ;  /* 0x0000000000067941 */ /* 0x000fea0003800100 */
.L_x_1051:
        /* <DEDUP_REMOVED lines=43> */
.L_x_1054:
[----:B------:R-:W-:Y:S05]  /*67ef0*/  BSYNC.RECONVERGENT B5 ;  /* 0x0000000000057941 */ /* 0x000fea0003800200 */
.L_x_1050:
        /* <DEDUP_REMOVED lines=22> */
.L_x_1049:
[----:B------:R-:W-:Y:S05]  /*68060*/  BSYNC.RECONVERGENT B3 ;  /* 0x0000000000037941 */ /* 0x000fea0003800200 */
.L_x_1040:
        /* <DEDUP_REMOVED lines=9> */
.L_x_1021:
[----:B------:R-:W-:Y:S05]  /*68100*/  BSYNC.RECONVERGENT B2 ;  /* 0x0000000000027941 */ /* 0x000fea0003800200 */
.L_x_1020:
[----:B------:R3:W-:Y:S04]  /*68110*/  STL.64 [R1+0x228], R28 ;  /* 0x0002281c01007387 */ /* 0x0007e80000100a00 */
[----:B------:R3:W-:Y:S04]  /*68120*/  STL.64 [R1+0x230], R30 ;  /* 0x0002301e01007387 */ /* 0x0007e80000100a00 */
[----:B------:R3:W-:Y:S04]  /*68130*/  STL.64 [R1+0x238], R32 ;  /* 0x0002382001007387 */ /* 0x0007e80000100a00 */
[----:B------:R3:W-:Y:S04]  /*68140*/  STL.64 [R1+0x240], R34 ;  /* 0x0002402201007387 */ /* 0x0007e80000100a00 */
[----:B------:R3:W-:Y:S01]  /*68150*/  STL.U8 [R1+0x224], R0 ;  /* 0x0002240001007387 */ /* 0x0007e20000100000 */
[----:B------:R-:W-:Y:S05]  /*68160*/  @P1 BRA `(.L_x_875) ;  /* 0x0000001400901947 */ /* 0x000fea0003800000 */
[----:B------:R-:W-:Y:S01]  /*68170*/  BSSY.RECONVERGENT B2, `(.L_x_1056) ;  /* 0x0000068000027945 */ /* 0x000fe20003800200 */
[----:B---3--:R-:W-:Y:S01]  /*68180*/  IMAD.MOV.U32 R0, RZ, RZ, RZ ;  /* 0x000000ffff007224 */ /* 0x008fe200078e00ff */
[----:B------:R-:W-:Y:S01]  /*68190*/  CS2R R12, SRZ ;  /* 0x00000000000c7805 */ /* 0x000fe2000001ff00 */
[----:B------:R-:W-:Y:S01]  /*681a0*/  IMAD.MOV.U32 R10, RZ, RZ, RZ ;  /* 0x000000ffff0a7224 */ /* 0x000fe200078e00ff */
[----:B------:R-:W-:Y:S02]  /*681b0*/  CS2R R14, SRZ ;  /* 0x00000000000e7805 */ /* 0x000fe4000001ff00 */
[----:B------:R-:W-:Y:S01]  /*681c0*/  CS2R R16, SRZ ;  /* 0x0000000000107805 */ /* 0x000fe2000001ff00 */
[----:B------:R-:W-:-:S07]  /*681d0*/  IMAD.MOV.U32 R36, RZ, RZ, RZ ;  /* 0x000000ffff247224 */ /* 0x000fce00078e00ff */
.L_x_1057:
        /* <DEDUP_REMOVED lines=46> */
[----:B------:R-:W-:-:S03]  /*684c0*/  IMAD.WIDE.U32 R32, R34, UR14, RZ ;  /* 0x0000000e22207c25 */ /* 0x000fc6000f8e00ff */
[----:B------:R-:W-:Y:S01]  /*684d0*/  IADD3 R35, P2, PT, R35, R14, RZ ;  /* 0x0000000e23237210 */ /* 0x000fe20007f5e0ff */
[----:B------:R-:W-:Y:S02]  /*684e0*/  IMAD.X R30, RZ, RZ, RZ, P3 ;  /* 0x000000ffff1e7224 */ /* 0x000fe400018e06ff */
[----:B------:R-:W-:Y:S01]  /*684f0*/  IMAD.X R13, RZ, RZ, RZ, P4 ;  /* 0x000000ffff0d7224 */ /* 0x000fe200020e06ff */
[----:B------:R-:W-:Y:S01]  /*68500*/  IADD3 R14, P3, PT, R32, R35, RZ ;  /* 0x00000023200e7210 */ /* 0x000fe20007f7e0ff */
[----:B------:R-:W-:Y:S01]  /*68510*/  IMAD.X R37, RZ, RZ, RZ, P1 ;  /* 0x000000ffff257224 */ /* 0x000fe200008e06ff */
[----:B------:R-:W-:Y:S01]  /*68520*/  IADD3 R35, P1, PT, R18, R12, RZ ;  /* 0x0000000c12237210 */ /* 0x000fe20007f3e0ff */
[----:B------:R-:W-:Y:S01]  /*68530*/  IMAD.X R28, RZ, RZ, RZ, P2 ;  /* 0x000000ffff1c7224 */ /* 0x000fe200010e06ff */
[----:B------:R-:W-:Y:S01]  /*68540*/  IADD3 R31, PT, PT, R13, R30, R31 ;  /* 0x0000001e0d1f7210 */ /* 0x000fe20007ffe01f */
[----:B------:R-:W-:-:S03]  /*68550*/  IMAD.X R13, RZ, RZ, RZ, P3 ;  /* 0x000000ffff0d7224 */ /* 0x000fc600018e06ff */
[----:B------:R-:W-:Y:S02]  /*68560*/  IADD3 R14, P4, PT, R14, R31, RZ ;  /* 0x0000001f0e0e7210 */ /* 0x000fe40007f9e0ff */
        /* <DEDUP_REMOVED lines=22> */
[----:B------:R-:W-:Y:S01]  /*686d0*/  IADD3 R0, P2, PT, R18, R10, RZ ;  /* 0x0000000a12007210 */ /* 0x000fe20007f5e0ff */
[----:B------:R-:W-:Y:S01]  /*686e0*/  IMAD.WIDE.U32 R10, R34, UR11, RZ ;  /* 0x0000000b220a7c25 */ /* 0x000fe2000f8e00ff */
[----:B------:R-:W-:-:S02]  /*686f0*/  IADD3 R29, PT, PT, R28, R37, R29 ;  /* 0x000000251c1d7210 */ /* 0x000fc40007ffe01d */
[----:B------:R-:W-:Y:S02]  /*68700*/  IADD3 R12, P4, PT, R12, R31, RZ ;  /* 0x0000001f0c0c7210 */ /* 0x000fe40007f9e0ff */
[----:B------:R-:W-:-:S03]  /*68710*/  IADD3 R31, P1, PT, R0, R29, RZ ;  /* 0x0000001d001f7210 */ /* 0x000fc60007f3e0ff */
[----:B------:R-:W-:Y:S01]  /*68720*/  IMAD.X R29, RZ, RZ, RZ, P4 ;  /* 0x000000ffff1d7224 */ /* 0x000fe200020e06ff */
[----:B------:R-:W-:Y:S01]  /*68730*/  IADD3 R0, P3, PT, R10, R31, RZ ;  /* 0x0000001f0a007210 */ /* 0x000fe20007f7e0ff */
[----:B------:R-:W-:Y:S01]  /*68740*/  IMAD.X R31, RZ, RZ, RZ, P1 ;  /* 0x000000ffff1f7224 */ /* 0x000fe200008e06ff */
[----:B------:R-:W-:Y:S01]  /*68750*/  ISETP.NE.AND P1, PT, R36, 0x8, PT ;  /* 0x000000082400780c */ /* 0x000fe20003f25270 */
[----:B------:R-:W-:Y:S01]  /*68760*/  IMAD.X R10, RZ, RZ, RZ, P2 ;  /* 0x000000ffff0a7224 */ /* 0x000fe200010e06ff */
[----:B------:R-:W-:Y:S01]  /*68770*/  IADD3 R33, PT, PT, R29, R32, R33 ;  /* 0x000000201d217210 */ /* 0x000fe20007ffe021 */
[----:B------:R-:W-:-:S03]  /*68780*/  IMAD.X R18, RZ, RZ, RZ, P3 ;  /* 0x000000ffff127224 */ /* 0x000fc600018e06ff */
[----:B------:R-:W-:Y:S02]  /*68790*/  IADD3 R0, P4, PT, R0, R33, RZ ;  /* 0x0000002100007210 */ /* 0x000fe40007f9e0ff */
[----:B------:R-:W-:-:S03]  /*687a0*/  IADD3 R10, PT, PT, R31, R10, R19 ;  /* 0x0000000a1f0a7210 */ /* 0x000fc60007ffe013 */
[----:B------:R-:W-:-:S05]  /*687b0*/  IMAD.X R29, RZ, RZ, RZ, P4 ;  /* 0x000000ffff1d7224 */ /* 0x000fca00020e06ff */
[----:B------:R-:W-:-:S05]  /*687c0*/  IADD3 R11, PT, PT, R29, R18, R11 ;  /* 0x000000121d0b7210 */ /* 0x000fca0007ffe00b */
[----:B------:R-:W-:Y:S01]  /*687d0*/  IMAD.IADD R10, R10, 0x1, R11 ;  /* 0x000000010a0a7824 */ /* 0x000fe200078e020b */
[----:B------:R-:W-:Y:S06]  /*687e0*/  @P1 BRA `(.L_x_1057) ;  /* 0xfffffff8007c1947 */ /* 0x000fec000383ffff */
[----:B------:R-:W-:Y:S05]  /*687f0*/  BSYNC.RECONVERGENT B2 ;  /* 0x0000000000027941 */ /* 0x000fea0003800200 */
.L_x_1056:
        /* <DEDUP_REMOVED lines=35> */
.L_x_1061:
[----:B------:R-:W-:Y:S05]  /*68a30*/  BSYNC.RELIABLE B3 ;  /* 0x0000000000037941 */ /* 0x000fea0003800100 */
.L_x_1060:
        /* <DEDUP_REMOVED lines=23> */
.L_x_1059:
[----:B------:R-:W-:Y:S05]  /*68bb0*/  BSYNC.RECONVERGENT B2 ;  /* 0x0000000000027941 */ /* 0x000fea0003800200 */
.L_x_1058:
[----:B------:R-:W-:Y:S01]  /*68bc0*/  BSSY.RECONVERGENT B2, `(.L_x_1062) ;  /* 0x0000076000027945 */ /* 0x000fe20003800200 */
[----:B------:R-:W-:Y:S02]  /*68bd0*/  CS2R R18, SRZ ;  /* 0x0000000000127805 */ /* 0x000fe4000001ff00 */
[----:B------:R-:W-:Y:S01]  /*68be0*/  CS2R R28, SRZ ;  /* 0x00000000001c7805 */ /* 0x000fe2000001ff00 */
[----:B------:R-:W-:Y:S01]  /*68bf0*/  IMAD.MOV.U32 R31, RZ, RZ, RZ ;  /* 0x000000ffff1f7224 */ /* 0x000fe200078e00ff */
[----:B------:R-:W-:Y:S01]  /*68c00*/  CS2R R32, SRZ ;  /* 0x0000000000207805 */ /* 0x000fe2000001ff00 */
[----:B------:R-:W-:Y:S02]  /*68c10*/  IMAD.MOV.U32 R44, RZ, RZ, RZ ;  /* 0x000000ffff2c7224 */ /* 0x000fe400078e00ff */
[----:B------:R-:W-:-:S07]  /*68c20*/  IMAD.MOV.U32 R11, RZ, RZ, RZ ;  /* 0x000000ffff0b7224 */ /* 0x000fce00078e00ff */
.L_x_1063:
[----:B------:R-:W-:-:S05]  /*68c30*/  LEA R40, R44, UR26, 0x2 ;  /* 0x0000001a2c287c11 */ /* 0x000fca000f8e10ff */
[----:B------:R-:W2:Y:S01]  /*68c40*/  LDL R41, [R40] ;  /* 0x0000000028297983 */ /* 0x000ea20000100800 */
[----:B------:R-:W-:Y:S01]  /*68c50*/  UMOV UR4, URZ ;  /* 0x000000ff00047c82 */ /* 0x000fe20008000000 */
[----:B------:R-:W-:Y:S01]  /*68c60*/  UMOV UR27, URZ ;  /* 0x000000ff001b7c82 */ /* 0x000fe20008000000 */
[----:B------:R-:W-:Y:S02]  /*68c70*/  VIADD R44, R44, 0x1 ;  /* 0x000000012c2c7836 */ /* 0x000fe40000000000 */
[----:B--2---:R-:W-:-:S04]  /*68c80*/  IMAD.WIDE.U32 R34, R16, R41, RZ ;  /* 0x0000002910227225 */ /* 0x004fc800078e00ff */
        /* <DEDUP_REMOVED lines=10> */
[----:B------:R-:W-:-:S04]  /*68d30*/  IADD3 RZ, P1, PT, R45, R38, RZ ;  /* 0x000000262dff7210 */ /* 0x000fc80007f3e0ff */
[----:B------:R-:W-:Y:S01]  /*68d40*/  IADD3 R28, PT, PT, R28, R35, R36 ;  /* 0x000000231c1c7210 */ /* 0x000fe20007ffe024 */
[----:B------:R-:W-:Y:S01]  /*68d50*/  IMAD.WIDE.U32 R34, R15, R41, RZ ;  /* 0x000000290f227225 */ /* 0x000fe200078e00ff */
[----:B------:R-:W-:-:S03]  /*68d60*/  IADD3.X R39, PT, PT, R39, UR4, RZ, P1, !PT ;  /* 0x0000000427277c10 */ /* 0x000fc60008ffe4ff */
[----:B------:R-:W-:Y:S01]  /*68d70*/  IMAD.WIDE.U32 R36, R30, UR8, RZ ;  /* 0x000000081e247c25 */ /* 0x000fe2000f8e00ff */
[----:B------:R-:W-:-:S03]  /*68d80*/  IADD3 R45, P1, PT, R33, R34, RZ ;  /* 0x00000022212d7210 */ /* 0x000fc60007f3e0ff */
[----:B------:R-:W-:Y:S01]  /*68d90*/  VIADD R42, R35, UR4 ;  /* 0x00000004232a7c36 */ /* 0x000fe20008000000 */
[----:B------:R-:W-:Y:S01]  /*68da0*/  IADD3 R18, P3, PT, R43, R36, RZ ;  /* 0x000000242b127210 */ /* 0x000fe20007f7e0ff */
[----:B------:R-:W-:Y:S01]  /*68db0*/  IMAD.WIDE.U32 R34, R14, R41, RZ ;  /* 0x000000290e227225 */ /* 0x000fe200078e00ff */
[----:B------:R-:W-:Y:S02]  /*68dc0*/  IADD3 R45, P2, PT, R45, R28, RZ ;  /* 0x0000001c2d2d7210 */ /* 0x000fe40007f5e0ff */
[----:B------:R-:W-:Y:S01]  /*68dd0*/  IADD3 R18, P4, PT, R18, R39, RZ ;  /* 0x0000002712127210 */ /* 0x000fe20007f9e0ff */
[----:B------:R-:W-:Y:S01]  /*68de0*/  IMAD.X R39, RZ, RZ, RZ, P1 ;  /* 0x000000ffff277224 */ /* 0x000fe200008e06ff */
[----:B------:R-:W-:Y:S01]  /*68df0*/  IADD3 R43, P1, PT, R32, R34, RZ ;  /* 0x00000022202b7210 */ /* 0x000fe20007f3e0ff */
[----:B------:R-:W-:Y:S02]  /*68e00*/  IMAD.X R40, RZ, RZ, RZ, P2 ;  /* 0x000000ffff287224 */ /* 0x000fe400010e06ff */
[----:B------:R-:W-:-:S02]  /*68e10*/  VIADD R38, R37, UR27 ;  /* 0x0000001b25267c36 */ /* 0x000fc40008000000 */
[----:B------:R-:W-:Y:S01]  /*68e20*/  IMAD.X R28, RZ, RZ, RZ, P3 ;  /* 0x000000ffff1c7224 */ /* 0x000fe200018e06ff */
[----:B------:R-:W-:Y:S01]  /*68e30*/  IADD3 R40, PT, PT, R40, R39, R42 ;  /* 0x0000002728287210 */ /* 0x000fe20007ffe02a */
[----:B------:R-:W-:Y:S02]  /*68e40*/  IMAD.X R33, RZ, RZ, RZ, P4 ;  /* 0x000000ffff217224 */ /* 0x000fe400020e06ff */
[----:B------:R-:W-:Y:S01]  /*68e50*/  IMAD.WIDE.U32 R36, R30, UR5, RZ ;  /* 0x000000051e247c25 */ /* 0x000fe2000f8e00ff */
[----:B------:R-:W-:Y:S02]  /*68e60*/  IADD3 R43, P2, PT, R43, R40, RZ ;  /* 0x000000282b2b7210 */ /* 0x000fe40007f5e0ff */
[----:B------:R-:W-:Y:S01]  /*68e70*/  IADD3 R33, PT, PT, R33, R28, R38 ;  /* 0x0000001c21217210 */ /* 0x000fe20007ffe026 */
[----:B------:R-:W-:Y:S01]  /*68e80*/  VIADD R34, R35, UR4 ;  /* 0x0000000423227c36 */ /* 0x000fe20008000000 */
[----:B------:R-:W-:Y:S01]  /*68e90*/  IADD3 R28, P3, PT, R45, R36, RZ ;  /* 0x000000242d1c7210 */ /* 0x000fe20007f7e0ff */
[----:B------:R-:W-:-:S02]  /*68ea0*/  IMAD.X R40, RZ, RZ, RZ, P2 ;  /* 0x000000ffff287224 */ /* 0x000fc400010e06ff */
[----:B------:R-:W-:Y:S01]  /*68eb0*/  VIADD R38, R37, UR4 ;  /* 0x0000000425267c36 */ /* 0x000fe20008000000 */
[----:B------:R-:W-:Y:S01]  /*68ec0*/  IADD3 R28, P4, PT, R28, R33, RZ ;  /* 0x000000211c1c7210 */ /* 0x000fe20007f9e0ff */
[----:B------:R-:W-:Y:S02]  /*68ed0*/  IMAD.X R33, RZ, RZ, RZ, P1 ;  /* 0x000000ffff217224 */ /* 0x000fe400008e06ff */
[----:B------:R-:W-:Y:S02]  /*68ee0*/  IMAD.X R37, RZ, RZ, RZ, P3 ;  /* 0x000000ffff257224 */ /* 0x000fe400018e06ff */
[----:B------:R-:W-:Y:S01]  /*68ef0*/  IMAD.X R36, RZ, RZ, RZ, P4 ;  /* 0x000000ffff247224 */ /* 0x000fe200020e06ff */
[----:B------:R-:W-:Y:S01]  /*68f00*/  IADD3 R40, PT, PT, R40, R33, R34 ;  /* 0x0000002128287210 */ /* 0x000fe20007ffe022 */
[----:B------:R-:W-:-:S03]  /*68f10*/  IMAD.WIDE.U32 R32, R13, R41, RZ ;  /* 0x000000290d207225 */ /* 0x000fc600078e00ff */
[----:B------:R-:W-:Y:S01]  /*68f20*/  IADD3 R36, PT, PT, R36, R37, R38 ;  /* 0x0000002524247210 */ /* 0x000fe20007ffe026 */
[----:B------:R-:W-:Y:S01]  /*68f30*/  IMAD.WIDE.U32 R34, R30, UR15, RZ ;  /* 0x0000000f1e227c25 */ /* 0x000fe2000f8e00ff */
[----:B------:R-:W-:-:S03]  /*68f40*/  IADD3 R39, P1, PT, R31, R32, RZ ;  /* 0x000000201f277210 */ /* 0x000fc60007f3e0ff */
[----:B------:R-:W-:Y:S01]  /*68f50*/  VIADD R42, R33, UR4 ;  /* 0x00000004212a7c36 */ /* 0x000fe20008000000 */
[----:B------:R-:W-:Y:S01]  /*68f60*/  IADD3 R31, P3, PT, R43, R34, RZ ;  /* 0x000000222b1f7210 */ /* 0x000fe20007f7e0ff */
[----:B------:R-:W-:Y:S01]  /*68f70*/  VIADD R38, R35, UR27 ;  /* 0x0000001b23267c36 */ /* 0x000fe20008000000 */
[----:B------:R-:W-:Y:S01]  /*68f80*/  IADD3 R39, P2, PT, R39, R40, RZ ;  /* 0x0000002827277210 */ /* 0x000fe20007f5e0ff */
[----:B------:R-:W-:Y:S01]  /*68f90*/  IMAD.X R43, RZ, RZ, RZ, P1 ;  /* 0x000000ffff2b7224 */ /* 0x000fe200008e06ff */
[----:B------:R-:W-:Y:S01]  /*68fa0*/  IADD3 R33, P4, PT, R31, R36, RZ ;  /* 0x000000241f217210 */ /* 0x000fe20007f9e0ff */
[----:B------:R-:W-:Y:S02]  /*68fb0*/  IMAD.X R32, RZ, RZ, RZ, P3 ;  /* 0x000000ffff207224 */ /* 0x000fe400018e06ff */
[----:B------:R-:W-:-:S04]  /*68fc0*/  IMAD.WIDE.U32 R36, R30, UR14, RZ ;  /* 0x0000000e1e247c25 */ /* 0x000fc8000f8e00ff */
[----:B------:R-:W-:Y:S02]  /*68fd0*/  IMAD.X R31, RZ, RZ, RZ, P4 ;  /* 0x000000ffff1f7224 */ /* 0x000fe400020e06ff */
[----:B------:R-:W-:Y:S02]  /*68fe0*/  IMAD.X R40, RZ, RZ, RZ, P2 ;  /* 0x000000ffff287224 */ /* 0x000fe400010e06ff */
[----:B------:R-:W-:Y:S01]  /*68ff0*/  IMAD.WIDE.U32 R34, R12, R41, RZ ;  /* 0x000000290c227225 */ /* 0x000fe200078e00ff */
[----:B------:R-:W-:Y:S02]  /*69000*/  IADD3 R31, PT, PT, R31, R32, R38 ;  /* 0x000000201f1f7210 */ /* 0x000fe40007ffe026 */
[----:B------:R-:W-:Y:S02]  /*69010*/  IADD3 R32, P3, PT, R39, R36, RZ ;  /* 0x0000002427207210 */ /* 0x000fe40007f7e0ff */
[----:B------:R-:W-:Y:S02]  /*69020*/  IADD3 R40, PT, PT, R40, R43, R42 ;  /* 0x0000002b28287210 */ /* 0x000fe40007ffe02a */
[----:B------:R-:W-:Y:S01]  /*69030*/  IADD3 R43, P1, PT, R29, R34, RZ ;  /* 0x000000221d2b7210 */ /* 0x000fe20007f3e0ff */
[----:B------:R-:W-:Y:S01]  /*69040*/  IMAD.X R29, RZ, RZ, RZ, P3 ;  /* 0x000000ffff1d7224 */ /* 0x000fe200018e06ff */
[----:B------:R-:W-:Y:S01]  /*69050*/  IADD3 R32, P4, PT, R32, R31, RZ ;  /* 0x0000001f20207210 */ /* 0x000fe20007f9e0ff */
[----:B------:R-:W-:Y:S01]  /*69060*/  VIADD R31, R37, UR4 ;  /* 0x00000004251f7c36 */ /* 0x000fe20008000000 */
[----:B------:R-:W-:Y:S01]  /*69070*/  IADD3 R43, P2, PT, R43, R40, RZ ;  /* 0x000000282b2b7210 */ /* 0x000fe20007f5e0ff */
[----:B------:R-:W-:-:S02]  /*69080*/  VIADD R34, R35, UR4 ;  /* 0x0000000423227c36 */ /* 0x000fc40008000000 */
[----:B------:R-:W-:Y:S02]  /*69090*/  IMAD.X R38, RZ, RZ, RZ, P4 ;  /* 0x000000ffff267224 */ /* 0x000fe400020e06ff */
[----:B------:R-:W-:-:S03]  /*690a0*/  IMAD.WIDE.U32 R36, R30, UR13, RZ ;  /* 0x0000000d1e247c25 */ /* 0x000fc6000f8e00ff */
[----:B------:R-:W-:Y:S01]  /*690b0*/  IADD3 R38, PT, PT, R38, R29, R31 ;  /* 0x0000001d26267210 */ /* 0x000fe20007ffe01f */
[----:B------:R-:W-:Y:S01]  /*690c0*/  IMAD.X R35, RZ, RZ, RZ, P1 ;  /* 0x000000ffff237224 */ /* 0x000fe200008e06ff */
[----:B------:R-:W-:Y:S01]  /*690d0*/  IADD3 R31, P3, PT, R43, R36, RZ ;  /* 0x000000242b1f7210 */ /* 0x000fe20007f7e0ff */
[----:B------:R-:W-:Y:S02]  /*690e0*/  IMAD.X R40, RZ, RZ, RZ, P2 ;  /* 0x000000ffff287224 */ /* 0x000fe400010e06ff */
[----:B------:R-:W-:Y:S01]  /*690f0*/  VIADD R29, R37, UR27 ;  /* 0x0000001b251d7c36 */ /* 0x000fe20008000000 */
[----:B------:R-:W-:Y:S01]  /*69100*/  IADD3 R31, P4, PT, R31, R38, RZ ;  /* 0x000000261f1f7210 */ /* 0x000fe20007f9e0ff */
[----:B------:R-:W-:Y:S01]  /*69110*/  IMAD.WIDE.U32 R36, R30, UR12, RZ ;  /* 0x0000000c1e247c25 */ /* 0x000fe2000f8e00ff */
[----:B------:R-:W-:-:S03]  /*69120*/  IADD3 R40, PT, PT, R40, R35, R34 ;  /* 0x0000002328287210 */ /* 0x000fc60007ffe022 */
[----:B------:R-:W-:-:S04]  /*69130*/  IMAD.WIDE.U32 R34, R0, R41, RZ ;  /* 0x0000002900227225 */ /* 0x000fc800078e00ff */
[----:B------:R-:W-:Y:S01]  /*69140*/  IMAD.X R38, RZ, RZ, RZ, P4 ;  /* 0x000000ffff267224 */ /* 0x000fe200020e06ff */
[----:B------:R-:W-:Y:S01]  /*69150*/  IADD3 R39, P1, PT, R19, R34, RZ ;  /* 0x0000002213277210 */ /* 0x000fe20007f3e0ff */
[----:B------:R-:W-:Y:S02]  /*69160*/  IMAD.X R19, RZ, RZ, RZ, P3 ;  /* 0x000000ffff137224 */ /* 0x000fe400018e06ff */
[----:B------:R-:W-:Y:S01]  /*69170*/  VIADD R42, R35, UR4 ;  /* 0x00000004232a7c36 */ /* 0x000fe20008000000 */
[----:B------:R-:W-:Y:S01]  /*69180*/  IADD3 R39, P2, PT, R39, R40, RZ ;  /* 0x0000002827277210 */ /* 0x000fe20007f5e0ff */
[----:B------:R-:W-:Y:S01]  /*69190*/  IMAD.WIDE.U32 R34, R10, R41, RZ ;  /* 0x000000290a227225 */ /* 0x000fe200078e00ff */
[----:B------:R-:W-:Y:S02]  /*691a0*/  IADD3 R38, PT, PT, R38, R19, R29 ;  /* 0x0000001326267210 */ /* 0x000fe40007ffe01d */
[----:B------:R-:W-:Y:S01]  /*691b0*/  IADD3 R29, P3, PT, R39, R36, RZ ;  /* 0x00000024271d7210 */ /* 0x000fe20007f7e0ff */
[----:B------:R-:W-:-:S02]  /*691c0*/  IMAD.X R41, RZ, RZ, RZ, P1 ;  /* 0x000000ffff297224 */ /* 0x000fc400008e06ff */
[----:B------:R-:W-:Y:S01]  /*691d0*/  IMAD.X R40, RZ, RZ, RZ, P2 ;  /* 0x000000ffff287224 */ /* 0x000fe200010e06ff */
[----:B------:R-:W-:Y:S02]  /*691e0*/  IADD3 R29, P4, PT, R29, R38, RZ ;  /* 0x000000261d1d7210 */ /* 0x000fe40007f9e0ff */
[----:B------:R-:W-:Y:S01]  /*691f0*/  IADD3 R19, P2, PT, R34, R11, RZ ;  /* 0x0000000b22137210 */ /* 0x000fe20007f5e0ff */
[----:B------:R-:W-:Y:S01]  /*69200*/  VIADD R34, R37, UR4 ;  /* 0x0000000425227c36 */ /* 0x000fe20008000000 */
[----:B------:R-:W-:Y:S01]  /*69210*/  IADD3 R40, PT, PT, R40, R41, R42 ;  /* 0x0000002928287210 */ /* 0x000fe20007ffe02a */
[----:B------:R-:W-:-:S03]  /*69220*/  IMAD.WIDE.U32 R36, R30, UR11, RZ ;  /* 0x0000000b1e247c25 */ /* 0x000fc6000f8e00ff */
        /* <DEDUP_REMOVED lines=16> */
.L_x_1062:
        /* <DEDUP_REMOVED lines=42> */
.L_x_1067:
[----:B------:R-:W-:Y:S05]  /*695d0*/  BSYNC.RELIABLE B3 ;  /* 0x0000000000037941 */ /* 0x000fea0003800100 */
.L_x_1066:
        /* <DEDUP_REMOVED lines=23> */
.L_x_1065:
[----:B------:R-:W-:Y:S05]  /*69750*/  BSYNC.RECONVERGENT B2 ;  /* 0x0000000000027941 */ /* 0x000fea0003800200 */
.L_x_1064:
[----:B------:R0:W-:Y:S04]  /*69760*/  STL.64 [R1+0x248], R12 ;  /* 0x0002480c01007387 */ /* 0x0001e80000100a00 */
[----:B------:R0:W-:Y:S04]  /*69770*/  STL.64 [R1+0x250], R14 ;  /* 0x0002500e01007387 */ /* 0x0001e80000100a00 */
[----:B------:R0:W-:Y:S04]  /*69780*/  STL.64 [R1+0x258], R16 ;  /* 0x0002581001007387 */ /* 0x0001e80000100a00 */
[----:B------:R0:W-:Y:S01]  /*69790*/  STL.64 [R1+0x260], R10 ;  /* 0x0002600a01007387 */ /* 0x0001e20000100a00 */
[----:B------:R-:W-:Y:S05]  /*697a0*/  BRA `(.L_x_262) ;  /* 0x0000000000247947 */ /* 0x000fea0003800000 */
.L_x_875:
[----:B------:R-:W-:Y:S01]  /*697b0*/  PLOP3.LUT P0, PT, PT, PT, PT, 0x80, 0x8 ;  /* 0x000000000008781c */ /* 0x000fe20003f0f070 */
[----:B--2---:R-:W-:Y:S02]  /*697c0*/  IMAD.MOV.U32 R24, RZ, RZ, R17 ;  /* 0x000000ffff187224 */ /* 0x004fe400078e0011 */
[----:B------:R-:W-:Y:S02]  /*697d0*/  IMAD.MOV.U32 R25, RZ, RZ, R16 ;  /* 0x000000ffff197224 */ /* 0x000fe400078e0010 */
[----:B------:R-:W-:Y:S02]  /*697e0*/  IMAD.MOV.U32 R22, RZ, RZ, R15 ;  /* 0x000000ffff167224 */ /* 0x000fe400078e000f */
[----:B------:R-:W-:Y:S02]  /*697f0*/  IMAD.MOV.U32 R23, RZ, RZ, R14 ;  /* 0x000000ffff177224 */ /* 0x000fe400078e000e */
[----:B------:R-:W-:Y:S02]  /*69800*/  IMAD.MOV.U32 R20, RZ, RZ, R13 ;  /* 0x000000ffff147224 */ /* 0x000fe400078e000d */
[----:B------:R-:W-:-:S02]  /*69810*/  IMAD.MOV.U32 R21, RZ, RZ, R12 ;  /* 0x000000ffff157224 */ /* 0x000fc400078e000c */
[----:B------:R-:W-:Y:S02]  /*69820*/  IMAD.MOV.U32 R26, RZ, RZ, R11 ;  /* 0x000000ffff1a7224 */ /* 0x000fe400078e000b */
[----:B------:R-:W-:-:S07]  /*69830*/  IMAD.MOV.U32 R27, RZ, RZ, R18 ;  /* 0x000000ffff1b7224 */ /* 0x000fce00078e0012 */
.L_x_262:
[----:B------:R-:W-:Y:S05]  /*69840*/  BSYNC.RECONVERGENT B1 ;  /* 0x0000000000017941 */ /* 0x000fea0003800200 */
.L_x_261:
[----:B------:R-:W-:Y:S05]  /*69850*/  WARPSYNC.ALL ;  /* 0x0000000000007948 */ /* 0x000fea0003800000 */
[----:B0-----:R-:W-:Y:S01]  /*69860*/  VIADD R62, R55, 0x28 ;  /* 0x00000028373e7836 */ /* 0x001fe20000000000 */
[----:B------:R-:W-:Y:S06]  /*69870*/  @!P0 BRA `(.L_x_1068) ;  /* 0x0000000000748947 */ /* 0x000fec0003800000 */
[----:B-12-4-:R-:W0:Y:S01]  /*69880*/  LDC.64 R16, c[0x0][0x380] ;  /* 0x0000e000ff107b82 */ /* 0x016e220000000a00 */
[C---:B------:R-:W-:Y:S02]  /*69890*/  VIADD R3, R55.reuse, 0x29 ;  /* 0x0000002937037836 */ /* 0x040fe40000000000 */
[C---:B------:R-:W-:Y:S02]  /*698a0*/  VIADD R5, R55.reuse, 0x2a ;  /* 0x0000002a37057836 */ /* 0x040fe40000000000 */
[C---:B------:R-:W-:Y:S02]  /*698b0*/  VIADD R7, R55.reuse, 0x2b ;  /* 0x0000002b37077836 */ /* 0x040fe40000000000 */
[C---:B------:R-:W-:Y:S02]  /*698c0*/  VIADD R9, R55.reuse, 0x2c ;  /* 0x0000002c37097836 */ /* 0x040fe40000000000 */
[C---:B------:R-:W-:Y:S02]  /*698d0*/  VIADD R11, R55.reuse, 0x2d ;  /* 0x0000002d370b7836 */ /* 0x040fe40000000000 */
[----:B------:R-:W-:-:S02]  /*698e0*/  VIADD R13, R55, 0x2e ;  /* 0x0000002e370d7836 */ /* 0x000fc40000000000 */
[C---:B------:R-:W-:Y:S02]  /*698f0*/  VIADD R15, R55.reuse, 0x2f ;  /* 0x0000002f370f7836 */ /* 0x040fe40000000000 */
[----:B------:R-:W-:Y:S02]  /*69900*/  VIADD R55, R55, 0x30 ;  /* 0x0000003037377836 */ /* 0x000fe40000000000 */
[----:B------:R-:W-:Y:S02]  /*69910*/  IMAD.MOV.U32 R19, RZ, RZ, 0x3 ;  /* 0x00000003ff137424 */ /* 0x000fe400078e00ff */
[----:B0-----:R-:W-:-:S04]  /*69920*/  IMAD.WIDE.U32 R62, R62, 0x4, R16 ;  /* 0x000000043e3e7825 */ /* 0x001fc800078e0010 */
[--C-:B------:R-:W-:Y:S01]  /*69930*/  IMAD.WIDE.U32 R2, R3, 0x4, R16.reuse ;  /* 0x0000000403027825 */ /* 0x100fe200078e0010 */
[----:B------:R-:W-:Y:S03]  /*69940*/  STG.E desc[UR6][R62.64], RZ ;  /* 0x000000ff3e007986 */ /* 0x000fe6000c101906 */
        /* <DEDUP_REMOVED lines=12> */
[----:B------:R-:W-:Y:S01]  /*69a10*/  IMAD.WIDE.U32 R16, R55, 0x4, R16 ;  /* 0x0000000437107825 */ /* 0x000fe200078e0010 */
[----:B------:R-:W-:Y:S04]  /*69a20*/  STG.E desc[UR6][R14.64], RZ ;  /* 0x000000ff0e007986 */ /* 0x000fe8000c101906 */
[----:B------:R-:W-:Y:S01]  /*69a30*/  STG.E desc[UR6][R16.64], R19 ;  /* 0x0000001310007986 */ /* 0x000fe2000c101906 */
[----:B------:R-:W-:Y:S05]  /*69a40*/  EXIT ;  /* 0x000000000000794d */ /* 0x000fea0003800000 */
.L_x_1068:
[----:B------:R0:W-:Y:S01]  /*69a50*/  STL.64 [R1+0x268], R24 ;  /* 0x0002681801007387 */ /* 0x0001e20000100a00 */
[----:B------:R-:W-:Y:S01]  /*69a60*/  ISETP.NE.AND P0, PT, R76, RZ, PT ;  /* 0x000000ff4c00720c */ /* 0x000fe20003f05270 */
[----:B---3--:R-:W-:Y:S02]  /*69a70*/  VIADD R0, R1, 0x288 ;  /* 0x0000028801007836 */ /* 0x008fe40000000000 */
[----:B------:R0:W-:Y:S04]  /*69a80*/  STL.64 [R1+0x270], R22 ;  /* 0x0002701601007387 */ /* 0x0001e80000100a00 */
[----:B------:R0:W-:Y:S04]  /*69a90*/  STL.64 [R1+0x278], R20 ;  /* 0x0002781401007387 */ /* 0x0001e80000100a00 */
[----:B------:R0:W-:Y:S04]  /*69aa0*/  STL.64 [R1+0x280], R26 ;  /* 0x0002801a01007387 */ /* 0x0001e80000100a00 */
[----:B------:R0:W-:Y:S04]  /*69ab0*/  STL.64 [R1+0x288], R2 ;  /* 0x0002880201007387 */ /* 0x0001e80000100a00 */
[----:B------:R0:W-:Y:S04]  /*69ac0*/  STL.64 [R1+0x290], R4 ;  /* 0x0002900401007387 */ /* 0x0001e80000100a00 */
[----:B------:R0:W-:Y:S04]  /*69ad0*/  STL.64 [R1+0x298], R6 ;  /* 0x0002980601007387 */ /* 0x0001e80000100a00 */
[----:B------:R0:W-:Y:S01]  /*69ae0*/  STL.64 [R1+0x2a0], R8 ;  /* 0x0002a00801007387 */ /* 0x0001e20000100a00 */
[----:B------:R-:W-:Y:S05]  /*69af0*/  @!P0 BRA `(.L_x_1069) ;  /* 0x000000c400f88947 */ /* 0x000fea0003800000 */
[----:B------:R-:W-:Y:S02]  /*69b00*/  IMAD.MOV.U32 R63, RZ, RZ, RZ ;  /* 0x000000ffff3f7224 */ /* 0x000fe400078e00ff */
[C---:B-1----:R-:W-:Y:S02]  /*69b10*/  VIADD R61, R1.reuse, 0x20 ;  /* 0x00000020013d7836 */ /* 0x042fe40000000000 */
[C---:B--2---:R-:W-:Y:S02]  /*69b20*/  VIADD R60, R1.reuse, 0x40 ;  /* 0x00000040013c7836 */ /* 0x044fe40000000000 */
[C---:B------:R-:W-:Y:S02]  /*69b30*/  VIADD R59, R1.reuse, 0x60 ;  /* 0x00000060013b7836 */ /* 0x040fe40000000000 */
[C---:B------:R-:W-:Y:S02]  /*69b40*/  VIADD R58, R1.reuse, 0x224 ;  /* 0x00000224013a7836 */ /* 0x040fe40000000000 */
[----:B------:R-:W-:-:S02]  /*69b50*/  VIADD R57, R1, 0x180 ;  /* 0x0000018001397836 */ /* 0x000fc40000000000 */
[----:B----4-:R-:W-:Y:S02]  /*69b60*/  IMAD.MOV.U32 R17, RZ, RZ, R9 ;  /* 0x000000ffff117224 */ /* 0x010fe400078e0009 */
[----:B------:R-:W-:Y:S02]  /*69b70*/  IMAD.MOV.U32 R16, RZ, RZ, R8 ;  /* 0x000000ffff107224 */ /* 0x000fe400078e0008 */
[----:B------:R-:W-:Y:S02]  /*69b80*/  IMAD.MOV.U32 R15, RZ, RZ, R7 ;  /* 0x000000ffff0f7224 */ /* 0x000fe400078e0007 */
[----:B------:R-:W-:Y:S02]  /*69b90*/  IMAD.MOV.U32 R14, RZ, RZ, R6 ;  /* 0x000000ffff0e7224 */ /* 0x000fe400078e0006 */
[----:B------:R-:W-:Y:S02]  /*69ba0*/  IMAD.MOV.U32 R13, RZ, RZ, R5 ;  /* 0x000000ffff0d7224 */ /* 0x000fe400078e0005 */
[----:B------:R-:W-:-:S02]  /*69bb0*/  IMAD.MOV.U32 R12, RZ, RZ, R4 ;  /* 0x000000ffff0c7224 */ /* 0x000fc400078e0004 */
[----:B------:R-:W-:Y:S02]  /*69bc0*/  IMAD.MOV.U32 R11, RZ, RZ, R3 ;  /* 0x000000ffff0b7224 */ /* 0x000fe400078e0003 */
[----:B------:R-:W-:-:S07]  /*69bd0*/  IMAD.MOV.U32 R10, RZ, RZ, R2 ;  /* 0x000000ffff0a7224 */ /* 0x000fce00078e0002 */
.L_x_1173:
[----:B------:R-:W1:Y:S01]  /*69be0*/  LDC.64 R18, c[0x0][0x380] ;  /* 0x0000e000ff127b82 */ /* 0x000e620000000a00 */
[----:B------:R-:W-:-:S04]  /*69bf0*/  VIADD R29, R63, 0x28 ;  /* 0x000000283f1d7836 */ /* 0x000fc80000000000 */
[----:B-1----:R-:W-:-:S05]  /*69c00*/  IMAD.WIDE.U32 R18, R29, 0x4, R18 ;  /* 0x000000041d127825 */ /* 0x002fca00078e0012 */
[----:B------:R-:W2:Y:S01]  /*69c10*/  LDG.E R56, desc[UR6][R18.64] ;  /* 0x0000000612387981 */ /* 0x000ea2000c1e1900 */
[----:B------:R-:W-:-:S05]  /*69c20*/  VIADD R63, R63, 0x1 ;  /* 0x000000013f3f7836 */ /* 0x000fca0000000000 */
[----:B------:R-:W-:Y:S02]  /*69c30*/  ISETP.NE.AND P1, PT, R63, R76, PT ;  /* 0x0000004c3f00720c */ /* 0x000fe40003f25270 */
[----:B--2---:R-:W-:-:S13]  /*69c40*/  ISETP.GE.U32.AND P0, PT, R56, 0x2, PT ;  /* 0x000000023800780c */ /* 0x004fda0003f06070 */
[----:B------:R-:W-:Y:S05]  /*69c50*/  @!P0 BRA `(.L_x_1070) ;  /* 0x000000c4008c8947 */ /* 0x000fea0003800000 */
[----:B------:R-:W-:Y:S01]  /*69c60*/  PRMT R18, RZ, 0x7610, R18 ;  /* 0x00007610ff127816 */ /* 0x000fe20000000012 */
[----:B------:R-:W-:Y:S01]  /*69c70*/  IMAD.MOV.U32 R53, RZ, RZ, 0x1f ;  /* 0x0000001fff357424 */ /* 0x000fe200078e00ff */
[----:B------:R-:W-:Y:S01]  /*69c80*/  CS2R R72, SRZ ;  /* 0x0000000000487805 */ /* 0x000fe2000001ff00 */
[----:B------:R-:W-:Y:S01]  /*69c90*/  IMAD.MOV.U32 R44, RZ, RZ, RZ ;  /* 0x000000ffff2c7224 */ /* 0x000fe200078e00ff */
[----:B------:R-:W-:Y:S01]  /*69ca0*/  CS2R R74, SRZ ;  /* 0x00000000004a7805 */ /* 0x000fe2000001ff00 */
[----:B------:R-:W-:Y:S01]  /*69cb0*/  IMAD.MOV.U32 R77, RZ, RZ, RZ ;  /* 0x000000ffff4d7224 */ /* 0x000fe200078e00ff */
[----:B------:R-:W-:Y:S01]  /*69cc0*/  CS2R R78, SRZ ;  /* 0x00000000004e7805 */ /* 0x000fe2000001ff00 */
[----:B------:R-:W-:Y:S02]  /*69cd0*/  IMAD.MOV.U32 R29, RZ, RZ, R9 ;  /* 0x000000ffff1d7224 */ /* 0x000fe400078e0009 */
[----:B------:R-:W-:Y:S02]  /*69ce0*/  IMAD.MOV.U32 R66, RZ, RZ, R8 ;  /* 0x000000ffff427224 */ /* 0x000fe400078e0008 */
[----:B------:R-:W-:-:S02]  /*69cf0*/  IMAD.MOV.U32 R64, RZ, RZ, R7 ;  /* 0x000000ffff407224 */ /* 0x000fc400078e0007 */
[----:B------:R-:W-:Y:S02]  /*69d00*/  IMAD.MOV.U32 R68, RZ, RZ, R6 ;  /* 0x000000ffff447224 */ /* 0x000fe400078e0006 */
[----:B------:R-:W-:Y:S02]  /*69d10*/  IMAD.MOV.U32 R67, RZ, RZ, R5 ;  /* 0x000000ffff437224 */ /* 0x000fe400078e0005 */
[----:B------:R-:W-:Y:S02]  /*69d20*/  IMAD.MOV.U32 R70, RZ, RZ, R4 ;  /* 0x000000ffff467224 */ /* 0x000fe400078e0004 */
        /* <DEDUP_REMOVED lines=18> */
[----:B------:R-:W-:-:S07]  /*69e50*/  IMAD.MOV.U32 R19, RZ, RZ, RZ ;  /* 0x000000ffff137224 */ /* 0x000fce00078e00ff */
.L_x_1172:
[----:B------:R-:W-:Y:S02]  /*69e60*/  SHF.R.U32.HI R28, RZ, R53, R56 ;  /* 0x00000035ff1c7219 */ /* 0x000fe40000011638 */
[----:B------:R-:W-:Y:S02]  /*69e70*/  LOP3.LUT P0, RZ, R18, 0xff, RZ, 0xc0, !PT ;  /* 0x000000ff12ff7812 */ /* 0x000fe4000780c0ff */
[----:B------:R-:W-:Y:S02]  /*69e80*/  LOP3.LUT R28, R28, 0x1, RZ, 0xc0, !PT ;  /* 0x000000011c1c7812 */ /* 0x000fe400078ec0ff */
[----:B------:R-:W-:Y:S02]  /*69e90*/  PRMT R18, RZ, 0x7610, R18 ;  /* 0x00007610ff127816 */ /* 0x000fe40000000012 */
[----:B------:R-:W-:-:S13]  /*69ea0*/  ISETP.NE.U32.AND P2, PT, R28, 0x1, PT ;  /* 0x000000011c00780c */ /* 0x000fda0003f45070 */
[----:B------:R-:W-:Y:S05]  /*69eb0*/  @!P0 BRA P2, `(.L_x_1071) ;  /* 0x000000c000a48947 */ /* 0x000fea0001000000 */
[----:B------:R-:W-:Y:S01]  /*69ec0*/  LOP3.LUT R19, R28, R19, RZ, 0x3c, !PT ;  /* 0x000000131c137212 */ /* 0x000fe200078e3cff */
[----:B------:R-:W-:Y:S04]  /*69ed0*/  BSSY.RECONVERGENT B1, `(.L_x_1072) ;  /* 0x000008e000017945 */ /* 0x000fe80003800200 */
[----:B------:R-:W-:-:S05]  /*69ee0*/  IMAD.MOV R104, RZ, RZ, -R19 ;  /* 0x000000ffff687224 */ /* 0x000fca00078e0a13 */
[-C--:B------:R-:W-:Y:S02]  /*69ef0*/  LOP3.LUT R95, R71, R104.reuse, R50, 0xb8, !PT ;  /* 0x00000068475f7212 */ /* 0x080fe400078eb832 */
[-C--:B------:R-:W-:Y:S02]  /*69f00*/  LOP3.LUT R94, R79, R104.reuse, R89, 0xb8, !PT ;  /* 0x000000684f5e7212 */ /* 0x080fe400078eb859 */
[-C--:B------:R-:W-:Y:S02]  /*69f10*/  LOP3.LUT R92, R69, R104.reuse, R46, 0xb8, !PT ;  /* 0x00000068455c7212 */ /* 0x080fe400078eb82e */
[-C--:B------:R-:W-:Y:S01]  /*69f20*/  LOP3.LUT R93, R74, R104.reuse, R101, 0xb8, !PT ;  /* 0x000000684a5d7212 */ /* 0x080fe200078eb865 */
[----:B------:R-:W-:Y:S01]  /*69f30*/  IMAD.IADD R18, R95, 0x1, R94 ;  /* 0x000000015f127824 */ /* 0x000fe200078e025e */
[-C--:B------:R-:W-:Y:S02]  /*69f40*/  LOP3.LUT R90, R70, R104.reuse, R51, 0xb8, !PT ;  /* 0x00000068465a7212 */ /* 0x080fe400078eb833 */
[----:B------:R-:W-:-:S02]  /*69f50*/  LOP3.LUT R91, R78, R104, R33, 0xb8, !PT ;  /* 0x000000684e5b7212 */ /* 0x000fc400078eb821 */
[----:B------:R-:W-:Y:S02]  /*69f60*/  ISETP.GE.U32.AND P0, PT, R18, R95, PT ;  /* 0x0000005f1200720c */ /* 0x000fe40003f06070 */
[-C--:B------:R-:W-:Y:S02]  /*69f70*/  LOP3.LUT R43, R67, R104.reuse, R34, 0xb8, !PT ;  /* 0x00000068432b7212 */ /* 0x080fe400078eb822 */
[----:B------:R-:W-:Y:S02]  /*69f80*/  SEL R19, RZ, 0x1, P0 ;  /* 0x00000001ff137807 */ /* 0x000fe40000000000 */
[-C--:B------:R-:W-:Y:S02]  /*69f90*/  LOP3.LUT R88, R75, R104.reuse, R54, 0xb8, !PT ;  /* 0x000000684b587212 */ /* 0x080fe400078eb836 */
[----:B------:R-:W-:Y:S02]  /*69fa0*/  IADD3 R19, P0, P2, R93, R19, R92 ;  /* 0x000000135d137210 */ /* 0x000fe40007a1e05c */
[----:B------:R-:W-:-:S02]  /*69fb0*/  LOP3.LUT R39, R68, R104, R49, 0xb8, !PT ;  /* 0x0000006844277212 */ /* 0x000fc400078eb831 */
[----:B------:R-:W-:Y:S02]  /*69fc0*/  IADD3.X R103, PT, PT, RZ, RZ, RZ, P0, P2 ;  /* 0x000000ffff677210 */ /* 0x000fe400007e44ff */
[-C--:B------:R-:W-:Y:S02]  /*69fd0*/  LOP3.LUT R42, R77, R104.reuse, R98, 0xb8, !PT ;  /* 0x000000684d2a7212 */ /* 0x080fe400078eb862 */
[----:B------:R-:W-:Y:S02]  /*69fe0*/  IADD3 R97, P0, P2, R91, R103, R90 ;  /* 0x000000675b617210 */ /* 0x000fe40007a1e05a */
[-C--:B------:R-:W-:Y:S02]  /*69ff0*/  LOP3.LUT R38, R64, R104.reuse, R47, 0xb8, !PT ;  /* 0x0000006840267212 */ /* 0x080fe400078eb82f */
[----:B------:R-:W-:Y:S02]  /*6a000*/  IADD3.X R100, PT, PT, RZ, RZ, RZ, P0, P2 ;  /* 0x000000ffff647210 */ /* 0x000fe400007e44ff */
[----:B------:R-:W-:-:S02]  /*6a010*/  LOP3.LUT R37, R72, R104, R99, 0xb8, !PT ;  /* 0x0000006848257212 */ /* 0x000fc400078eb863 */
[----:B------:R-:W-:Y:S02]  /*6a020*/  IADD3 R96, P0, P2, R88, R100, R43 ;  /* 0x0000006458607210 */ /* 0x000fe40007a1e02b */
[-C--:B------:R-:W-:Y:S02]  /*6a030*/  LOP3.LUT R40, R66, R104.reuse, R45, 0xb8, !PT ;  /* 0x0000006842287212 */ /* 0x080fe400078eb82d */
[----:B------:R-:W-:Y:S02]  /*6a040*/  IADD3.X R28, PT, PT, RZ, RZ, RZ, P0, P2 ;  /* 0x000000ffff1c7210 */ /* 0x000fe400007e44ff */
[----:B------:R-:W-:Y:S02]  /*6a050*/  LOP3.LUT R41, R73, R104, R52, 0xb8, !PT ;  /* 0x0000006849297212 */ /* 0x000fe400078eb834 */
[----:B------:R-:W-:Y:S02]  /*6a060*/  IADD3 R30, P0, P2, R42, R28, R39 ;  /* 0x0000001c2a1e7210 */ /* 0x000fe40007a1e027 */
[----:B------:R-:W-:-:S02]  /*6a070*/  LOP3.LUT R87, R46, R69, R104, 0xd8, !PT ;  /* 0x000000452e577212 */ /* 0x000fc400078ed868 */
[----:B------:R-:W-:Y:S02]  /*6a080*/  IADD3.X R102, PT, PT, RZ, RZ, RZ, P0, P2 ;  /* 0x000000ffff667210 */ /* 0x000fe400007e44ff */
[----:B------:R-:W-:Y:S02]  /*6a090*/  LOP3.LUT R85, R33, R78, R104, 0xd8, !PT ;  /* 0x0000004e21557212 */ /* 0x000fe400078ed868 */
[----:B------:R-:W-:Y:S02]  /*6a0a0*/  IADD3 R31, P0, P2, R37, R102, R38 ;  /* 0x00000066251f7210 */ /* 0x000fe40007a1e026 */
[----:B------:R-:W-:Y:S01]  /*6a0b0*/  LOP3.LUT R82, R34, R67, R104, 0xd8, !PT ;  /* 0x0000004322527212 */ /* 0x000fe200078ed868 */
[----:B------:R-:W-:Y:S01]  /*6a0c0*/  IMAD.MOV.U32 R34, RZ, RZ, R97 ;  /* 0x000000ffff227224 */ /* 0x000fe200078e0061 */
[----:B------:R-:W-:Y:S02]  /*6a0d0*/  IADD3.X R32, PT, PT, RZ, RZ, RZ, P0, P2 ;  /* 0x000000ffff207210 */ /* 0x000fe400007e44ff */
[----:B------:R-:W-:-:S02]  /*6a0e0*/  LOP3.LUT R46, R29, R104, R36, 0xb8, !PT ;  /* 0x000000681d2e7212 */ /* 0x000fc400078eb824 */
[----:B------:R-:W-:Y:S02]  /*6a0f0*/  IADD3 R32, P0, P2, R41, R32, R40 ;  /* 0x0000002029207210 */ /* 0x000fe40007a1e028 */
[----:B------:R-:W-:Y:S02]  /*6a100*/  LOP3.LUT R67, R44, R104, R35, 0xb8, !PT ;  /* 0x000000682c437212 */ /* 0x000fe400078eb823 */
[----:B------:R-:W-:Y:S02]  /*6a110*/  IADD3.X R33, PT, PT, RZ, RZ, RZ, P0, P2 ;  /* 0x000000ffff217210 */ /* 0x000fe400007e44ff */
[--C-:B------:R-:W-:Y:S02]  /*6a120*/  LOP3.LUT R80, R49, R68, R104.reuse, 0xd8, !PT ;  /* 0x0000004431507212 */ /* 0x100fe400078ed868 */
[----:B------:R-:W-:Y:S02]  /*6a130*/  IADD3 R33, PT, PT, R67, R46, R33 ;  /* 0x0000002e43217210 */ /* 0x000fe40007ffe021 */
[----:B------:R-:W-:-:S02]  /*6a140*/  LOP3.LUT R48, R50, R71, R104, 0xd8, !PT ;  /* 0x0000004732307212 */ /* 0x000fc400078ed868 */
[----:B------:R-:W-:Y:S02]  /*6a150*/  ISETP.GE.U32.AND P0, PT, R33, UR11, PT ;  /* 0x0000000b21007c0c */ /* 0x000fe4000bf06070 */
[--C-:B------:R-:W-:Y:S02]  /*6a160*/  LOP3.LUT R84, R51, R70, R104.reuse, 0xd8, !PT ;  /* 0x0000004633547212 */ /* 0x100fe400078ed868 */
[--C-:B------:R-:W-:Y:S02]  /*6a170*/  LOP3.LUT R83, R54, R75, R104.reuse, 0xd8, !PT ;  /* 0x0000004b36537212 */ /* 0x100fe400078ed868 */
[----:B------:R-:W-:Y:S01]  /*6a180*/  LOP3.LUT R49, R35, R44, R104, 0xd8, !PT ;  /* 0x0000002c23317212 */ /* 0x000fe200078ed868 */
[----:B------:R-:W-:Y:S01]  /*6a190*/  IMAD.MOV.U32 R35, RZ, RZ, R96 ;  /* 0x000000ffff237224 */ /* 0x000fe200078e0060 */
[--C-:B------:R-:W-:Y:S02]  /*6a1a0*/  LOP3.LUT R89, R89, R79, R104.reuse, 0xd8, !PT ;  /* 0x0000004f59597212 */ /* 0x100fe400078ed868 */
[----:B------:R-:W-:-:S02]  /*6a1b0*/  LOP3.LUT R86, R101, R74, R104, 0xd8, !PT ;  /* 0x0000004a65567212 */ /* 0x000fc400078ed868 */
[--C-:B------:R-:W-:Y:S02]  /*6a1c0*/  LOP3.LUT R81, R98, R77, R104.reuse, 0xd8, !PT ;  /* 0x0000004d62517212 */ /* 0x100fe400078ed868 */
[--C-:B------:R-:W-:Y:S02]  /*6a1d0*/  LOP3.LUT R54, R47, R64, R104.reuse, 0xd8, !PT ;  /* 0x000000402f367212 */ /* 0x100fe400078ed868 */
[--C-:B------:R-:W-:Y:S02]  /*6a1e0*/  LOP3.LUT R65, R99, R72, R104.reuse, 0xd8, !PT ;  /* 0x0000004863417212 */ /* 0x100fe400078ed868 */
[--C-:B------:R-:W-:Y:S02]  /*6a1f0*/  LOP3.LUT R51, R45, R66, R104.reuse, 0xd8, !PT ;  /* 0x000000422d337212 */ /* 0x100fe400078ed868 */
[--C-:B------:R-:W-:Y:S02]  /*6a200*/  LOP3.LUT R52, R52, R73, R104.reuse, 0xd8, !PT ;  /* 0x0000004934347212 */ /* 0x100fe400078ed868 */
[----:B------:R-:W-:Y:S01]  /*6a210*/  LOP3.LUT R50, R36, R29, R104, 0xd8, !PT ;  /* 0x0000001d24327212 */ /* 0x000fe200078ed868 */
[----:B------:R-:W-:Y:S06]  /*6a220*/  @!P0 BRA `(.L_x_1073) ;  /* 0x0000000400608947 */ /* 0x000fec0003800000 */
[----:B------:R-:W-:Y:S01]  /*6a230*/  ISETP.GT.U32.AND P0, PT, R33, UR11, PT ;  /* 0x0000000b21007c0c */ /* 0x000fe2000bf04070 */
[----:B------:R-:W-:-:S12]  /*6a240*/  BSSY.RELIABLE B2, `(.L_x_1074) ;  /* 0x0000038000027945 */ /* 0x000fd80003800100 */
[----:B------:R-:W-:Y:S05]  /*6a250*/  @P0 BRA `(.L_x_1075) ;  /* 0x0000000000d80947 */ /* 0x000fea0003800000 */
[----:B------:R-:W-:Y:S02]  /*6a260*/  ISETP.LT.U32.AND P0, PT, R32, UR12, PT ;  /* 0x0000000c20007c0c */ /* 0x000fe4000bf01070 */
[----:B------:R-:W-:-:S11]  /*6a270*/  IADD3 R31, PT, PT, R37, R102, R38 ;  /* 0x00000066251f7210 */ /* 0x000fd60007ffe026 */
[----:B------:R-:W-:Y:S05]  /*6a280*/  @P0 BREAK.RELIABLE B2 ;  /* 0x0000000000020942 */ /* 0x000fea0003800100 */
[----:B------:R-:W-:Y:S05]  /*6a290*/  @P0 BRA `(.L_x_1073) ;  /* 0x0000000400440947 */ /* 0x000fea0003800000 */
[----:B------:R-:W-:-:S13]  /*6a2a0*/  ISETP.LE.U32.AND P0, PT, R32, UR12, PT ;  /* 0x0000000c20007c0c */ /* 0x000fda000bf03070 */
[----:B------:R-:W-:Y:S05]  /*6a2b0*/  @!P0 BRA `(.L_x_1075) ;  /* 0x0000000000c08947 */ /* 0x000fea0003800000 */
[----:B------:R-:W-:Y:S01]  /*6a2c0*/  IADD3 RZ, P0, P2, R42, R28, R39 ;  /* 0x0000001c2aff7210 */ /* 0x000fe20007a1e027 */
[----:B------:R-:W-:Y:S02]  /*6a2d0*/  IMAD.MOV.U32 R34, RZ, RZ, R97 ;  /* 0x000000ffff227224 */ /* 0x000fe400078e0061 */
[----:B------:R-:W-:Y:S01]  /*6a2e0*/  IMAD.MOV.U32 R35, RZ, RZ, R96 ;  /* 0x000000ffff237224 */ /* 0x000fe200078e0060 */
[----:B------:R-:W-:-:S04]  /*6a2f0*/  IADD3.X R29, PT, PT, RZ, RZ, RZ, P0, P2 ;  /* 0x000000ffff1d7210 */ /* 0x000fc800007e44ff */
[----:B------:R-:W-:-:S04]  /*6a300*/  IADD3 R31, PT, PT, R37, R29, R38 ;  /* 0x0000001d251f7210 */ /* 0x000fc80007ffe026 */
[----:B------:R-:W-:-:S13]  /*6a310*/  ISETP.LT.U32.AND P0, PT, R31, UR13, PT ;  /* 0x0000000d1f007c0c */ /* 0x000fda000bf01070 */
[----:B------:R-:W-:Y:S05]  /*6a320*/  @P0 BREAK.RELIABLE B2 ;  /* 0x0000000000020942 */ /* 0x000fea0003800100 */
[----:B------:R-:W-:Y:S05]  /*6a330*/  @P0 BRA `(.L_x_1073) ;  /* 0x00000004001c0947 */ /* 0x000fea0003800000 */
[----:B------:R-:W-:-:S13]  /*6a340*/  ISETP.LE.U32.AND P0, PT, R31, UR13, PT ;  /* 0x0000000d1f007c0c */ /* 0x000fda000bf03070 */
[----:B------:R-:W-:Y:S05]  /*6a350*/  @!P0 BRA `(.L_x_1075) ;  /* 0x0000000000988947 */ /* 0x000fea0003800000 */
[----:B------:R-:W-:Y:S02]  /*6a360*/  ISETP.LT.U32.AND P0, PT, R30, UR14, PT ;  /* 0x0000000e1e007c0c */ /* 0x000fe4000bf01070 */
[----:B------:R-:W-:-:S11]  /*6a370*/  IADD3 R31, PT, PT, R37, R29, R38 ;  /* 0x0000001d251f7210 */ /* 0x000fd60007ffe026 */
[----:B------:R-:W-:Y:S05]  /*6a380*/  @P0 BREAK.RELIABLE B2 ;  /* 0x0000000000020942 */ /* 0x000fea0003800100 */
[----:B------:R-:W-:Y:S05]  /*6a390*/  @P0 BRA `(.L_x_1073) ;  /* 0x0000000400040947 */ /* 0x000fea0003800000 */
[----:B------:R-:W-:-:S13]  /*6a3a0*/  ISETP.LE.U32.AND P0, PT, R30, UR14, PT ;  /* 0x0000000e1e007c0c */ /* 0x000fda000bf03070 */
[----:B------:R-:W-:Y:S05]  /*6a3b0*/  @!P0 BRA `(.L_x_1075) ;  /* 0x0000000000808947 */ /* 0x000fea0003800000 */
[----:B------:R-:W-:Y:S01]  /*6a3c0*/  IADD3 R35, P0, P2, R88, R100, R43 ;  /* 0x0000006458237210 */ /* 0x000fe20007a1e02b */
[----:B------:R-:W-:-:S03]  /*6a3d0*/  IMAD.MOV.U32 R34, RZ, RZ, R97 ;  /* 0x000000ffff227224 */ /* 0x000fc600078e0061 */
[----:B------:R-:W-:-:S04]  /*6a3e0*/  IADD3.X R29, PT, PT, RZ, RZ, RZ, P0, P2 ;  /* 0x000000ffff1d7210 */ /* 0x000fc800007e44ff */
[----:B------:R-:W-:-:S04]  /*6a3f0*/  IADD3 RZ, P0, P2, R42, R29, R39 ;  /* 0x0000001d2aff7210 */ /* 0x000fc80007a1e027 */
[----:B------:R-:W-:Y:S02]  /*6a400*/  IADD3.X R31, PT, PT, RZ, RZ, RZ, P0, P2 ;  /* 0x000000ffff1f7210 */ /* 0x000fe400007e44ff */
[----:B------:R-:W-:Y:S02]  /*6a410*/  ISETP.LT.U32.AND P0, PT, R35, UR15, PT ;  /* 0x0000000f23007c0c */ /* 0x000fe4000bf01070 */
[----:B------:R-:W-:-:S11]  /*6a420*/  IADD3 R31, PT, PT, R37, R31, R38 ;  /* 0x0000001f251f7210 */ /* 0x000fd60007ffe026 */
[----:B------:R-:W-:Y:S05]  /*6a430*/  @P0 BREAK.RELIABLE B2 ;  /* 0x0000000000020942 */ /* 0x000fea0003800100 */
[----:B------:R-:W-:Y:S05]  /*6a440*/  @P0 BRA `(.L_x_1073) ;  /* 0x0000000000d80947 */ /* 0x000fea0003800000 */
[----:B------:R-:W-:-:S04]  /*6a450*/  IADD3 R29, PT, PT, R88, R100, R43 ;  /* 0x00000064581d7210 */ /* 0x000fc80007ffe02b */
[----:B------:R-:W-:-:S13]  /*6a460*/  ISETP.LE.U32.AND P0, PT, R29, UR15, PT ;  /* 0x0000000f1d007c0c */ /* 0x000fda000bf03070 */
[----:B------:R-:W-:Y:S05]  /*6a470*/  @!P0 BRA `(.L_x_1075) ;  /* 0x0000000000508947 */ /* 0x000fea0003800000 */
[----:B------:R-:W-:Y:S01]  /*6a480*/  ISETP.LT.U32.AND P0, PT, R97, UR5, PT ;  /* 0x0000000561007c0c */ /* 0x000fe2000bf01070 */
[----:B------:R-:W-:-:S12]  /*6a490*/  IMAD.MOV.U32 R34, RZ, RZ, R97 ;  /* 0x000000ffff227224 */ /* 0x000fd800078e0061 */
[----:B------:R-:W-:Y:S05]  /*6a4a0*/  @P0 BREAK.RELIABLE B2 ;  /* 0x0000000000020942 */ /* 0x000fea0003800100 */
[----:B------:R-:W-:Y:S05]  /*6a4b0*/  @P0 BRA `(.L_x_1073) ;  /* 0x0000000000bc0947 */ /* 0x000fea0003800000 */
[----:B------:R-:W-:-:S04]  /*6a4c0*/  IADD3 R29, PT, PT, R91, R103, R90 ;  /* 0x000000675b1d7210 */ /* 0x000fc80007ffe05a */
        /* <DEDUP_REMOVED lines=11> */
[----:B------:R-:W-:Y:S02]  /*6a580*/  ISETP.GE.U32.AND P0, PT, R18, UR9, PT ;  /* 0x0000000912007c0c */ /* 0x000fe4000bf06070 */
[----:B------:R-:W-:-:S13]  /*6a590*/  ISETP.LE.U32.AND P2, PT, R19, UR8, PT ;  /* 0x0000000813007c0c */ /* 0x000fda000bf43070 */
[----:B------:R-:W-:Y:S05]  /*6a5a0*/  @!P0 BREAK.RELIABLE P2, B2 ;  /* 0x0000000000028942 */ /* 0x000fea0001000100 */
[----:B------:R-:W-:Y:S05]  /*6a5b0*/  @!P0 BRA P2, `(.L_x_1073) ;  /* 0x00000000007c8947 */ /* 0x000fea0001000000 */
.L_x_1075:
[----:B------:R-:W-:Y:S05]  /*6a5c0*/  BSYNC.RELIABLE B2 ;  /* 0x0000000000027941 */ /* 0x000fea0003800100 */
.L_x_1074:
        /* <DEDUP_REMOVED lines=11> */
[----:B------:R-:W-:Y:S02]  /*6a680*/  IADD3.X R29, PT, PT, RZ, -0x1, R33, P0, P2 ;  /* 0xffffffffff1d7810 */ /* 0x000fe400007e4421 */
[----:B------:R-:W-:Y:S02]  /*6a690*/  IADD3 R28, P0, P2, R42, R28, R39 ;  /* 0x0000001c2a1c7210 */ /* 0x000fe40007a1e027 */
[----:B------:R-:W-:Y:S02]  /*6a6a0*/  LOP3.LUT R29, R29, 0x1, RZ, 0xc0, !PT ;  /* 0x000000011d1d7812 */ /* 0x000fe400078ec0ff */
[----:B------:R-:W-:Y:S02]  /*6a6b0*/  IADD3.X R31, PT, PT, RZ, RZ, RZ, P0, P2 ;  /* 0x000000ffff1f7210 */ /* 0x000fe400007e44ff */
[----:B------:R-:W-:Y:S02]  /*6a6c0*/  IADD3 R30, P3, P4, R28, -UR14, -R29 ;  /* 0x8000000e1c1e7c10 */ /* 0x000fe4000fc7e81d */
[----:B------:R-:W-:-:S02]  /*6a6d0*/  IADD3 R31, P0, P2, R37, R31, R38 ;  /* 0x0000001f251f7210 */ /* 0x000fc40007a1e026 */
[----:B------:R-:W-:Y:S02]  /*6a6e0*/  IADD3.X R28, PT, PT, RZ, -0x1, R33, P3, P4 ;  /* 0xffffffffff1c7810 */ /* 0x000fe40001fe8421 */
[----:B------:R-:W-:Y:S02]  /*6a6f0*/  IADD3.X R32, PT, PT, RZ, RZ, RZ, P0, P2 ;  /* 0x000000ffff207210 */ /* 0x000fe400007e44ff */
[----:B------:R-:W-:Y:S02]  /*6a700*/  LOP3.LUT R28, R28, 0x1, RZ, 0xc0, !PT ;  /* 0x000000011c1c7812 */ /* 0x000fe400078ec0ff */
[----:B------:R-:W-:Y:S02]  /*6a710*/  IADD3 R32, P0, P2, R41, R32, R40 ;  /* 0x0000002029207210 */ /* 0x000fe40007a1e028 */
[----:B------:R-:W-:Y:S02]  /*6a720*/  IADD3 R31, P3, P4, R31, -UR13, -R28 ;  /* 0x8000000d1f1f7c10 */ /* 0x000fe4000fc7e81c */
[----:B------:R-:W-:-:S02]  /*6a730*/  IADD3.X R28, PT, PT, RZ, RZ, RZ, P0, P2 ;  /* 0x000000ffff1c7210 */ /* 0x000fc400007e44ff */
[----:B------:R-:W-:Y:S02]  /*6a740*/  IADD3.X R29, PT, PT, RZ, -0x1, R33, P3, P4 ;  /* 0xffffffffff1d7810 */ /* 0x000fe40001fe8421 */
[----:B------:R-:W-:Y:S02]  /*6a750*/  IADD3 R28, PT, PT, R67, R46, R28 ;  /* 0x0000002e431c7210 */ /* 0x000fe40007ffe01c */
[----:B------:R-:W-:-:S04]  /*6a760*/  LOP3.LUT R29, R29, 0x1, RZ, 0xc0, !PT ;  /* 0x000000011d1d7812 */ /* 0x000fc800078ec0ff */
[----:B------:R-:W-:-:S04]  /*6a770*/  IADD3 R32, P3, P4, R32, -UR12, -R29 ;  /* 0x8000000c20207c10 */ /* 0x000fc8000fc7e81d */
[----:B------:R-:W-:-:S04]  /*6a780*/  IADD3.X R33, PT, PT, RZ, -0x1, R33, P3, P4 ;  /* 0xffffffffff217810 */ /* 0x000fc80001fe8421 */
[----:B------:R-:W-:-:S04]  /*6a790*/  LOP3.LUT R33, R33, 0x1, RZ, 0xc0, !PT ;  /* 0x0000000121217812 */ /* 0x000fc800078ec0ff */
[----:B------:R-:W-:-:S07]  /*6a7a0*/  IADD3 R33, PT, PT, R28, -UR11, -R33 ;  /* 0x8000000b1c217c10 */ /* 0x000fce000fffe821 */
.L_x_1073:
[----:B------:R-:W-:Y:S05]  /*6a7b0*/  BSYNC.RECONVERGENT B1 ;  /* 0x0000000000017941 */ /* 0x000fea0003800200 */
.L_x_1072:
[----:B------:R1:W-:Y:S01]  /*6a7c0*/  STL.64 [R1], R18 ;  /* 0x0000001201007387 */ /* 0x0003e20000100a00 */
[----:B------:R-:W-:Y:S01]  /*6a7d0*/  ISETP.GE.U32.AND P0, PT, R46, R67, PT ;  /* 0x000000432e00720c */ /* 0x000fe20003f06070 */
[----:B------:R-:W-:Y:S04]  /*6a7e0*/  BSSY.RECONVERGENT B1, `(.L_x_1076) ;  /* 0x0000069000017945 */ /* 0x000fe80003800200 */
[----:B------:R-:W-:Y:S01]  /*6a7f0*/  BSSY.RELIABLE B2, `(.L_x_1077) ;  /* 0x000003c000027945 */ /* 0x000fe20003800100 */
[----:B------:R1:W-:Y:S01]  /*6a800*/  STL.64 [R1+0x8], R34 ;  /* 0x0000082201007387 */ /* 0x0003e20000100a00 */
[----:B------:R-:W-:-:S03]  /*6a810*/  IMAD.MOV.U32 R28, RZ, RZ, -0x1 ;  /* 0xffffffffff1c7424 */ /* 0x000fc600078e00ff */
[----:B------:R1:W-:Y:S04]  /*6a820*/  STL.64 [R1+0x10], R30 ;  /* 0x0000101e01007387 */ /* 0x0003e80000100a00 */
[----:B------:R1:W-:Y:S01]  /*6a830*/  STL.64 [R1+0x18], R32 ;  /* 0x0000182001007387 */ /* 0x0003e20000100a00 */
        /* <DEDUP_REMOVED lines=32> */
.L_x_1079:
[----:B-1----:R-:W-:-:S05]  /*6aa40*/  IADD3 R32, P0, PT, R95, -R94, RZ ;  /* 0x8000005e5f207210 */ /* 0x002fca0007f1e0ff */
        /* <DEDUP_REMOVED lines=22> */
.L_x_1078:
[----:B------:R-:W-:Y:S05]  /*6abb0*/  BSYNC.RELIABLE B2 ;  /* 0x0000000000027941 */ /* 0x000fea0003800100 */
.L_x_1077:
[----:B-1----:R-:W-:-:S05]  /*6abc0*/  IADD3 R32, P0, PT, -R95, R94, RZ ;  /* 0x0000005e5f207210 */ /* 0x002fca0007f1e1ff */
        /* <DEDUP_REMOVED lines=42> */
.L_x_1080:
[----:B------:R-:W-:Y:S05]  /*6ae70*/  BSYNC.RECONVERGENT B1 ;  /* 0x0000000000017941 */ /* 0x000fea0003800200 */
.L_x_1076:
[----:B------:R-:W-:Y:S01]  /*6ae80*/  IMAD.IADD R43, R48, 0x1, R89 ;  /* 0x00000001302b7824 */ /* 0x000fe200078e0259 */
[----:B------:R-:W-:Y:S01]  /*6ae90*/  STL.64 [R1+0x28], R34 ;  /* 0x0000282201007387 */ /* 0x000fe20000100a00 */
[----:B------:R-:W-:Y:S02]  /*6aea0*/  BSSY.RECONVERGENT B1, `(.L_x_1081) ;  /* 0x0000097000017945 */ /* 0x000fe40003800200 */
[----:B------:R-:W-:Y:S01]  /*6aeb0*/  IMAD.MOV.U32 R30, RZ, RZ, R43 ;  /* 0x000000ffff1e7224 */ /* 0x000fe200078e002b */
[----:B------:R-:W-:Y:S01]  /*6aec0*/  ISETP.GE.U32.AND P0, PT, R43, R48, PT ;  /* 0x000000302b00720c */ /* 0x000fe20003f06070 */
[----:B------:R-:W-:Y:S03]  /*6aed0*/  STL.64 [R1+0x30], R36 ;  /* 0x0000302401007387 */ /* 0x000fe60000100a00 */
[----:B------:R-:W-:Y:S01]  /*6aee0*/  SEL R88, RZ, 0x1, P0 ;  /* 0x00000001ff587807 */ /* 0x000fe20000000000 */
[----:B------:R-:W-:Y:S03]  /*6aef0*/  STL.64 [R1+0x38], R38 ;  /* 0x0000382601007387 */ /* 0x000fe60000100a00 */
[----:B------:R-:W-:Y:S01]  /*6af00*/  IADD3 R88, P0, P2, R86, R88, R87 ;  /* 0x0000005856587210 */ /* 0x000fe20007a1e057 */
[----:B------:R1:W-:Y:S03]  /*6af10*/  STL.64 [R1+0x20], R32 ;  /* 0x0000202001007387 */ /* 0x0003e60000100a00 */
[----:B------:R-:W-:Y:S01]  /*6af20*/  IADD3.X R91, PT, PT, RZ, RZ, RZ, P0, P2 ;  /* 0x000000ffff5b7210 */ /* 0x000fe200007e44ff */
[----:B------:R-:W-:-:S03]  /*6af30*/  IMAD.MOV.U32 R19, RZ, RZ, R88 ;  /* 0x000000ffff137224 */ /* 0x000fc600078e0058 */
[----:B------:R-:W-:-:S05]  /*6af40*/  IADD3 R46, P0, PT, R84, R91, RZ ;  /* 0x0000005b542e7210 */ /* 0x000fca0007f1e0ff */
[----:B------:R-:W-:Y:S01]  /*6af50*/  IMAD.X R45, RZ, RZ, RZ, P0 ;  /* 0x000000ffff2d7224 */ /* 0x000fe200000e06ff */
[----:B------:R-:W-:-:S05]  /*6af60*/  IADD3 R29, P0, PT, R85, R46, RZ ;  /* 0x0000002e551d7210 */ /* 0x000fca0007f1e0ff */
[----:B------:R-:W-:-:S05]  /*6af70*/  IMAD.X R31, RZ, RZ, R45, P0 ;  /* 0x000000ffff1f7224 */ /* 0x000fca00000e062d */
[----:B------:R-:W-:-:S04]  /*6af80*/  IADD3 R31, P0, P2, R83, R31, R82 ;  /* 0x0000001f531f7210 */ /* 0x000fc80007a1e052 */
[----:B------:R-:W-:-:S04]  /*6af90*/  IADD3.X R42, PT, PT, RZ, RZ, RZ, P0, P2 ;  /* 0x000000ffff2a7210 */ /* 0x000fc800007e44ff */
[----:B------:R-:W-:-:S04]  /*6afa0*/  IADD3 R42, P0, P2, R81, R42, R80 ;  /* 0x0000002a512a7210 */ /* 0x000fc80007a1e050 */
[----:B------:R-:W-:Y:S01]  /*6afb0*/  IADD3.X R44, PT, PT, RZ, RZ, RZ, P0, P2 ;  /* 0x000000ffff2c7210 */ /* 0x000fe200007e44ff */
[----:B-1----:R-:W-:-:S03]  /*6afc0*/  IMAD.MOV.U32 R32, RZ, RZ, R42 ;  /* 0x000000ffff207224 */ /* 0x002fc600078e002a */
[----:B------:R-:W-:-:S04]  /*6afd0*/  IADD3 R40, P0, P2, R65, R44, R54 ;  /* 0x0000002c41287210 */ /* 0x000fc80007a1e036 */
[----:B------:R-:W-:Y:S01]  /*6afe0*/  IADD3.X R41, PT, PT, RZ, RZ, RZ, P0, P2 ;  /* 0x000000ffff297210 */ /* 0x000fe200007e44ff */
[----:B------:R-:W-:-:S03]  /*6aff0*/  IMAD.MOV.U32 R33, RZ, RZ, R40 ;  /* 0x000000ffff217224 */ /* 0x000fc600078e0028 */
        /* <DEDUP_REMOVED lines=8> */
[----:B------:R-:W-:Y:S01]  /*6b080*/  ISETP.LT.U32.AND P0, PT, R34, UR12, PT ;  /* 0x0000000c22007c0c */ /* 0x000fe2000bf01070 */
[----:B------:R-:W-:Y:S02]  /*6b090*/  IMAD.MOV.U32 R33, RZ, RZ, R40 ;  /* 0x000000ffff217224 */ /* 0x000fe400078e0028 */
[----:B------:R-:W-:Y:S02]  /*6b0a0*/  IMAD.MOV.U32 R32, RZ, RZ, R42 ;  /* 0x000000ffff207224 */ /* 0x000fe400078e002a */
[----:B------:R-:W-:Y:S02]  /*6b0b0*/  IMAD.MOV.U32 R43, RZ, RZ, R30 ;  /* 0x000000ffff2b7224 */ /* 0x000fe400078e001e */
[----:B------:R-:W-:-:S06]  /*6b0c0*/  IMAD.MOV.U32 R19, RZ, RZ, R88 ;  /* 0x000000ffff137224 */ /* 0x000fcc00078e0058 */
[----:B------:R-:W-:Y:S05]  /*6b0d0*/  @P0 BREAK.RELIABLE B2 ;  /* 0x0000000000020942 */ /* 0x000fea0003800100 */
[----:B------:R-:W-:Y:S05]  /*6b0e0*/  @P0 BRA `(.L_x_1082) ;  /* 0x0000000400c80947 */ /* 0x000fea0003800000 */
[----:B------:R-:W-:-:S04]  /*6b0f0*/  IADD3 R19, PT, PT, R52, R41, R51 ;  /* 0x0000002934137210 */ /* 0x000fc80007ffe033 */
[----:B------:R-:W-:-:S13]  /*6b100*/  ISETP.LE.U32.AND P0, PT, R19, UR12, PT ;  /* 0x0000000c13007c0c */ /* 0x000fda000bf03070 */
[----:B------:R-:W-:Y:S05]  /*6b110*/  @!P0 BRA `(.L_x_1084) ;  /* 0x0000000400348947 */ /* 0x000fea0003800000 */
[----:B------:R-:W-:Y:S01]  /*6b120*/  IADD3 R33, P2, P3, R65, R44, R54 ;  /* 0x0000002c41217210 */ /* 0x000fe20007b5e036 */
[----:B------:R-:W-:Y:S02]  /*6b130*/  IMAD.MOV.U32 R32, RZ, RZ, R42 ;  /* 0x000000ffff207224 */ /* 0x000fe400078e002a */
[----:B------:R-:W-:Y:S01]  /*6b140*/  IMAD.MOV.U32 R43, RZ, RZ, R30 ;  /* 0x000000ffff2b7224 */ /* 0x000fe200078e001e */
[----:B------:R-:W-:Y:S01]  /*6b150*/  ISETP.LT.U32.AND P0, PT, R33, UR13, PT ;  /* 0x0000000d21007c0c */ /* 0x000fe2000bf01070 */
[----:B------:R-:W-:Y:S01]  /*6b160*/  IMAD.MOV.U32 R19, RZ, RZ, R88 ;  /* 0x000000ffff137224 */ /* 0x000fe200078e0058 */
[----:B------:R-:W-:-:S04]  /*6b170*/  IADD3.X R34, PT, PT, RZ, RZ, RZ, P2, P3 ;  /* 0x000000ffff227210 */ /* 0x000fc800017e64ff */
[----:B------:R-:W-:-:S07]  /*6b180*/  IADD3 R34, PT, PT, R52, R34, R51 ;  /* 0x0000002234227210 */ /* 0x000fce0007ffe033 */
[----:B------:R-:W-:Y:S05]  /*6b190*/  @P0 BREAK.RELIABLE B2 ;  /* 0x0000000000020942 */ /* 0x000fea0003800100 */
[----:B------:R-:W-:Y:S05]  /*6b1a0*/  @P0 BRA `(.L_x_1082) ;  /* 0x0000000400980947 */ /* 0x000fea0003800000 */
[----:B------:R-:W-:-:S04]  /*6b1b0*/  IADD3 R29, P0, P2, R85, R91, R84 ;  /* 0x0000005b551d7210 */ /* 0x000fc80007a1e054 */
[----:B------:R-:W-:-:S04]  /*6b1c0*/  IADD3.X R36, PT, PT, RZ, RZ, RZ, P0, P2 ;  /* 0x000000ffff247210 */ /* 0x000fc800007e44ff */
[----:B------:R-:W-:-:S04]  /*6b1d0*/  IADD3 R31, P0, P2, R83, R36, R82 ;  /* 0x00000024531f7210 */ /* 0x000fc80007a1e052 */
[----:B------:R-:W-:-:S04]  /*6b1e0*/  IADD3.X R35, PT, PT, RZ, RZ, RZ, P0, P2 ;  /* 0x000000ffff237210 */ /* 0x000fc800007e44ff */
[----:B------:R-:W-:-:S04]  /*6b1f0*/  IADD3 R32, P0, P2, R81, R35, R80 ;  /* 0x0000002351207210 */ /* 0x000fc80007a1e050 */
[----:B------:R-:W-:-:S04]  /*6b200*/  IADD3.X R33, PT, PT, RZ, RZ, RZ, P0, P2 ;  /* 0x000000ffff217210 */ /* 0x000fc800007e44ff */
[----:B------:R-:W-:-:S04]  /*6b210*/  IADD3 R19, PT, PT, R65, R33, R54 ;  /* 0x0000002141137210 */ /* 0x000fc80007ffe036 */
[----:B------:R-:W-:-:S13]  /*6b220*/  ISETP.LE.U32.AND P0, PT, R19, UR13, PT ;  /* 0x0000000d13007c0c */ /* 0x000fda000bf03070 */
[----:B------:R-:W-:Y:S05]  /*6b230*/  @!P0 BRA `(.L_x_1084) ;  /* 0x0000000000ec8947 */ /* 0x000fea0003800000 */
[----:B------:R-:W-:Y:S01]  /*6b240*/  ISETP.LT.U32.AND P0, PT, R32, UR14, PT ;  /* 0x0000000e20007c0c */ /* 0x000fe2000bf01070 */
[----:B------:R-:W-:Y:S01]  /*6b250*/  IMAD.MOV.U32 R43, RZ, RZ, R30 ;  /* 0x000000ffff2b7224 */ /* 0x000fe200078e001e */
[----:B------:R-:W-:Y:S01]  /*6b260*/  IADD3 R33, P2, P3, R65, R33, R54 ;  /* 0x0000002141217210 */ /* 0x000fe20007b5e036 */
[----:B------:R-:W-:-:S03]  /*6b270*/  IMAD.MOV.U32 R19, RZ, RZ, R88 ;  /* 0x000000ffff137224 */ /* 0x000fc600078e0058 */
[----:B------:R-:W-:-:S04]  /*6b280*/  IADD3.X R34, PT, PT, RZ, RZ, RZ, P2, P3 ;  /* 0x000000ffff227210 */ /* 0x000fc800017e64ff */
[----:B------:R-:W-:-:S03]  /*6b290*/  IADD3 R34, PT, PT, R52, R34, R51 ;  /* 0x0000002234227210 */ /* 0x000fc60007ffe033 */
        /* <DEDUP_REMOVED lines=8> */
[----:B------:R-:W-:Y:S02]  /*6b320*/  IADD3.X R33, PT, PT, RZ, RZ, RZ, P0, P2 ;  /* 0x000000ffff217210 */ /* 0x000fe400007e44ff */
[----:B------:R-:W-:Y:S02]  /*6b330*/  ISETP.LT.U32.AND P0, PT, R31, UR15, PT ;  /* 0x0000000f1f007c0c */ /* 0x000fe4000bf01070 */
[----:B------:R-:W-:-:S04]  /*6b340*/  IADD3 R33, P2, P3, R65, R33, R54 ;  /* 0x0000002141217210 */ /* 0x000fc80007b5e036 */
        /* <DEDUP_REMOVED lines=10> */
[----:B------:R-:W-:-:S04]  /*6b3f0*/  IADD3.X R32, PT, PT, RZ, RZ, RZ, P0, P2 ;  /* 0x000000ffff207210 */ /* 0x000fc800007e44ff */
[----:B------:R-:W-:-:S04]  /*6b400*/  IADD3 R32, P0, P2, R81, R32, R80 ;  /* 0x0000002051207210 */ /* 0x000fc80007a1e050 */
        /* <DEDUP_REMOVED lines=10> */
[----:B------:R-:W-:Y:S01]  /*6b4b0*/  IADD3 R29, P0, PT, R85, R46, RZ ;  /* 0x0000002e551d7210 */ /* 0x000fe20007f1e0ff */
[----:B------:R-:W-:Y:S02]  /*6b4c0*/  IMAD.MOV.U32 R43, RZ, RZ, R30 ;  /* 0x000000ffff2b7224 */ /* 0x000fe400078e001e */
[----:B------:R-:W-:Y:S02]  /*6b4d0*/  IMAD.MOV.U32 R19, RZ, RZ, R88 ;  /* 0x000000ffff137224 */ /* 0x000fe400078e0058 */
[----:B------:R-:W-:-:S05]  /*6b4e0*/  IMAD.X R31, RZ, RZ, R45, P0 ;  /* 0x000000ffff1f7224 */ /* 0x000fca00000e062d */
[----:B------:R-:W-:-:S04]  /*6b4f0*/  IADD3 R31, P0, P2, R83, R31, R82 ;  /* 0x0000001f531f7210 */ /* 0x000fc80007a1e052 */
        /* <DEDUP_REMOVED lines=9> */
[----:B------:R-:W-:Y:S01]  /*6b590*/  ISETP.GE.U32.AND P0, PT, R30, UR9, PT ;  /* 0x000000091e007c0c */ /* 0x000fe2000bf06070 */
[----:B------:R-:W-:Y:S01]  /*6b5a0*/  IMAD.MOV.U32 R43, RZ, RZ, R30 ;  /* 0x000000ffff2b7224 */ /* 0x000fe200078e001e */
[----:B------:R-:W-:Y:S01]  /*6b5b0*/  ISETP.LE.U32.AND P2, PT, R88, UR8, PT ;  /* 0x0000000858007c0c */ /* 0x000fe2000bf43070 */
[----:B------:R-:W-:-:S12]  /*6b5c0*/  IMAD.MOV.U32 R19, RZ, RZ, R88 ;  /* 0x000000ffff137224 */ /* 0x000fd800078e0058 */
[----:B------:R-:W-:Y:S05]  /*6b5d0*/  @!P0 BREAK.RELIABLE P2, B2 ;  /* 0x0000000000028942 */ /* 0x000fea0001000100 */
[----:B------:R-:W-:Y:S05]  /*6b5e0*/  @!P0 BRA P2, `(.L_x_1082) ;  /* 0x0000000000888947 */ /* 0x000fea0001000000 */
.L_x_1084:
[----:B------:R-:W-:Y:S05]  /*6b5f0*/  BSYNC.RELIABLE B2 ;  /* 0x0000000000027941 */ /* 0x000fea0003800100 */
.L_x_1083:
[----:B------:R-:W-:Y:S02]  /*6b600*/  IADD3 R43, P0, PT, R30, -UR9, RZ ;  /* 0x800000091e2b7c10 */ /* 0x000fe4000ff1e0ff */
[----:B------:R-:W-:-:S03]  /*6b610*/  IADD3 R18, P3, P4, R85, R91, R84 ;  /* 0x0000005b55127210 */ /* 0x000fc60007c7e054 */
[----:B------:R-:W-:-:S05]  /*6b620*/  IMAD.X R19, RZ, RZ, -0x1, P0 ;  /* 0xffffffffff137424 */ /* 0x000fca00000e06ff */
[----:B------:R-:W-:-:S04]  /*6b630*/  LOP3.LUT R19, R19, 0x1, RZ, 0xc0, !PT ;  /* 0x0000000113137812 */ /* 0x000fc800078ec0ff */
[----:B------:R-:W-:-:S04]  /*6b640*/  IADD3 R19, P0, P2, R88, -UR8, -R19 ;  /* 0x8000000858137c10 */ /* 0x000fc8000fa1e813 */
[----:B------:R-:W-:-:S04]  /*6b650*/  IADD3.X R29, PT, PT, RZ, -0x1, R28, P0, P2 ;  /* 0xffffffffff1d7810 */ /* 0x000fc800007e441c */
[----:B------:R-:W-:-:S04]  /*6b660*/  LOP3.LUT R29, R29, 0x1, RZ, 0xc0, !PT ;  /* 0x000000011d1d7812 */ /* 0x000fc800078ec0ff */
[----:B------:R-:W-:Y:S02]  /*6b670*/  IADD3 R29, P0, P2, R18, -UR5, -R29 ;  /* 0x80000005121d7c10 */ /* 0x000fe4000fa1e81d */
[----:B------:R-:W-:Y:S02]  /*6b680*/  IADD3.X R18, PT, PT, RZ, RZ, RZ, P3, P4 ;  /* 0x000000ffff127210 */ /* 0x000fe40001fe84ff */
[----:B------:R-:W-:Y:S02]  /*6b690*/  IADD3.X R31, PT, PT, RZ, -0x1, R28, P0, P2 ;  /* 0xffffffffff1f7810 */ /* 0x000fe400007e441c */
[----:B------:R-:W-:Y:S02]  /*6b6a0*/  IADD3 R18, P3, P4, R83, R18, R82 ;  /* 0x0000001253127210 */ /* 0x000fe40007c7e052 */
        /* <DEDUP_REMOVED lines=10> */
[----:B------:R-:W-:Y:S02]  /*6b750*/  LOP3.LUT R18, R18, 0x1, RZ, 0xc0, !PT ;  /* 0x0000000112127812 */ /* 0x000fe400078ec0ff */
[----:B------:R-:W-:-:S02]  /*6b760*/  IADD3.X R34, PT, PT, RZ, RZ, RZ, P0, P2 ;  /* 0x000000ffff227210 */ /* 0x000fc400007e44ff */
[----:B------:R-:W-:Y:S02]  /*6b770*/  IADD3 R33, P3, P4, R33, -UR13, -R18 ;  /* 0x8000000d21217c10 */ /* 0x000fe4000fc7e812 */
[----:B------:R-:W-:Y:S02]  /*6b780*/  IADD3 R34, P0, P2, R52, R34, R51 ;  /* 0x0000002234227210 */ /* 0x000fe40007a1e033 */
[----:B------:R-:W-:-:S04]  /*6b790*/  IADD3.X R35, PT, PT, RZ, -0x1, R28, P3, P4 ;  /* 0xffffffffff237810 */ /* 0x000fc80001fe841c */
[----:B------:R-:W-:-:S04]  /*6b7a0*/  LOP3.LUT R35, R35, 0x1, RZ, 0xc0, !PT ;  /* 0x0000000123237812 */ /* 0x000fc800078ec0ff */
[----:B------:R-:W-:Y:S02]  /*6b7b0*/  IADD3 R34, P3, P4, R34, -UR12, -R35 ;  /* 0x8000000c22227c10 */ /* 0x000fe4000fc7e823 */
[----:B------:R-:W-:Y:S02]  /*6b7c0*/  IADD3.X R35, PT, PT, RZ, RZ, RZ, P0, P2 ;  /* 0x000000ffff237210 */ /* 0x000fe400007e44ff */
[----:B------:R-:W-:Y:S02]  /*6b7d0*/  IADD3.X R18, PT, PT, RZ, -0x1, R28, P3, P4 ;  /* 0xffffffffff127810 */ /* 0x000fe40001fe841c */
[----:B------:R-:W-:Y:S02]  /*6b7e0*/  IADD3 R35, PT, PT, R49, R50, R35 ;  /* 0x0000003231237210 */ /* 0x000fe40007ffe023 */
[----:B------:R-:W-:-:S04]  /*6b7f0*/  LOP3.LUT R18, R18, 0x1, RZ, 0xc0, !PT ;  /* 0x0000000112127812 */ /* 0x000fc800078ec0ff */
[----:B------:R-:W-:-:S07]  /*6b800*/  IADD3 R18, PT, PT, R35, -UR11, -R18 ;  /* 0x8000000b23127c10 */ /* 0x000fce000fffe812 */
.L_x_1082:
[----:B------:R-:W-:Y:S05]  /*6b810*/  BSYNC.RECONVERGENT B1 ;  /* 0x0000000000017941 */ /* 0x000fea0003800200 */
.L_x_1081:
[----:B------:R-:W-:Y:S01]  /*6b820*/  ISETP.GE.U32.AND P2, PT, R50, R49, PT ;  /* 0x000000313200720c */ /* 0x000fe20003f46070 */
[----:B------:R-:W-:Y:S04]  /*6b830*/  BSSY.RECONVERGENT B1, `(.L_x_1085) ;  /* 0x0000065000017945 */ /* 0x000fe80003800200 */
[----:B------:R-:W-:Y:S08]  /*6b840*/  BSSY.RELIABLE B2, `(.L_x_1086) ;  /* 0x0000038000027945 */ /* 0x000ff00003800100 */
        /* <DEDUP_REMOVED lines=32> */
.L_x_1088:
        /* <DEDUP_REMOVED lines=23> */
.L_x_1087:
[----:B------:R-:W-:Y:S05]  /*6bbc0*/  BSYNC.RELIABLE B2 ;  /* 0x0000000000027941 */ /* 0x000fea0003800100 */
.L_x_1086:
        /* <DEDUP_REMOVED lines=43> */
.L_x_1089:
[----:B------:R-:W-:Y:S05]  /*6be80*/  BSYNC.RECONVERGENT B1 ;  /* 0x0000000000017941 */ /* 0x000fea0003800200 */
.L_x_1085:
[----:B------:R-:W-:Y:S01]  /*6be90*/  IMAD.MOV.U32 R64, RZ, RZ, RZ ;  /* 0x000000ffff407224 */ /* 0x000fe200078e00ff */
[----:B------:R-:W-:Y:S01]  /*6bea0*/  CS2R R68, SRZ ;  /* 0x0000000000447805 */ /* 0x000fe2000001ff00 */
[----:B------:R-:W-:Y:S01]  /*6beb0*/  IMAD.MOV.U32 R73, RZ, RZ, RZ ;  /* 0x000000ffff497224 */ /* 0x000fe200078e00ff */
[----:B------:R-:W-:Y:S01]  /*6bec0*/  UMOV UR4, URZ ;  /* 0x000000ff00047c82 */ /* 0x000fe20008000000 */
[----:B------:R-:W-:Y:S02]  /*6bed0*/  IMAD.MOV.U32 R35, RZ, RZ, R1 ;  /* 0x000000ffff237224 */ /* 0x000fe400078e0001 */
[----:B------:R-:W-:Y:S02]  /*6bee0*/  IMAD.MOV.U32 R75, RZ, RZ, RZ ;  /* 0x000000ffff4b7224 */ /* 0x000fe400078e00ff */
[----:B------:R-:W-:Y:S02]  /*6bef0*/  IMAD.MOV.U32 R70, RZ, RZ, RZ ;  /* 0x000000ffff467224 */ /* 0x000fe400078e00ff */
[----:B------:R-:W-:-:S02]  /*6bf00*/  IMAD.MOV.U32 R45, RZ, RZ, RZ ;  /* 0x000000ffff2d7224 */ /* 0x000fc400078e00ff */
[----:B------:R-:W-:-:S07]  /*6bf10*/  IMAD.MOV.U32 R66, RZ, RZ, RZ ;  /* 0x000000ffff427224 */ /* 0x000fce00078e00ff */
.L_x_1090:
[----:B------:R1:W2:Y:S01]  /*6bf20*/  LDL R79, [R35] ;  /* 0x00000000234f7983 */ /* 0x0002a20000100800 */
[----:B------:R-:W-:Y:S01]  /*6bf30*/  UMOV UR17, URZ ;  /* 0x000000ff00117c82 */ /* 0x000fe20008000000 */
[----:B------:R-:W-:-:S04]  /*6bf40*/  UIADD3 UR4, UPT, UPT, UR4, 0x1, URZ ;  /* 0x0000000104047890 */ /* 0x000fc8000fffe0ff */
[----:B------:R-:W-:Y:S01]  /*6bf50*/  UISETP.NE.AND UP0, UPT, UR4, 0x8, UPT ;  /* 0x000000080400788c */ /* 0x000fe2000bf05270 */
[----:B-1----:R-:W-:Y:S02]  /*6bf60*/  VIADD R35, R35, 0x4 ;  /* 0x0000000423237836 */ /* 0x002fe40000000000 */
[----:B--2---:R-:W-:-:S04]  /*6bf70*/  IMAD.WIDE.U32 R38, R42, R79, RZ ;  /* 0x0000004f2a267225 */ /* 0x004fc800078e00ff */
        /* <DEDUP_REMOVED lines=10> */
[----:B------:R-:W-:Y:S01]  /*6c020*/  IMAD.WIDE.U32 R36, R77, UR8, RZ ;  /* 0x000000084d247c25 */ /* 0x000fe2000f8e00ff */
[----:B------:R-:W-:-:S03]  /*6c030*/  IADD3 RZ, P0, PT, R38, R41, RZ ;  /* 0x0000002926ff7210 */ /* 0x000fc60007f1e0ff */
[----:B------:R-:W-:Y:S01]  /*6c040*/  IMAD.X R75, RZ, RZ, RZ, P3 ;  /* 0x000000ffff4b7224 */ /* 0x000fe200018e06ff */
[----:B------:R-:W-:Y:S01]  /*6c050*/  IADD3 R73, P4, PT, R36, R73, RZ ;  /* 0x0000004924497210 */ /* 0x000fe20007f9e0ff */
        /* <DEDUP_REMOVED lines=60> */
[----:B------:R-:W-:-:S04]  /*6c420*/  IMAD.WIDE.U32 R38, R74, R79, RZ ;  /* 0x0000004f4a267225 */ /* 0x000fc800078e00ff */
[----:B------:R-:W-:Y:S01]  /*6c430*/  IMAD.X R79, RZ, RZ, RZ, P4 ;  /* 0x000000ffff4f7224 */ /* 0x000fe200020e06ff */
[----:B------:R-:W-:Y:S01]  /*6c440*/  IADD3 R68, P4, PT, R40, R93, RZ ;  /* 0x0000005d28447210 */ /* 0x000fe20007f9e0ff */
[----:B------:R-:W-:Y:S02]  /*6c450*/  IMAD.X R36, RZ, RZ, RZ, P5 ;  /* 0x000000ffff247224 */ /* 0x000fe400028e06ff */
[----:B------:R-:W-:Y:S02]  /*6c460*/  IMAD.X R95, RZ, RZ, RZ, P0 ;  /* 0x000000ffff5f7224 */ /* 0x000fe400000e06ff */
[----:B------:R-:W-:Y:S01]  /*6c470*/  IMAD.X R66, RZ, RZ, RZ, P3 ;  /* 0x000000ffff427224 */ /* 0x000fe200018e06ff */
[----:B------:R-:W-:Y:S02]  /*6c480*/  IADD3 R37, PT, PT, R36, R79, R37 ;  /* 0x0000004f24257210 */ /* 0x000fe40007ffe025 */
[----:B------:R-:W-:Y:S02]  /*6c490*/  IADD3 R79, P0, PT, R38, R64, RZ ;  /* 0x00000040264f7210 */ /* 0x000fe40007f1e0ff */
[----:B------:R-:W-:-:S02]  /*6c4a0*/  IADD3 R40, PT, PT, R66, R95, R78 ;  /* 0x0000005f42287210 */ /* 0x000fc40007ffe04e */
        /* <DEDUP_REMOVED lines=60> */
.L_x_1094:
[----:B------:R-:W-:Y:S05]  /*6c870*/  BSYNC.RELIABLE B2 ;  /* 0x0000000000027941 */ /* 0x000fea0003800100 */
.L_x_1093:
        /* <DEDUP_REMOVED lines=22> */
.L_x_1092:
[----:B------:R-:W-:Y:S05]  /*6c9e0*/  BSYNC.RECONVERGENT B1 ;  /* 0x0000000000017941 */ /* 0x000fea0003800200 */
.L_x_1091:
        /* <DEDUP_REMOVED lines=9> */
.L_x_1095:
[----:B------:R-:W-:-:S06]  /*6ca80*/  IMAD R46, R42, 0x4, R61 ;  /* 0x000000042a2e7824 */ /* 0x000fcc00078e023d */
[----:B------:R-:W2:Y:S01]  /*6ca90*/  LDL R46, [R46] ;  /* 0x000000002e2e7983 */ /* 0x000ea20000100800 */
[----:B------:R-:W-:Y:S01]  /*6caa0*/  UMOV UR4, URZ ;  /* 0x000000ff00047c82 */ /* 0x000fe20008000000 */
[----:B------:R-:W-:Y:S02]  /*6cab0*/  VIADD R42, R42, 0x1 ;  /* 0x000000012a2a7836 */ /* 0x000fe40000000000 */
[----:B--2---:R-:W-:-:S04]  /*6cac0*/  IMAD.WIDE.U32 R38, R43, R46, RZ ;  /* 0x0000002e2b267225 */ /* 0x004fc800078e00ff */
[----:B------:R-:W-:Y:S01]  /*6cad0*/  IMAD.WIDE.U32 R36, R19, R46, RZ ;  /* 0x0000002e13247225 */ /* 0x000fe200078e00ff */
[----:B------:R-:W-:-:S03]  /*6cae0*/  IADD3 R41, P0, PT, R38, R93, RZ ;  /* 0x0000005d26297210 */ /* 0x000fc60007f1e0ff */
[----:B------:R-:W-:Y:S01]  /*6caf0*/  VIADD R72, R37, UR4 ;  /* 0x0000000425487c36 */ /* 0x000fe20008000000 */
[----:B------:R-:W-:Y:S01]  /*6cb00*/  IADD3 R93, P3, PT, R95, R36, RZ ;  /* 0x000000245f5d7210 */ /* 0x000fe20007f7e0ff */
[----:B------:R-:W-:Y:S02]  /*6cb10*/  IMAD.X R38, RZ, RZ, RZ, P0 ;  /* 0x000000ffff267224 */ /* 0x000fe400000e06ff */
[----:B------:R-:W-:Y:S02]  /*6cb20*/  IMAD R44, R41, UR16, RZ ;  /* 0x00000010292c7c24 */ /* 0x000fe4000f8e02ff */
[----:B------:R-:W-:Y:S01]  /*6cb30*/  IMAD.X R95, RZ, RZ, RZ, P3 ;  /* 0x000000ffff5f7224 */ /* 0x000fe200018e06ff */
[----:B------:R-:W-:Y:S01]  /*6cb40*/  IADD3 R93, P0, P4, R93, R38, R39 ;  /* 0x000000265d5d7210 */ /* 0x000fe20007c1e027 */
[----:B------:R-:W-:-:S03]  /*6cb50*/  IMAD.WIDE.U32 R38, R44, UR9, RZ ;  /* 0x000000092c267c25 */ /* 0x000fc6000f8e00ff */
[----:B------:R-:W-:Y:S01]  /*6cb60*/  IADD3.X R74, PT, PT, RZ, RZ, RZ, P0, P4 ;  /* 0x000000ffff4a7210 */ /* 0x000fe200007e84ff */
[----:B------:R-:W-:Y:S01]  /*6cb70*/  IMAD.WIDE.U32 R36, R44, UR8, RZ ;  /* 0x000000082c247c25 */ /* 0x000fe2000f8e00ff */
[----:B------:R-:W-:Y:S02]  /*6cb80*/  IADD3 RZ, P0, PT, R38, R41, RZ ;  /* 0x0000002926ff7210 */ /* 0x000fe40007f1e0ff */
        /* <DEDUP_REMOVED lines=145> */
.L_x_1099:
[----:B------:R-:W-:Y:S05]  /*6d4a0*/  BSYNC.RELIABLE B2 ;  /* 0x0000000000027941 */ /* 0x000fea0003800100 */
.L_x_1098:
        /* <DEDUP_REMOVED lines=22> */
.L_x_1097:
[----:B------:R-:W-:Y:S05]  /*6d610*/  BSYNC.RECONVERGENT B1 ;  /* 0x0000000000017941 */ /* 0x000fea0003800200 */
.L_x_1096:
[----:B------:R-:W-:Y:S01]  /*6d620*/  IMAD.IADD R40, R36, 0x1, R73 ;  /* 0x0000000124287824 */ /* 0x000fe200078e0249 */
[----:B------:R-:W-:Y:S04]  /*6d630*/  BSSY.RECONVERGENT B1, `(.L_x_1100) ;  /* 0x000007c000017945 */ /* 0x000fe80003800200 */
[----:B------:R-:W-:-:S04]  /*6d640*/  ISETP.GE.U32.AND P0, PT, R40, R73, PT ;  /* 0x000000492800720c */ /* 0x000fc80003f06070 */
[----:B------:R-:W-:-:S04]  /*6d650*/  SEL R31, RZ, 0x1, P0 ;  /* 0x00000001ff1f7807 */ /* 0x000fc80000000000 */
[----:B------:R-:W-:-:S04]  /*6d660*/  IADD3 R90, P0, P3, R34, R31, R71 ;  /* 0x0000001f225a7210 */ /* 0x000fc80007b1e047 */
[----:B------:R-:W-:Y:S01]  /*6d670*/  IADD3.X R79, PT, PT, RZ, RZ, RZ, P0, P3 ;  /* 0x000000ffff4f7210 */ /* 0x000fe200007e64ff */
[----:B------:R-:W-:-:S03]  /*6d680*/  IMAD.MOV.U32 R41, RZ, RZ, R90 ;  /* 0x000000ffff297224 */ /* 0x000fc600078e005a */
        /* <DEDUP_REMOVED lines=25> */
[----:B------:R-:W-:Y:S02]  /*6d820*/  IMAD.MOV.U32 R43, RZ, RZ, R74 ;  /* 0x000000ffff2b7224 */ /* 0x000fe400078e004a */
[----:B------:R-:W-:-:S04]  /*6d830*/  IMAD.MOV.U32 R46, RZ, RZ, R37 ;  /* 0x000000ffff2e7224 */ /* 0x000fc800078e0025 */
[----:B------:R-:W-:Y:S05]  /*6d840*/  @P0 BREAK.RELIABLE B2 ;  /* 0x0000000000020942 */ /* 0x000fea0003800100 */
[----:B------:R-:W-:Y:S05]  /*6d850*/  @P0 BRA `(.L_x_1101) ;  /* 0x0000000400640947 */ /* 0x000fea0003800000 */
[----:B------:R-:W-:-:S04]  /*6d860*/  IADD3 R31, PT, PT, R19, R31, R66 ;  /* 0x0000001f131f7210 */ /* 0x000fc80007ffe042 */
[----:B------:R-:W-:-:S13]  /*6d870*/  ISETP.LE.U32.AND P0, PT, R31, UR12, PT ;  /* 0x0000000c1f007c0c */ /* 0x000fda000bf03070 */
[----:B------:R-:W-:Y:S05]  /*6d880*/  @!P0 BRA `(.L_x_1103) ;  /* 0x0000000000fc8947 */ /* 0x000fea0003800000 */
        /* <DEDUP_REMOVED lines=49> */
[----:B------:R-:W-:Y:S02]  /*6dba0*/  IMAD.MOV.U32 R43, RZ, RZ, R74 ;  /* 0x000000ffff2b7224 */ /* 0x000fe400078e004a */
[----:B------:R-:W-:-:S02]  /*6dbb0*/  IMAD.MOV.U32 R41, RZ, RZ, R90 ;  /* 0x000000ffff297224 */ /* 0x000fc400078e005a */
[----:B------:R-:W-:Y:S05]  /*6dbc0*/  @P0 BREAK.RELIABLE B2 ;  /* 0x0000000000020942 */ /* 0x000fea0003800100 */
[----:B------:R-:W-:Y:S05]  /*6dbd0*/  @P0 BRA `(.L_x_1101) ;  /* 0x0000000000840947 */ /* 0x000fea0003800000 */
[----:B------:R-:W-:Y:S01]  /*6dbe0*/  ISETP.GE.U32.AND P0, PT, R40, UR9, PT ;  /* 0x0000000928007c0c */ /* 0x000fe2000bf06070 */
[----:B------:R-:W-:Y:S01]  /*6dbf0*/  IMAD.MOV.U32 R44, RZ, RZ, R39 ;  /* 0x000000ffff2c7224 */ /* 0x000fe200078e0027 */
[----:B------:R-:W-:Y:S01]  /*6dc00*/  ISETP.LE.U32.AND P3, PT, R90, UR8, PT ;  /* 0x000000085a007c0c */ /* 0x000fe2000bf63070 */
[----:B------:R-:W-:Y:S02]  /*6dc10*/  IMAD.MOV.U32 R45, RZ, RZ, R38 ;  /* 0x000000ffff2d7224 */ /* 0x000fe400078e0026 */
[----:B------:R-:W-:Y:S02]  /*6dc20*/  IMAD.MOV.U32 R46, RZ, RZ, R37 ;  /* 0x000000ffff2e7224 */ /* 0x000fe400078e0025 */
[----:B------:R-:W-:Y:S02]  /*6dc30*/  IMAD.MOV.U32 R42, RZ, RZ, R77 ;  /* 0x000000ffff2a7224 */ /* 0x000fe400078e004d */
[----:B------:R-:W-:Y:S02]  /*6dc40*/  IMAD.MOV.U32 R43, RZ, RZ, R74 ;  /* 0x000000ffff2b7224 */ /* 0x000fe400078e004a */
[----:B------:R-:W-:-:S04]  /*6dc50*/  IMAD.MOV.U32 R41, RZ, RZ, R90 ;  /* 0x000000ffff297224 */ /* 0x000fc800078e005a */
[----:B------:R-:W-:Y:S05]  /*6dc60*/  @!P0 BREAK.RELIABLE P3, B2 ;  /* 0x0000000000028942 */ /* 0x000fea0001800100 */
[----:B------:R-:W-:Y:S05]  /*6dc70*/  @!P0 BRA P3, `(.L_x_1101) ;  /* 0x00000000005c8947 */ /* 0x000fea0001800000 */
.L_x_1103:
[----:B------:R-:W-:Y:S05]  /*6dc80*/  BSYNC.RELIABLE B2 ;  /* 0x0000000000027941 */ /* 0x000fea0003800100 */
.L_x_1102:
        /* <DEDUP_REMOVED lines=22> */
.L_x_1101:
[----:B------:R-:W-:Y:S05]  /*6ddf0*/  BSYNC.RECONVERGENT B1 ;  /* 0x0000000000017941 */ /* 0x000fea0003800200 */
.L_x_1100:
[----:B------:R1:W-:Y:S01]  /*6de00*/  STL.64 [R1+0x40], R40 ;  /* 0x0000402801007387 */ /* 0x0003e20000100a00 */
[----:B------:R-:W-:Y:S01]  /*6de10*/  ISETP.GE.U32.AND P0, PT, R64, R67, PT ;  /* 0x000000434000720c */ /* 0x000fe20003f06070 */
[----:B------:R-:W-:Y:S04]  /*6de20*/  BSSY.RECONVERGENT B1, `(.L_x_1104) ;  /* 0x0000068000017945 */ /* 0x000fe80003800200 */
[----:B------:R-:W-:Y:S01]  /*6de30*/  BSSY.RELIABLE B2, `(.L_x_1105) ;  /* 0x000003b000027945 */ /* 0x000fe20003800100 */
[----:B------:R1:W-:Y:S04]  /*6de40*/  STL.64 [R1+0x48], R42 ;  /* 0x0000482a01007387 */ /* 0x0003e80000100a00 */
        /* <DEDUP_REMOVED lines=34> */
.L_x_1107:
        /* <DEDUP_REMOVED lines=23> */
.L_x_1106:
[----:B------:R-:W-:Y:S05]  /*6e1e0*/  BSYNC.RELIABLE B2 ;  /* 0x0000000000027941 */ /* 0x000fea0003800100 */
.L_x_1105:
        /* <DEDUP_REMOVED lines=43> */
.L_x_1108:
[----:B------:R-:W-:Y:S05]  /*6e4a0*/  BSYNC.RECONVERGENT B1 ;  /* 0x0000000000017941 */ /* 0x000fea0003800200 */
.L_x_1104:
[----:B------:R2:W-:Y:S01]  /*6e4b0*/  STL.64 [R1+0x60], R36 ;  /* 0x0000602401007387 */ /* 0x0005e20000100a00 */
[----:B------:R-:W-:Y:S01]  /*6e4c0*/  CS2R R66, SRZ ;  /* 0x0000000000427805 */ /* 0x000fe2000001ff00 */
[----:B------:R-:W-:Y:S01]  /*6e4d0*/  IMAD.MOV.U32 R77, RZ, RZ, RZ ;  /* 0x000000ffff4d7224 */ /* 0x000fe200078e00ff */
[----:B------:R-:W-:Y:S01]  /*6e4e0*/  CS2R R38, SRZ ;  /* 0x0000000000267805 */ /* 0x000fe2000001ff00 */
[----:B------:R2:W-:Y:S01]  /*6e4f0*/  STL.64 [R1+0x68], R34 ;  /* 0x0000682201007387 */ /* 0x0005e20000100a00 */
[----:B------:R-:W-:Y:S02]  /*6e500*/  IMAD.MOV.U32 R64, RZ, RZ, RZ ;  /* 0x000000ffff407224 */ /* 0x000fe400078e00ff */
[----:B------:R-:W-:Y:S01]  /*6e510*/  IMAD.MOV.U32 R31, RZ, RZ, RZ ;  /* 0x000000ffff1f7224 */ /* 0x000fe200078e00ff */
[----:B------:R2:W-:Y:S01]  /*6e520*/  STL.64 [R1+0x70], R32 ;  /* 0x0000702001007387 */ /* 0x0005e20000100a00 */
[----:B------:R-:W-:Y:S02]  /*6e530*/  IMAD.MOV.U32 R29, RZ, RZ, RZ ;  /* 0x000000ffff1d7224 */ /* 0x000fe400078e00ff */
[----:B------:R-:W-:Y:S01]  /*6e540*/  IMAD.MOV.U32 R79, RZ, RZ, RZ ;  /* 0x000000ffff4f7224 */ /* 0x000fe200078e00ff */
[----:B------:R2:W-:Y:S06]  /*6e550*/  STL.64 [R1+0x78], R18 ;  /* 0x0000781201007387 */ /* 0x0005ec0000100a00 */
.L_x_1109:
[----:B------:R-:W-:-:S06]  /*6e560*/  IMAD R90, R79, 0x4, R60 ;  /* 0x000000044f5a7824 */ /* 0x000fcc00078e023c */
[----:B------:R-:W3:Y:S01]  /*6e570*/  LDL R90, [R90] ;  /* 0x000000005a5a7983 */ /* 0x000ee20000100800 */
[----:B------:R-:W-:Y:S02]  /*6e580*/  VIADD R79, R79, 0x1 ;  /* 0x000000014f4f7836 */ /* 0x000fe40000000000 */
[----:B---3--:R-:W-:-:S04]  /*6e590*/  IMAD.WIDE.U32 R74, R40, R90, RZ ;  /* 0x0000005a284a7225 */ /* 0x008fc800078e00ff */
        /* <DEDUP_REMOVED lines=24> */
[-C--:B------:R-:W-:Y:S01]  /*6e720*/  IMAD.WIDE.U32 R70, R43, R90.reuse, RZ ;  /* 0x0000005a2b467225 */ /* 0x080fe200078e00ff */
        /* <DEDUP_REMOVED lines=27> */
[----:B------:R-:W-:Y:S02]  /*6e8e0*/  IADD3 R68, PT, PT, R68, R95, R69 ;  /* 0x0000005f44447210 */ /* 0x000fe40007ffe045 */
        /* <DEDUP_REMOVED lines=12> */
[----:B------:R-:W-:Y:S01]  /*6e9b0*/  IMAD.WIDE.U32 R70, R47, R90, RZ ;  /* 0x0000005a2f467225 */ /* 0x000fe200078e00ff */
[----:B------:R-:W-:-:S02]  /*6e9c0*/  IADD3 R31, P5, PT, R31, R72, RZ ;  /* 0x000000481f1f7210 */ /* 0x000fc40007fbe0ff */
        /* <DEDUP_REMOVED lines=26> */
[----:B------:R-:W-:Y:S01]  /*6eb70*/  ISETP.GE.U32.AND P0, PT, R39, UR11, PT ;  /* 0x0000000b27007c0c */ /* 0x000fe2000bf06070 */
[----:B------:R-:W-:Y:S01]  /*6eb80*/  BSSY.RECONVERGENT B1, `(.L_x_1110) ;  /* 0x000004d000017945 */ /* 0x000fe20003800200 */
[----:B-1----:R-:W-:Y:S02]  /*6eb90*/  IMAD.MOV.U32 R40, RZ, RZ, R67 ;  /* 0x000000ffff287224 */ /* 0x002fe400078e0043 */
        /* <DEDUP_REMOVED lines=52> */
.L_x_1113:
[----:B------:R-:W-:Y:S05]  /*6eee0*/  BSYNC.RELIABLE B2 ;  /* 0x0000000000027941 */ /* 0x000fea0003800100 */
.L_x_1112:
        /* <DEDUP_REMOVED lines=22> */
.L_x_1111:
[----:B------:R-:W-:Y:S05]  /*6f050*/  BSYNC.RECONVERGENT B1 ;  /* 0x0000000000017941 */ /* 0x000fea0003800200 */
.L_x_1110:
[----:B------:R-:W-:Y:S01]  /*6f060*/  STL.64 [R1+0x188], R42 ;  /* 0x0001882a01007387 */ /* 0x000fe20000100a00 */
[----:B------:R-:W-:Y:S01]  /*6f070*/  IMAD.MOV.U32 R29, RZ, RZ, RZ ;  /* 0x000000ffff1d7224 */ /* 0x000fe200078e00ff */
[----:B------:R-:W-:Y:S02]  /*6f080*/  CS2R R70, SRZ ;  /* 0x0000000000467805 */ /* 0x000fe4000001ff00 */
[----:B------:R-:W-:Y:S01]  /*6f090*/  CS2R R68, SRZ ;  /* 0x0000000000447805 */ /* 0x000fe2000001ff00 */
[----:B------:R-:W-:Y:S01]  /*6f0a0*/  STL.64 [R1+0x190], R44 ;  /* 0x0001902c01007387 */ /* 0x000fe20000100a00 */
[----:B------:R-:W-:Y:S01]  /*6f0b0*/  CS2R R66, SRZ ;  /* 0x0000000000427805 */ /* 0x000fe2000001ff00 */
[----:B------:R-:W-:Y:S02]  /*6f0c0*/  IMAD.MOV.U32 R64, RZ, RZ, RZ ;  /* 0x000000ffff407224 */ /* 0x000fe400078e00ff */
[----:B------:R-:W-:Y:S04]  /*6f0d0*/  STL.64 [R1+0x198], R38 ;  /* 0x0001982601007387 */ /* 0x000fe80000100a00 */
[----:B------:R1:W-:Y:S02]  /*6f0e0*/  STL.64 [R1+0x180], R40 ;  /* 0x0001802801007387 */ /* 0x0003e40000100a00 */
[----:B-1----:R-:W-:-:S07]  /*6f0f0*/  IMAD.MOV.U32 R40, RZ, RZ, RZ ;  /* 0x000000ffff287224 */ /* 0x002fce00078e00ff */
.L_x_1114:
        /* <DEDUP_REMOVED lines=84> */
[----:B------:R-:W-:Y:S01]  /*6f640*/  IMAD.X R42, RZ, RZ, RZ, P4 ;  /* 0x000000ffff2a7224 */ /* 0x000fe200020e06ff */
[----:B------:R-:W-:Y:S01]  /*6f650*/  ISETP.NE.AND P0, PT, R40, 0x8, PT ;  /* 0x000000082800780c */ /* 0x000fe20003f05270 */
        /* <DEDUP_REMOVED lines=49> */
.L_x_1118:
[----:B------:R-:W-:Y:S05]  /*6f970*/  BSYNC.RELIABLE B2 ;  /* 0x0000000000027941 */ /* 0x000fea0003800100 */
.L_x_1117:
        /* <DEDUP_REMOVED lines=22> */
.L_x_1116:
[----:B------:R-:W-:Y:S05]  /*6fae0*/  BSYNC.RECONVERGENT B1 ;  /* 0x0000000000017941 */ /* 0x000fea0003800200 */
.L_x_1115:
[----:B------:R-:W-:Y:S01]  /*6faf0*/  CS2R R40, SRZ ;  /* 0x0000000000287805 */ /* 0x000fe2000001ff00 */
[----:B------:R-:W-:Y:S01]  /*6fb00*/  IMAD.MOV.U32 R77, RZ, RZ, RZ ;  /* 0x000000ffff4d7224 */ /* 0x000fe200078e00ff */
[----:B------:R-:W-:Y:S01]  /*6fb10*/  CS2R R46, SRZ ;  /* 0x00000000002e7805 */ /* 0x000fe2000001ff00 */
[----:B------:R-:W-:Y:S02]  /*6fb20*/  IMAD.MOV.U32 R79, RZ, RZ, RZ ;  /* 0x000000ffff4f7224 */ /* 0x000fe400078e00ff */
[----:B------:R-:W-:Y:S02]  /*6fb30*/  IMAD.MOV.U32 R75, RZ, RZ, RZ ;  /* 0x000000ffff4b7224 */ /* 0x000fe400078e00ff */
[----:B------:R-:W-:Y:S02]  /*6fb40*/  IMAD.MOV.U32 R73, RZ, RZ, RZ ;  /* 0x000000ffff497224 */ /* 0x000fe400078e00ff */
[----:B------:R-:W-:-:S07]  /*6fb50*/  IMAD.MOV.U32 R31, RZ, RZ, RZ ;  /* 0x000000ffff1f7224 */ /* 0x000fce00078e00ff */
.L_x_1119:
[----:B------:R-:W-:-:S06]  /*6fb60*/  IMAD R74, R46, 0x4, R59 ;  /* 0x000000042e4a7824 */ /* 0x000fcc00078e023b */
[----:B------:R-:W3:Y:S01]  /*6fb70*/  LDL R74, [R74] ;  /* 0x000000004a4a7983 */ /* 0x000ee20000100800 */
[----:B------:R-:W-:Y:S01]  /*6fb80*/  UMOV UR4, URZ ;  /* 0x000000ff00047c82 */ /* 0x000fe20008000000 */
[----:B------:R-:W-:Y:S02]  /*6fb90*/  VIADD R46, R46, 0x1 ;  /* 0x000000012e2e7836 */ /* 0x000fe40000000000 */
        /* <DEDUP_REMOVED lines=104> */
[----:B--2---:R-:W-:Y:S02]  /*70220*/  IMAD.MOV.U32 R18, RZ, RZ, R79 ;  /* 0x000000ffff127224 */ /* 0x004fe400078e004f */
        /* <DEDUP_REMOVED lines=54> */
.L_x_1123:
[----:B------:R-:W-:Y:S05]  /*70590*/  BSYNC.RELIABLE B2 ;  /* 0x0000000000027941 */ /* 0x000fea0003800100 */
.L_x_1122:
        /* <DEDUP_REMOVED lines=22> */
.L_x_1121:
[----:B------:R-:W-:Y:S05]  /*70700*/  BSYNC.RECONVERGENT B1 ;  /* 0x0000000000017941 */ /* 0x000fea0003800200 */
.L_x_1120:
[----:B------:R-:W-:Y:S01]  /*70710*/  STL.64 [R1+0x230], R32 ;  /* 0x0002302001007387 */ /* 0x000fe20000100a00 */
[----:B------:R-:W-:Y:S01]  /*70720*/  CS2R R44, SRZ ;  /* 0x00000000002c7805 */ /* 0x000fe2000001ff00 */
[----:B------:R-:W-:Y:S01]  /*70730*/  IMAD.MOV.U32 R38, RZ, RZ, RZ ;  /* 0x000000ffff267224 */ /* 0x000fe200078e00ff */
[----:B------:R-:W-:Y:S01]  /*70740*/  CS2R R36, SRZ ;  /* 0x0000000000247805 */ /* 0x000fe2000001ff00 */
[----:B------:R-:W-:Y:S01]  /*70750*/  STL.64 [R1+0x238], R34 ;  /* 0x0002382201007387 */ /* 0x000fe20000100a00 */
[----:B------:R-:W-:Y:S02]  /*70760*/  IMAD.MOV.U32 R74, RZ, RZ, RZ ;  /* 0x000000ffff4a7224 */ /* 0x000fe400078e00ff */
[----:B------:R-:W-:Y:S01]  /*70770*/  IMAD.MOV.U32 R31, RZ, RZ, RZ ;  /* 0x000000ffff1f7224 */ /* 0x000fe200078e00ff */
[----:B------:R-:W-:Y:S04]  /*70780*/  STL [R1+0x224], R42 ;  /* 0x0002242a01007387 */ /* 0x000fe80000100800 */
[----:B------:R-:W-:Y:S04]  /*70790*/  STL [R1+0x240], R40 ;  /* 0x0002402801007387 */ /* 0x000fe80000100800 */
[----:B------:R1:W-:Y:S02]  /*707a0*/  STL.64 [R1+0x228], R18 ;  /* 0x0002281201007387 */ /* 0x0003e40000100a00 */
[----:B-1----:R-:W-:-:S07]  /*707b0*/  CS2R R18, SRZ ;  /* 0x0000000000127805 */ /* 0x002fce000001ff00 */
.L_x_1124:
[----:B------:R-:W-:-:S06]  /*707c0*/  IMAD R47, R45, 0x4, R58 ;  /* 0x000000042d2f7824 */ /* 0x000fcc00078e023a */
[----:B------:R-:W2:Y:S01]  /*707d0*/  LDL R47, [R47] ;  /* 0x000000002f2f7983 */ /* 0x000ea20000100800 */
[----:B------:R-:W-:Y:S02]  /*707e0*/  VIADD R45, R45, 0x1 ;  /* 0x000000012d2d7836 */ /* 0x000fe40000000000 */
[----:B--2---:R-:W-:-:S03]  /*707f0*/  IMAD.WIDE.U32 R32, R24, R47, RZ ;  /* 0x0000002f18207225 */ /* 0x004fc600078e00ff */
[----:B------:R-:W-:Y:S01]  /*70800*/  IADD3 R35, P0, PT, R32, R38, RZ ;  /* 0x0000002620237210 */ /* 0x000fe20007f1e0ff */
[----:B------:R-:W-:-:S04]  /*70810*/  IMAD.WIDE.U32 R38, R25, R47, RZ ;  /* 0x0000002f19267225 */ /* 0x000fc800078e00ff */
[----:B------:R-:W-:Y:S01]  /*70820*/  IMAD R46, R35, UR16, RZ ;  /* 0x00000010232e7c24 */ /* 0x000fe2000f8e02ff */
[----:B------:R-:W-:Y:S01]  /*70830*/  IADD3 R43, P3, PT, R38, R74, RZ ;  /* 0x0000004a262b7210 */ /* 0x000fe20007f7e0ff */
        /* <DEDUP_REMOVED lines=15> */
[----:B------:R-:W-:Y:S01]  /*70930*/  IMAD.WIDE.U32 R40, R23, R47, RZ ;  /* 0x0000002f17287225 */ /* 0x000fe200078e00ff */
[----:B------:R-:W-:-:S03]  /*70940*/  IADD3 R39, P3, PT, R39, R34, RZ ;  /* 0x0000002227277210 */ /* 0x000fc60007f7e0ff */
        /* <DEDUP_REMOVED lines=127> */
.L_x_1128:
[----:B------:R-:W-:Y:S05]  /*71140*/  BSYNC.RELIABLE B2 ;  /* 0x0000000000027941 */ /* 0x000fea0003800100 */
.L_x_1127:
        /* <DEDUP_REMOVED lines=22> */
.L_x_1126:
[----:B------:R-:W-:Y:S05]  /*712b0*/  BSYNC.RECONVERGENT B1 ;  /* 0x0000000000017941 */ /* 0x000fea0003800200 */
.L_x_1125:
[----:B------:R-:W-:Y:S01]  /*712c0*/  IADD3 R32, P0, P3, R85, R91, R84 ;  /* 0x0000005b55207210 */ /* 0x000fe20007b1e054 */
[----:B------:R-:W-:Y:S03]  /*712d0*/  BSSY.RECONVERGENT B1, `(.L_x_1129) ;  /* 0x000004f000017945 */ /* 0x000fe60003800200 */
        /* <DEDUP_REMOVED lines=9> */
[----:B------:R-:W-:Y:S01]  /*71370*/  IADD3 R43, PT, PT, R49, R50, R31 ;  /* 0x00000032312b7210 */ /* 0x000fe20007ffe01f */
        /* <DEDUP_REMOVED lines=9> */
[----:B------:R-:W-:-:S04]  /*71410*/  IADD3 R18, PT, PT, R52, R18, R51 ;  /* 0x0000001234127210 */ /* 0x000fc80007ffe033 */
[----:B------:R-:W-:-:S13]  /*71420*/  ISETP.LE.U32.AND P0, PT, R18, UR12, PT ;  /* 0x0000000c12007c0c */ /* 0x000fda000bf03070 */
[----:B------:R-:W-:Y:S05]  /*71430*/  @!P0 BRA `(.L_x_1132) ;  /* 0x0000000000848947 */ /* 0x000fea0003800000 */
        /* <DEDUP_REMOVED lines=28> */
[----:B------:R-:W-:Y:S01]  /*71600*/  ISETP.GE.U32.AND P0, PT, R30, UR9, PT ;  /* 0x000000091e007c0c */ /* 0x000fe2000bf06070 */
[----:B------:R-:W-:Y:S01]  /*71610*/  IMAD.MOV.U32 R31, RZ, RZ, R88 ;  /* 0x000000ffff1f7224 */ /* 0x000fe200078e0058 */
[----:B------:R-:W-:-:S13]  /*71620*/  ISETP.LE.U32.AND P3, PT, R88, UR8, PT ;  /* 0x0000000858007c0c */ /* 0x000fda000bf63070 */
[----:B------:R-:W-:Y:S05]  /*71630*/  @!P0 BREAK.RELIABLE P3, B2 ;  /* 0x0000000000028942 */ /* 0x000fea0001800100 */
[----:B------:R-:W-:Y:S05]  /*71640*/  @!P0 BRA P3, `(.L_x_1130) ;  /* 0x00000000005c8947 */ /* 0x000fea0001800000 */
.L_x_1132:
[----:B------:R-:W-:Y:S05]  /*71650*/  BSYNC.RELIABLE B2 ;  /* 0x0000000000027941 */ /* 0x000fea0003800100 */
.L_x_1131:
        /* <DEDUP_REMOVED lines=22> */
.L_x_1130:
[----:B------:R-:W-:Y:S05]  /*717c0*/  BSYNC.RECONVERGENT B1 ;  /* 0x0000000000017941 */ /* 0x000fea0003800200 */
.L_x_1129:
[----:B------:R1:W-:Y:S01]  /*717d0*/  STL.64 [R1+0x180], R30 ;  /* 0x0001801e01007387 */ /* 0x0003e20000100a00 */
        /* <DEDUP_REMOVED lines=37> */
.L_x_1136:
        /* <DEDUP_REMOVED lines=23> */
.L_x_1135:
[----:B------:R-:W-:Y:S05]  /*71ba0*/  BSYNC.RELIABLE B2 ;  /* 0x0000000000027941 */ /* 0x000fea0003800100 */
.L_x_1134:
        /* <DEDUP_REMOVED lines=43> */
.L_x_1137:
[----:B------:R-:W-:Y:S05]  /*71e60*/  BSYNC.RECONVERGENT B1 ;  /* 0x0000000000017941 */ /* 0x000fea0003800200 */
.L_x_1133:
[----:B------:R2:W-:Y:S01]  /*71e70*/  STL [R1+0x224], R48 ;  /* 0x0002243001007387 */ /* 0x0005e20000100800 */
[----:B------:R-:W-:Y:S01]  /*71e80*/  IMAD.MOV.U32 R51, RZ, RZ, RZ ;  /* 0x000000ffff337224 */ /* 0x000fe200078e00ff */
[----:B------:R-:W-:Y:S01]  /*71e90*/  CS2R R46, SRZ ;  /* 0x00000000002e7805 */ /* 0x000fe2000001ff00 */
[----:B------:R-:W-:Y:S01]  /*71ea0*/  IMAD.MOV.U32 R52, RZ, RZ, RZ ;  /* 0x000000ffff347224 */ /* 0x000fe200078e00ff */
[----:B------:R2:W-:Y:S01]  /*71eb0*/  STL.64 [R1+0x228], R36 ;  /* 0x0002282401007387 */ /* 0x0005e20000100a00 */
[----:B------:R-:W-:Y:S01]  /*71ec0*/  IMAD.MOV.U32 R49, RZ, RZ, RZ ;  /* 0x000000ffff317224 */ /* 0x000fe200078e00ff */
[----:B------:R-:W-:Y:S01]  /*71ed0*/  CS2R R18, SRZ ;  /* 0x0000000000127805 */ /* 0x000fe2000001ff00 */
[----:B------:R-:W-:Y:S01]  /*71ee0*/  IMAD.MOV.U32 R45, RZ, RZ, RZ ;  /* 0x000000ffff2d7224 */ /* 0x000fe200078e00ff */
[----:B------:R2:W-:Y:S01]  /*71ef0*/  STL.64 [R1+0x230], R38 ;  /* 0x0002302601007387 */ /* 0x0005e20000100a00 */
[----:B------:R-:W-:-:S03]  /*71f00*/  IMAD.MOV.U32 R54, RZ, RZ, RZ ;  /* 0x000000ffff367224 */ /* 0x000fc600078e00ff */
[----:B------:R2:W-:Y:S04]  /*71f10*/  STL.64 [R1+0x238], R40 ;  /* 0x0002382801007387 */ /* 0x0005e80000100a00 */
[----:B------:R2:W-:Y:S02]  /*71f20*/  STL [R1+0x240], R50 ;  /* 0x0002403201007387 */ /* 0x0005e40000100800 */
.L_x_1138:
        /* <DEDUP_REMOVED lines=146> */
.L_x_1142:
[----:B------:R-:W-:Y:S05]  /*72850*/  BSYNC.RELIABLE B2 ;  /* 0x0000000000027941 */ /* 0x000fea0003800100 */
.L_x_1141:
        /* <DEDUP_REMOVED lines=22> */
.L_x_1140:
[----:B------:R-:W-:Y:S05]  /*729c0*/  BSYNC.RECONVERGENT B1 ;  /* 0x0000000000017941 */ /* 0x000fea0003800200 */
.L_x_1139:
[----:B------:R1:W-:Y:S01]  /*729d0*/  STL.64 [R1], R30 ;  /* 0x0000001e01007387 */ /* 0x0003e20000100a00 */
        /* <DEDUP_REMOVED lines=10> */
.L_x_1143:
        /* <DEDUP_REMOVED lines=54> */
[----:B------:R-:W-:Y:S01]  /*72de0*/  VIADD R86, R85, UR4 ;  /* 0x0000000455567c36 */ /* 0x000fe20008000000 */
[----:B------:R-:W-:Y:S01]  /*72df0*/  IADD3 R47, P3, PT, R80, R47, RZ ;  /* 0x0000002f502f7210 */ /* 0x000fe20007f7e0ff */
[----:B------:R-:W-:Y:S01]  /*72e00*/  IMAD.X R89, RZ, RZ, RZ, P0 ;  /* 0x000000ffff597224 */ /* 0x000fe200000e06ff */
[----:B------:R-:W-:Y:S01]  /*72e10*/  IADD3 R82, PT, PT, R82, R45, R83 ;  /* 0x0000002d52527210 */ /* 0x000fe20007ffe053 */
[----:B------:R-:W-:Y:S02]  /*72e20*/  IMAD.X R88, RZ, RZ, RZ, P2 ;  /* 0x000000ffff587224 */ /* 0x000fe400010e06ff */
[----:B------:R-:W-:Y:S01]  /*72e30*/  IMAD.WIDE.U32 R84, R40, R87, RZ ;  /* 0x0000005728547225 */ /* 0x000fe200078e00ff */
[----:B------:R-:W-:-:S02]  /*72e40*/  IADD3 R47, P4, PT, R47, R82, RZ ;  /* 0x000000522f2f7210 */ /* 0x000fc40007f9e0ff */
        /* <DEDUP_REMOVED lines=14> */
[----:B------:R-:W-:Y:S01]  /*72f30*/  VIADD R86, R85, UR4 ;  /* 0x0000000455567c36 */ /* 0x000fe20008000000 */
[----:B------:R-:W-:Y:S01]  /*72f40*/  IADD3 R89, P0, PT, R42, R84, RZ ;  /* 0x000000542a597210 */ /* 0x000fe20007f1e0ff */
[----:B------:R-:W-:Y:S02]  /*72f50*/  IMAD.X R43, RZ, RZ, RZ, P3 ;  /* 0x000000ffff2b7224 */ /* 0x000fe400018e06ff */
[----:B------:R-:W-:Y:S01]  /*72f60*/  IMAD.X R82, RZ, RZ, RZ, P4 ;  /* 0x000000ffff527224 */ /* 0x000fe200020e06ff */
[----:B------:R-:W-:Y:S01]  /*72f70*/  IADD3 R89, P2, PT, R89, R88, RZ ;  /* 0x0000005859597210 */ /* 0x000fe20007f5e0ff */
[----:B------:R-:W-:-:S03]  /*72f80*/  IMAD.WIDE.U32 R84, R54, UR12, RZ ;  /* 0x0000000c36547c25 */ /* 0x000fc6000f8e00ff */
        /* <DEDUP_REMOVED lines=66> */
.L_x_1147:
[----:B------:R-:W-:Y:S05]  /*733b0*/  BSYNC.RELIABLE B2 ;  /* 0x0000000000027941 */ /* 0x000fea0003800100 */
.L_x_1146:
        /* <DEDUP_REMOVED lines=22> */
.L_x_1145:
[----:B------:R-:W-:Y:S05]  /*73520*/  BSYNC.RECONVERGENT B1 ;  /* 0x0000000000017941 */ /* 0x000fea0003800200 */
.L_x_1144:
        /* <DEDUP_REMOVED lines=35> */
.L_x_1151:
[----:B--2---:R-:W-:-:S05]  /*73760*/  IADD3 R36, P0, PT, -R65, R30, RZ ;  /* 0x0000001e41247210 */ /* 0x004fca0007f1e1ff */
        /* <DEDUP_REMOVED lines=22> */
.L_x_1150:
[----:B------:R-:W-:Y:S05]  /*738d0*/  BSYNC.RELIABLE B2 ;  /* 0x0000000000027941 */ /* 0x000fea0003800100 */
.L_x_1149:
[----:B--2---:R-:W-:-:S05]  /*738e0*/  IADD3 R36, P0, PT, R65, -R30, RZ ;  /* 0x8000001e41247210 */ /* 0x004fca0007f1e0ff */
        /* <DEDUP_REMOVED lines=42> */
.L_x_1152:
[----:B------:R-:W-:Y:S05]  /*73b90*/  BSYNC.RECONVERGENT B1 ;  /* 0x0000000000017941 */ /* 0x000fea0003800200 */
.L_x_1148:
[----:B------:R2:W-:Y:S01]  /*73ba0*/  STL.64 [R1+0x20], R36 ;  /* 0x0000202401007387 */ /* 0x0005e20000100a00 */
[----:B------:R-:W-:Y:S02]  /*73bb0*/  CS2R R48, SRZ ;  /* 0x0000000000307805 */ /* 0x000fe4000001ff00 */
[----:B------:R-:W-:Y:S01]  /*73bc0*/  CS2R R50, SRZ ;  /* 0x0000000000327805 */ /* 0x000fe2000001ff00 */
[----:B------:R-:W-:Y:S01]  /*73bd0*/  IMAD.MOV.U32 R54, RZ, RZ, RZ ;  /* 0x000000ffff367224 */ /* 0x000fe200078e00ff */
[----:B------:R2:W-:Y:S01]  /*73be0*/  STL.64 [R1+0x28], R38 ;  /* 0x0000282601007387 */ /* 0x0005e20000100a00 */
[----:B------:R-:W-:Y:S01]  /*73bf0*/  IMAD.MOV.U32 R52, RZ, RZ, RZ ;  /* 0x000000ffff347224 */ /* 0x000fe200078e00ff */
[----:B------:R-:W-:Y:S01]  /*73c00*/  UMOV UR4, URZ ;  /* 0x000000ff00047c82 */ /* 0x000fe20008000000 */
[----:B------:R-:W-:Y:S01]  /*73c10*/  IMAD.MOV.U32 R47, RZ, RZ, RZ ;  /* 0x000000ffff2f7224 */ /* 0x000fe200078e00ff */
[----:B------:R2:W-:Y:S01]  /*73c20*/  STL.64 [R1+0x30], R40 ;  /* 0x0000302801007387 */ /* 0x0005e20000100a00 */
[----:B------:R-:W-:-:S03]  /*73c30*/  IMAD.MOV.U32 R45, RZ, RZ, RZ ;  /* 0x000000ffff2d7224 */ /* 0x000fc600078e00ff */
[----:B------:R2:W-:Y:S04]  /*73c40*/  STL.64 [R1+0x38], R42 ;  /* 0x0000382a01007387 */ /* 0x0005e80000100a00 */
.L_x_1153:
[----:B------:R-:W-:-:S09]  /*73c50*/  ULEA UR17, UR4, UR25, 0x2 ;  /* 0x0000001904117291 */ /* 0x000fd2000f8e10ff */
[----:B------:R-:W3:Y:S01]  /*73c60*/  LDL R93, [UR17] ;  /* 0x00000011ff5d7983 */ /* 0x000ee20008100800 */
[----:B------:R-:W-:Y:S01]  /*73c70*/  UMOV UR17, URZ ;  /* 0x000000ff00117c82 */ /* 0x000fe20008000000 */
[----:B------:R-:W-:-:S04]  /*73c80*/  UIADD3 UR4, UPT, UPT, UR4, 0x1, URZ ;  /* 0x0000000104047890 */ /* 0x000fc8000fffe0ff */
[----:B------:R-:W-:Y:S01]  /*73c90*/  UISETP.NE.AND UP0, UPT, UR4, 0x8, UPT ;  /* 0x000000080400788c */ /* 0x000fe2000bf05270 */
        /* <DEDUP_REMOVED lines=68> */
[----:B------:R-:W-:Y:S02]  /*740e0*/  IMAD.X R50, RZ, RZ, RZ, P2 ;  /* 0x000000ffff327224 */ /* 0x000fe400010e06ff */
[----:B------:R-:W-:Y:S01]  /*740f0*/  VIADD R96, R85, UR17 ;  /* 0x0000001155607c36 */ /* 0x000fe20008000000 */
[----:B------:R-:W-:Y:S01]  /*74100*/  IADD3 R47, P4, PT, R47, R82, RZ ;  /* 0x000000522f2f7210 */ /* 0x000fe20007f9e0ff */
[----:B------:R-:W-:Y:S01]  /*74110*/  IMAD.X R80, RZ, RZ, RZ, P3 ;  /* 0x000000ffff507224 */ /* 0x000fe200018e06ff */
[----:B------:R-:W-:Y:S01]  /*74120*/  IADD3 R50, PT, PT, R50, R95, R94 ;  /* 0x0000005f32327210 */ /* 0x000fe20007ffe05e */
[----:B------:R-:W-:Y:S01]  /*74130*/  IMAD.WIDE.U32 R82, R43, R93, RZ ;  /* 0x0000005d2b527225 */ /* 0x000fe200078e00ff */
[----:B------:R-:W-:-:S03]  /*74140*/  IADD3 R95, P0, PT, R45, R84, RZ ;  /* 0x000000542d5f7210 */ /* 0x000fc60007f1e0ff */
[----:B------:R-:W-:Y:S01]  /*74150*/  IMAD.WIDE.U32 R84, R92, UR12, RZ ;  /* 0x0000000c5c547c25 */ /* 0x000fe2000f8e00ff */
[----:B------:R-:W-:-:S03]  /*74160*/  IADD3 R95, P2, PT, R95, R50, RZ ;  /* 0x000000325f5f7210 */ /* 0x000fc60007f5e0ff */
[----:B------:R-:W-:Y:S01]  /*74170*/  IMAD.X R45, RZ, RZ, RZ, P4 ;  /* 0x000000ffff2d7224 */ /* 0x000fe200020e06ff */
[----:B------:R-:W-:Y:S01]  /*74180*/  IADD3 R50, P3, PT, R84, R95, RZ ;  /* 0x0000005f54327210 */ /* 0x000fe20007f7e0ff */
[----:B------:R-:W-:Y:S02]  /*74190*/  IMAD.X R94, RZ, RZ, RZ, P0 ;  /* 0x000000ffff5e7224 */ /* 0x000fe400000e06ff */
[----:B------:R-:W-:Y:S01]  /*741a0*/  IMAD.X R93, RZ, RZ, RZ, P2 ;  /* 0x000000ffff5d7224 */ /* 0x000fe200010e06ff */
[----:B------:R-:W-:Y:S02]  /*741b0*/  IADD3 R81, PT, PT, R45, R80, R81 ;  /* 0x000000502d517210 */ /* 0x000fe40007ffe051 */
        /* <DEDUP_REMOVED lines=54> */
.L_x_1157:
[----:B------:R-:W-:Y:S05]  /*74520*/  BSYNC.RELIABLE B2 ;  /* 0x0000000000027941 */ /* 0x000fea0003800100 */
.L_x_1156:
        /* <DEDUP_REMOVED lines=22> */
.L_x_1155:
[----:B------:R-:W-:Y:S05]  /*74690*/  BSYNC.RECONVERGENT B1 ;  /* 0x0000000000017941 */ /* 0x000fea0003800200 */
.L_x_1154:
[----:B--2---:R-:W-:Y:S01]  /*746a0*/  IMAD.IADD R37, R51, 0x1, R30 ;  /* 0x0000000133257824 */ /* 0x004fe200078e021e */
[----:B------:R-:W-:Y:S04]  /*746b0*/  BSSY.RECONVERGENT B1, `(.L_x_1158) ;  /* 0x0000049000017945 */ /* 0x000fe80003800200 */
[----:B------:R-:W-:-:S04]  /*746c0*/  ISETP.GE.U32.AND P0, PT, R37, R30, PT ;  /* 0x0000001e2500720c */ /* 0x000fc80003f06070 */
[----:B-1----:R-:W-:-:S04]  /*746d0*/  SEL R30, RZ, 0x1, P0 ;  /* 0x00000001ff1e7807 */ /* 0x002fc80000000000 */
        /* <DEDUP_REMOVED lines=47> */
.L_x_1161:
[----:B------:R-:W-:Y:S05]  /*749d0*/  BSYNC.RELIABLE B2 ;  /* 0x0000000000027941 */ /* 0x000fea0003800100 */
.L_x_1160:
        /* <DEDUP_REMOVED lines=22> */
.L_x_1159:
[----:B------:R-:W-:Y:S05]  /*74b40*/  BSYNC.RECONVERGENT B1 ;  /* 0x0000000000017941 */ /* 0x000fea0003800200 */
.L_x_1158:
        /* <DEDUP_REMOVED lines=8> */
.L_x_1162:
[----:B------:R-:W-:-:S06]  /*74bd0*/  IMAD R80, R52, 0x4, R1 ;  /* 0x0000000434507824 */ /* 0x000fcc00078e0201 */
[----:B------:R-:W2:Y:S01]  /*74be0*/  LDL R80, [R80] ;  /* 0x0000000050507983 */ /* 0x000ea20000100800 */
[----:B------:R-:W-:Y:S02]  /*74bf0*/  VIADD R52, R52, 0x1 ;  /* 0x0000000134347836 */ /* 0x000fe40000000000 */
        /* <DEDUP_REMOVED lines=136> */
.L_x_1166:
[----:B------:R-:W-:Y:S05]  /*75480*/  BSYNC.RELIABLE B2 ;  /* 0x0000000000027941 */ /* 0x000fea0003800100 */
.L_x_1165:
        /* <DEDUP_REMOVED lines=22> */
.L_x_1164:
[----:B------:R-:W-:Y:S05]  /*755f0*/  BSYNC.RECONVERGENT B1 ;  /* 0x0000000000017941 */ /* 0x000fea0003800200 */
.L_x_1163:
        /* <DEDUP_REMOVED lines=9> */
.L_x_1167:
        /* <DEDUP_REMOVED lines=145> */
.L_x_1171:
[----:B------:R-:W-:Y:S05]  /*75fa0*/  BSYNC.RELIABLE B2 ;  /* 0x0000000000027941 */ /* 0x000fea0003800100 */
.L_x_1170:
        /* <DEDUP_REMOVED lines=22> */
.L_x_1169:
[----:B------:R-:W-:Y:S05]  /*76110*/  BSYNC.RECONVERGENT B1 ;  /* 0x0000000000017941 */ /* 0x000fea0003800200 */
.L_x_1168:
[----:B------:R-:W-:Y:S01]  /*76120*/  SHF.R.U32.HI R19, RZ, R53, R56 ;  /* 0x00000035ff137219 */ /* 0x000fe20000011638 */
[----:B------:R-:W-:-:S03]  /*76130*/  IMAD.MOV.U32 R18, RZ, RZ, 0x1 ;  /* 0x00000001ff127424 */ /* 0x000fc600078e00ff */
[----:B------:R-:W-:-:S07]  /*76140*/  LOP3.LUT R19, R19, 0x1, RZ, 0xc0, !PT ;  /* 0x0000000113137812 */ /* 0x000fce00078ec0ff */
.L_x_1071:
[----:B------:R-:W-:-:S05]  /*76150*/  VIADD R53, R53, 0xffffffff ;  /* 0xffffffff35357836 */ /* 0x000fca0000000000 */
[----:B------:R-:W-:-:S13]  /*76160*/  ISETP.NE.AND P0, PT, R53, -0x1, PT ;  /* 0xffffffff3500780c */ /* 0x000fda0003f05270 */
[----:B------:R-:W-:Y:S05]  /*76170*/  @P0 BRA `(.L_x_1172) ;  /* 0xffffff3c00380947 */ /* 0x000fea000383ffff */
[----:B------:R-:W-:-:S05]  /*76180*/  IMAD.MOV R18, RZ, RZ, -R19 ;  /* 0x000000ffff127224 */ /* 0x000fca00078e0a13 */
[-C--:B0-----:R-:W-:Y:S02]  /*76190*/  LOP3.LUT R24, R71, R18.reuse, R50, 0xb8, !PT ;  /* 0x0000001247187212 */ /* 0x081fe400078eb832 */
[-C--:B------:R-:W-:Y:S02]  /*761a0*/  LOP3.LUT R10, R79, R18.reuse, R89, 0xb8, !PT ;  /* 0x000000124f0a7212 */ /* 0x080fe400078eb859 */
[-C--:B------:R-:W-:Y:S02]  /*761b0*/  LOP3.LUT R25, R69, R18.reuse, R46, 0xb8, !PT ;  /* 0x0000001245197212 */ /* 0x080fe400078eb82e */
[-C--:B------:R-:W-:Y:S02]  /*761c0*/  LOP3.LUT R11, R74, R18.reuse, R101, 0xb8, !PT ;  /* 0x000000124a0b7212 */ /* 0x080fe400078eb865 */
[-C--:B------:R-:W-:Y:S02]  /*761d0*/  LOP3.LUT R22, R70, R18.reuse, R51, 0xb8, !PT ;  /* 0x0000001246167212 */ /* 0x080fe400078eb833 */
[----:B------:R-:W-:-:S02]  /*761e0*/  LOP3.LUT R12, R78, R18, R33, 0xb8, !PT ;  /* 0x000000124e0c7212 */ /* 0x000fc400078eb821 */
[-C--:B------:R-:W-:Y:S02]  /*761f0*/  LOP3.LUT R23, R67, R18.reuse, R34, 0xb8, !PT ;  /* 0x0000001243177212 */ /* 0x080fe400078eb822 */
        /* <DEDUP_REMOVED lines=8> */
[----:B------:R-:W-:-:S07]  /*76280*/  LOP3.LUT R17, R44, R18, R35, 0xb8, !PT ;  /* 0x000000122c117212 */ /* 0x000fce00078eb823 */
.L_x_1070:
[----:B------:R-:W-:Y:S05]  /*76290*/  @P1 BRA `(.L_x_1173) ;  /* 0xffffff3800501947 */ /* 0x000fea000383ffff */
[----:B------:R3:W-:Y:S04]  /*762a0*/  STL.64 [R1+0x288], R10 ;  /* 0x0002880a01007387 */ /* 0x0007e80000100a00 */
[----:B------:R3:W-:Y:S04]  /*762b0*/  STL.64 [R1+0x290], R12 ;  /* 0x0002900c01007387 */ /* 0x0007e80000100a00 */
[----:B------:R3:W-:Y:S04]  /*762c0*/  STL.64 [R1+0x298], R14 ;  /* 0x0002980e01007387 */ /* 0x0007e80000100a00 */
[----:B------:R3:W-:Y:S02]  /*762d0*/  STL.64 [R1+0x2a0], R16 ;  /* 0x0002a01001007387 */ /* 0x0007e40000100a00 */
.L_x_1069:
[----:B------:R-:W-:Y:S01]  /*762e0*/  ULOP3.LUT UR4, UR10, 0x1, URZ, 0xc0, !UPT ;  /* 0x000000010a047892 */ /* 0x000fe2000f8ec0ff */
[----:B------:R-:W-:Y:S03]  /*762f0*/  BSSY.RECONVERGENT B1, `(.L_x_1174) ;  /* 0x0000272000017945 */ /* 0x000fe60003800200 */
[----:B------:R-:W-:-:S09]  /*76300*/  UISETP.NE.U32.AND UP0, UPT, UR4, 0x1, UPT ;  /* 0x000000010400788c */ /* 0x000fd2000bf05070 */
[----:B------:R-:W-:Y:S05]  /*76310*/  BRA.U UP0, `(.L_x_1175) ;  /* 0x0000001d00647547 */ /* 0x000fea000b800000 */
[----:B0-----:R-:W-:Y:S01]  /*76320*/  IMAD.MOV.U32 R3, RZ, RZ, RZ ;  /* 0x000000ffff037224 */ /* 0x001fe200078e00ff */
[----:B--234-:R-:W-:Y:S01]  /*76330*/  CS2R R10, SRZ ;  /* 0x00000000000a7805 */ /* 0x01cfe2000001ff00 */
[----:B-1----:R-:W-:Y:S01]  /*76340*/  IMAD.MOV.U32 R16, RZ, RZ, RZ ;  /* 0x000000ffff107224 */ /* 0x002fe200078e00ff */
[----:B------:R-:W-:Y:S02]  /*76350*/  CS2R R14, SRZ ;  /* 0x00000000000e7805 */ /* 0x000fe4000001ff00 */
[----:B------:R-:W-:Y:S01]  /*76360*/  CS2R R12, SRZ ;  /* 0x00000000000c7805 */ /* 0x000fe2000001ff00 */
[----:B------:R-:W-:-:S06]  /*76370*/  UMOV UR4, URZ ;  /* 0x000000ff00047c82 */ /* 0x000fcc0008000000 */
.L_x_1176:
[----:B------:R0:W2:Y:S01]  /*76380*/  LDL R2, [R0] ;  /* 0x0000000000027983 */ /* 0x0000a20000100800 */
[----:B------:R-:W-:Y:S01]  /*76390*/  UMOV UR17, URZ ;  /* 0x000000ff00117c82 */ /* 0x000fe20008000000 */
[----:B------:R-:W-:Y:S01]  /*763a0*/  UMOV UR18, URZ ;  /* 0x000000ff00127c82 */ /* 0x000fe20008000000 */
[----:B------:R-:W-:-:S04]  /*763b0*/  UIADD3 UR4, UPT, UPT, UR4, 0x1, URZ ;  /* 0x0000000104047890 */ /* 0x000fc8000fffe0ff */
[----:B------:R-:W-:Y:S01]  /*763c0*/  UISETP.NE.AND UP0, UPT, UR4, 0x8, UPT ;  /* 0x000000080400788c */ /* 0x000fe2000bf05270 */
        /* <DEDUP_REMOVED lines=10> */
[----:B------:R-:W-:Y:S01]  /*76470*/  IMAD.X R9, RZ, RZ, RZ, P0 ;  /* 0x000000ffff097224 */ /* 0x000fe200000e06ff */
[----:B------:R-:W-:-:S03]  /*76480*/  IADD3.X R5, PT, PT, R5, UR17, RZ, P1, !PT ;  /* 0x0000001105057c10 */ /* 0x000fc60008ffe4ff */
        /* <DEDUP_REMOVED lines=8> */
[----:B------:R-:W-:Y:S01]  /*76510*/  VIADD R8, R5, UR17 ;  /* 0x0000001105087c36 */ /* 0x000fe20008000000 */
        /* <DEDUP_REMOVED lines=44> */
[----:B------:R-:W-:-:S04]  /*767e0*/  IMAD.X R5, RZ, RZ, RZ, P1 ;  /* 0x000000ffff057224 */ /* 0x000fc800008e06ff */
        /* <DEDUP_REMOVED lines=46> */
.L_x_1180:
[----:B------:R-:W-:Y:S05]  /*76ad0*/  BSYNC.RELIABLE B3 ;  /* 0x0000000000037941 */ /* 0x000fea0003800100 */
.L_x_1179:
        /* <DEDUP_REMOVED lines=23> */
.L_x_1178:
[----:B------:R-:W-:Y:S05]  /*76c50*/  BSYNC.RECONVERGENT B2 ;  /* 0x0000000000027941 */ /* 0x000fea0003800200 */
.L_x_1177:
[----:B------:R-:W-:Y:S01]  /*76c60*/  LOP3.LUT R2, R4, R5, R0, 0xfe, !PT ;  /* 0x0000000504027212 */ /* 0x000fe200078efe00 */
[----:B------:R-:W-:Y:S01]  /*76c70*/  BSSY.RECONVERGENT B2, `(.L_x_1181) ;  /* 0x00000d7000027945 */ /* 0x000fe20003800200 */
[----:B------:R-:W-:Y:S02]  /*76c80*/  IMAD.U32 R10, RZ, RZ, UR9 ;  /* 0x00000009ff0a7e24 */ /* 0x000fe4000f8e00ff */
[----:B------:R-:W-:Y:S01]  /*76c90*/  LOP3.LUT R2, R6, R7, R2, 0xfe, !PT ;  /* 0x0000000706027212 */ /* 0x000fe200078efe02 */
[----:B------:R-:W-:Y:S02]  /*76ca0*/  IMAD.U32 R11, RZ, RZ, UR8 ;  /* 0x00000008ff0b7e24 */ /* 0x000fe4000f8e00ff */
[----:B------:R-:W-:Y:S01]  /*76cb0*/  IMAD.U32 R12, RZ, RZ, UR5 ;  /* 0x00000005ff0c7e24 */ /* 0x000fe2000f8e00ff */
[----:B------:R-:W-:Y:S01]  /*76cc0*/  LOP3.LUT R2, R8, R9, R2, 0xfe, !PT ;  /* 0x0000000908027212 */ /* 0x000fe200078efe02 */
[----:B------:R-:W-:Y:S02]  /*76cd0*/  IMAD.U32 R13, RZ, RZ, UR15 ;  /* 0x0000000fff0d7e24 */ /* 0x000fe4000f8e00ff */
[----:B------:R-:W-:Y:S01]  /*76ce0*/  IMAD.U32 R14, RZ, RZ, UR14 ;  /* 0x0000000eff0e7e24 */ /* 0x000fe2000f8e00ff */
[----:B------:R-:W-:Y:S01]  /*76cf0*/  LOP3.LUT P0, RZ, R3, R2, RZ, 0xfc, !PT ;  /* 0x0000000203ff7212 */ /* 0x000fe2000780fcff */
[----:B------:R-:W-:-:S02]  /*76d00*/  IMAD.U32 R15, RZ, RZ, UR13 ;  /* 0x0000000dff0f7e24 */ /* 0x000fc4000f8e00ff */
[----:B------:R-:W-:Y:S02]  /*76d10*/  IMAD.U32 R16, RZ, RZ, UR12 ;  /* 0x0000000cff107e24 */ /* 0x000fe4000f8e00ff */
[----:B------:R-:W-:-:S08]  /*76d20*/  IMAD.U32 R2, RZ, RZ, UR11 ;  /* 0x0000000bff027e24 */ /* 0x000fd0000f8e00ff */
[----:B------:R-:W-:Y:S05]  /*76d30*/  @!P0 BRA `(.L_x_1182) ;  /* 0x0000000c00288947 */ /* 0x000fea0003800000 */
[----:B------:R-:W-:Y:S01]  /*76d40*/  LOP3.LUT R2, R0, 0x1, RZ, 0xc0, !PT ;  /* 0x0000000100027812 */ /* 0x000fe200078ec0ff */
[----:B------:R-:W-:Y:S03]  /*76d50*/  BSSY.RECONVERGENT B3, `(.L_x_1183) ;  /* 0x000000e000037945 */ /* 0x000fe60003800200 */
[----:B------:R-:W-:-:S13]  /*76d60*/  ISETP.NE.U32.AND P0, PT, R2, 0x1, PT ;  /* 0x000000010200780c */ /* 0x000fda0003f05070 */
[----:B------:R-:W-:Y:S05]  /*76d70*/  @!P0 BRA `(.L_x_1184) ;  /* 0x00000000002c8947 */ /* 0x000fea0003800000 */
.L_x_1185:
[----:B------:R-:W-:Y:S02]  /*76d80*/  SHF.L.W.U32.HI R0, R0, 0x1f, R5 ;  /* 0x0000001f00007819 */ /* 0x000fe40000010e05 */
[----:B------:R-:W-:Y:S02]  /*76d90*/  SHF.L.W.U32.HI R5, R5, 0x1f, R4 ;  /* 0x0000001f05057819 */ /* 0x000fe40000010e04 */
[----:B------:R-:W-:Y:S02]  /*76da0*/  LOP3.LUT R2, R0, 0x1, RZ, 0xc0, !PT ;  /* 0x0000000100027812 */ /* 0x000fe400078ec0ff */
[----:B------:R-:W-:Y:S02]  /*76db0*/  SHF.L.W.U32.HI R4, R4, 0x1f, R7 ;  /* 0x0000001f04047819 */ /* 0x000fe40000010e07 */
[----:B------:R-:W-:Y:S02]  /*76dc0*/  ISETP.NE.U32.AND P0, PT, R2, 0x1, PT ;  /* 0x000000010200780c */ /* 0x000fe40003f05070 */
[----:B------:R-:W-:-:S02]  /*76dd0*/  SHF.L.W.U32.HI R7, R7, 0x1f, R6 ;  /* 0x0000001f07077819 */ /* 0x000fc40000010e06 */
[----:B------:R-:W-:Y:S02]  /*76de0*/  SHF.L.W.U32.HI R6, R6, 0x1f, R9 ;  /* 0x0000001f06067819 */ /* 0x000fe40000010e09 */
[----:B------:R-:W-:Y:S02]  /*76df0*/  SHF.L.W.U32.HI R9, R9, 0x1f, R8 ;  /* 0x0000001f09097819 */ /* 0x000fe40000010e08 */
[--C-:B------:R-:W-:Y:S02]  /*76e00*/  SHF.L.W.U32.HI R8, R8, 0x1f, R3.reuse ;  /* 0x0000001f08087819 */ /* 0x100fe40000010e03 */
[----:B------:R-:W-:-:S03]  /*76e10*/  SHF.R.U32.HI R3, RZ, 0x1, R3 ;  /* 0x00000001ff037819 */ /* 0x000fc60000011603 */
[----:B------:R-:W-:Y:S05]  /*76e20*/  @P0 BRA `(.L_x_1185) ;  /* 0xfffffffc00d40947 */ /* 0x000fea000383ffff */
.L_x_1184:
[----:B------:R-:W-:Y:S05]  /*76e30*/  BSYNC.RECONVERGENT B3 ;  /* 0x0000000000037941 */ /* 0x000fea0003800200 */
.L_x_1183:
[----:B------:R-:W-:Y:S01]  /*76e40*/  ULOP3.LUT UR4, UR5, UR8, UR9, 0xfe, !UPT ;  /* 0x0000000805047292 */ /* 0x000fe2000f8efe09 */
[----:B------:R-:W-:Y:S02]  /*76e50*/  IMAD.MOV.U32 R10, RZ, RZ, R0 ;  /* 0x000000ffff0a7224 */ /* 0x000fe400078e0000 */
[----:B------:R-:W-:Y:S01]  /*76e60*/  IMAD.MOV.U32 R11, RZ, RZ, R5 ;  /* 0x000000ffff0b7224 */ /* 0x000fe200078e0005 */
[----:B------:R-:W-:Y:S01]  /*76e70*/  ULOP3.LUT UR4, UR14, UR15, UR4, 0xfe, !UPT ;  /* 0x0000000f0e047292 */ /* 0x000fe2000f8efe04 */
[----:B------:R-:W-:Y:S02]  /*76e80*/  IMAD.MOV.U32 R12, RZ, RZ, R4 ;  /* 0x000000ffff0c7224 */ /* 0x000fe400078e0004 */
[----:B------:R-:W-:Y:S01]  /*76e90*/  IMAD.MOV.U32 R13, RZ, RZ, R7 ;  /* 0x000000ffff0d7224 */ /* 0x000fe200078e0007 */
[----:B------:R-:W-:Y:S01]  /*76ea0*/  ULOP3.LUT UR4, UR12, UR13, UR4, 0xfe, !UPT ;  /* 0x0000000d0c047292 */ /* 0x000fe2000f8efe04 */
[----:B------:R-:W-:Y:S02]  /*76eb0*/  IMAD.MOV.U32 R14, RZ, RZ, R6 ;  /* 0x000000ffff0e7224 */ /* 0x000fe400078e0006 */
[----:B------:R-:W-:Y:S01]  /*76ec0*/  IMAD.MOV.U32 R15, RZ, RZ, R9 ;  /* 0x000000ffff0f7224 */ /* 0x000fe200078e0009 */
[----:B------:R-:W-:Y:S01]  /*76ed0*/  ULOP3.LUT UP0, URZ, UR11, UR4, URZ, 0xfc, !UPT ;  /* 0x000000040bff7292 */ /* 0x000fe2000f80fcff */
[----:B------:R-:W-:-:S02]  /*76ee0*/  IMAD.MOV.U32 R16, RZ, RZ, R8 ;  /* 0x000000ffff107224 */ /* 0x000fc400078e0008 */
[----:B------:R-:W-:-:S06]  /*76ef0*/  IMAD.MOV.U32 R2, RZ, RZ, R3 ;  /* 0x000000ffff027224 */ /* 0x000fcc00078e0003 */
[----:B------:R-:W-:Y:S05]  /*76f00*/  BRA.U !UP0, `(.L_x_1182) ;  /* 0x0000000908b47547 */ /* 0x000fea000b800000 */
[----:B------:R-:W-:Y:S02]  /*76f10*/  IMAD.U32 R17, RZ, RZ, UR11 ;  /* 0x0000000bff117e24 */ /* 0x000fe4000f8e00ff */
[----:B------:R-:W-:Y:S02]  /*76f20*/  IMAD.U32 R19, RZ, RZ, UR12 ;  /* 0x0000000cff137e24 */ /* 0x000fe4000f8e00ff */
[----:B------:R-:W-:Y:S02]  /*76f30*/  IMAD.U32 R18, RZ, RZ, UR13 ;  /* 0x0000000dff127e24 */ /* 0x000fe4000f8e00ff */
[----:B------:R-:W-:Y:S02]  /*76f40*/  IMAD.U32 R21, RZ, RZ, UR14 ;  /* 0x0000000eff157e24 */ /* 0x000fe4000f8e00ff */
[----:B------:R-:W-:Y:S02]  /*76f50*/  IMAD.U32 R20, RZ, RZ, UR15 ;  /* 0x0000000fff147e24 */ /* 0x000fe4000f8e00ff */
[----:B------:R-:W-:-:S02]  /*76f60*/  IMAD.U32 R23, RZ, RZ, UR5 ;  /* 0x00000005ff177e24 */ /* 0x000fc4000f8e00ff */
[----:B------:R-:W-:Y:S02]  /*76f70*/  IMAD.U32 R22, RZ, RZ, UR8 ;  /* 0x00000008ff167e24 */ /* 0x000fe4000f8e00ff */
[----:B------:R-:W-:-:S07]  /*76f80*/  IMAD.U32 R25, RZ, RZ, UR9 ;  /* 0x00000009ff197e24 */ /* 0x000fce000f8e00ff */
.L_x_1192:
[----:B------:R-:W-:Y:S01]  /*76f90*/  LOP3.LUT R24, R25, 0x1, RZ, 0xc0, !PT ;  /* 0x0000000119187812 */ /* 0x000fe200078ec0ff */
[----:B------:R-:W-:Y:S03]  /*76fa0*/  BSSY.RECONVERGENT B3, `(.L_x_1186) ;  /* 0x0000010000037945 */ /* 0x000fe60003800200 */
[----:B------:R-:W-:-:S13]  /*76fb0*/  ISETP.NE.U32.AND P0, PT, R24, 0x1, PT ;  /* 0x000000011800780c */ /* 0x000fda0003f05070 */
[----:B------:R-:W-:Y:S05]  /*76fc0*/  @!P0 BRA `(.L_x_1187) ;  /* 0x0000000000348947 */ /* 0x000fea0003800000 */
[----:B------:R-:W-:Y:S01]  /*76fd0*/  BSSY.RECONVERGENT B4, `(.L_x_1187) ;  /* 0x000000c000047945 */ /* 0x000fe20003800200 */
.L_x_1188:
        /* <DEDUP_REMOVED lines=11> */
[----:B------:R-:W-:Y:S05]  /*77090*/  BSYNC.RECONVERGENT B4 ;  /* 0x0000000000047941 */ /* 0x000fea0003800200 */
.L_x_1187:
[----:B------:R-:W-:Y:S05]  /*770a0*/  BSYNC.RECONVERGENT B3 ;  /* 0x0000000000037941 */ /* 0x000fea0003800200 */
.L_x_1186:
[----:B------:R-:W-:Y:S01]  /*770b0*/  ISETP.GE.U32.AND P0, PT, R2, R17, PT ;  /* 0x000000110200720c */ /* 0x000fe20003f06070 */
[----:B------:R-:W-:Y:S01]  /*770c0*/  BSSY.RECONVERGENT B3, `(.L_x_1189) ;  /* 0x0000075000037945 */ /* 0x000fe20003800200 */
[----:B------:R-:W-:Y:S02]  /*770d0*/  IMAD.MOV.U32 R27, RZ, RZ, R25 ;  /* 0x000000ffff1b7224 */ /* 0x000fe400078e0019 */
[----:B------:R-:W-:Y:S02]  /*770e0*/  IMAD.MOV.U32 R24, RZ, RZ, R22 ;  /* 0x000000ffff187224 */ /* 0x000fe400078e0016 */
[----:B------:R-:W-:Y:S02]  /*770f0*/  IMAD.MOV.U32 R29, RZ, RZ, R23 ;  /* 0x000000ffff1d7224 */ /* 0x000fe400078e0017 */
[----:B------:R-:W-:Y:S02]  /*77100*/  IMAD.MOV.U32 R26, RZ, RZ, R20 ;  /* 0x000000ffff1a7224 */ /* 0x000fe400078e0014 */
[----:B------:R-:W-:-:S02]  /*77110*/  IMAD.MOV.U32 R31, RZ, RZ, R21 ;  /* 0x000000ffff1f7224 */ /* 0x000fc400078e0015 */
[----:B------:R-:W-:Y:S02]  /*77120*/  IMAD.MOV.U32 R28, RZ, RZ, R18 ;  /* 0x000000ffff1c7224 */ /* 0x000fe400078e0012 */
[----:B------:R-:W-:Y:S02]  /*77130*/  IMAD.MOV.U32 R33, RZ, RZ, R19 ;  /* 0x000000ffff217224 */ /* 0x000fe400078e0013 */
[----:B------:R-:W-:Y:S01]  /*77140*/  IMAD.MOV.U32 R35, RZ, RZ, R17 ;  /* 0x000000ffff237224 */ /* 0x000fe200078e0011 */
[----:B------:R-:W-:Y:S06]  /*77150*/  @!P0 BRA `(.L_x_1190) ;  /* 0x0000000400ac8947 */ /* 0x000fec0003800000 */
[----:B------:R-:W-:-:S13]  /*77160*/  ISETP.GT.U32.AND P0, PT, R2, R17, PT ;  /* 0x000000110200720c */ /* 0x000fda0003f04070 */
[----:B------:R-:W-:Y:S05]  /*77170*/  @P0 BRA `(.L_x_1191) ;  /* 0x0000000400440947 */ /* 0x000fea0003800000 */
[----:B------:R-:W-:Y:S01]  /*77180*/  ISETP.GE.U32.AND P0, PT, R16, R19, PT ;  /* 0x000000131000720c */ /* 0x000fe20003f06070 */
[----:B------:R-:W-:Y:S02]  /*77190*/  IMAD.MOV.U32 R27, RZ, RZ, R25 ;  /* 0x000000ffff1b7224 */ /* 0x000fe400078e0019 */
        /* <DEDUP_REMOVED lines=68> */
[----:B------:R-:W-:Y:S01]  /*775e0*/  ISETP.GT.U32.AND P0, PT, R10, R25, PT ;  /* 0x000000190a00720c */ /* 0x000fe20003f04070 */
[----:B------:R-:W-:Y:S02]  /*775f0*/  IMAD.MOV.U32 R27, RZ, RZ, R25 ;  /* 0x000000ffff1b7224 */ /* 0x000fe400078e0019 */
[----:B------:R-:W-:Y:S01]  /*77600*/  IMAD.MOV.U32 R24, RZ, RZ, R22 ;  /* 0x000000ffff187224 */ /* 0x000fe200078e0016 */
[----:B------:R-:W-:Y:S01]  /*77610*/  ISETP.GT.U32.OR P0, PT, R11, R22, P0 ;  /* 0x000000160b00720c */ /* 0x000fe20000704470 */
[----:B------:R-:W-:Y:S02]  /*77620*/  IMAD.MOV.U32 R29, RZ, RZ, R23 ;  /* 0x000000ffff1d7224 */ /* 0x000fe400078e0017 */
[----:B------:R-:W-:Y:S02]  /*77630*/  IMAD.MOV.U32 R26, RZ, RZ, R20 ;  /* 0x000000ffff1a7224 */ /* 0x000fe400078e0014 */
[----:B------:R-:W-:Y:S02]  /*77640*/  IMAD.MOV.U32 R31, RZ, RZ, R21 ;  /* 0x000000ffff1f7224 */ /* 0x000fe400078e0015 */
[----:B------:R-:W-:-:S02]  /*77650*/  IMAD.MOV.U32 R28, RZ, RZ, R18 ;  /* 0x000000ffff1c7224 */ /* 0x000fc400078e0012 */
[----:B------:R-:W-:Y:S02]  /*77660*/  IMAD.MOV.U32 R33, RZ, RZ, R19 ;  /* 0x000000ffff217224 */ /* 0x000fe400078e0013 */
[----:B------:R-:W-:Y:S02]  /*77670*/  IMAD.MOV.U32 R35, RZ, RZ, R17 ;  /* 0x000000ffff237224 */ /* 0x000fe400078e0011 */
[----:B------:R-:W-:Y:S05]  /*77680*/  @!P0 BRA `(.L_x_1190) ;  /* 0x0000000000608947 */ /* 0x000fea0003800000 */
.L_x_1191:
        /* <DEDUP_REMOVED lines=23> */
[----:B------:R-:W-:-:S07]  /*77800*/  IMAD.MOV.U32 R3, RZ, RZ, R17 ;  /* 0x000000ffff037224 */ /* 0x000fce00078e0011 */
.L_x_1190:
[----:B------:R-:W-:Y:S05]  /*77810*/  BSYNC.RECONVERGENT B3 ;  /* 0x0000000000037941 */ /* 0x000fea0003800200 */
.L_x_1189:
        /* <DEDUP_REMOVED lines=8> */
[----:B------:R-:W-:Y:S02]  /*778a0*/  IADD3.X R20, PT, PT, RZ, -0x1, R27, P0, P1 ;  /* 0xffffffffff147810 */ /* 0x000fe400007e241b */
[----:B------:R-:W-:Y:S02]  /*778b0*/  LOP3.LUT R17, R23, R22, R25, 0xfe, !PT ;  /* 0x0000001617117212 */ /* 0x000fe400078efe19 */
        /* <DEDUP_REMOVED lines=15> */
[----:B------:R-:W-:-:S04]  /*779b0*/  IADD3 R17, PT, PT, R35, -R17, -R2 ;  /* 0x8000001123117210 */ /* 0x000fc80007ffe802 */
[----:B------:R-:W-:-:S13]  /*779c0*/  LOP3.LUT P0, RZ, R17, R24, RZ, 0xfc, !PT ;  /* 0x0000001811ff7212 */ /* 0x000fda000780fcff */
[----:B------:R-:W-:Y:S05]  /*779d0*/  @P0 BRA `(.L_x_1192) ;  /* 0xfffffff4006c0947 */ /* 0x000fea000383ffff */
.L_x_1182:
[----:B------:R-:W-:Y:S05]  /*779e0*/  BSYNC.RECONVERGENT B2 ;  /* 0x0000000000027941 */ /* 0x000fea0003800200 */
.L_x_1181:
[----:B------:R-:W-:Y:S01]  /*779f0*/  LOP3.LUT R0, R12, R11, R10, 0xfe, !PT ;  /* 0x0000000b0c007212 */ /* 0x000fe200078efe0a */
[----:B------:R-:W-:Y:S02]  /*77a00*/  IMAD.MOV.U32 R33, RZ, RZ, R11 ;  /* 0x000000ffff217224 */ /* 0x000fe400078e000b */
[----:B------:R-:W-:Y:S01]  /*77a10*/  IMAD.MOV.U32 R31, RZ, RZ, R12 ;  /* 0x000000ffff1f7224 */ /* 0x000fe200078e000c */
[----:B------:R-:W-:Y:S01]  /*77a20*/  LOP3.LUT R0, R14, R13, R0, 0xfe, !PT ;  /* 0x0000000d0e007212 */ /* 0x000fe200078efe00 */
[----:B------:R-:W-:Y:S02]  /*77a30*/  IMAD.MOV.U32 R29, RZ, RZ, R13 ;  /* 0x000000ffff1d7224 */ /* 0x000fe400078e000d */
[----:B------:R-:W-:Y:S01]  /*77a40*/  IMAD.MOV.U32 R27, RZ, RZ, R14 ;  /* 0x000000ffff1b7224 */ /* 0x000fe200078e000e */
[----:B------:R-:W-:Y:S01]  /*77a50*/  LOP3.LUT R3, R16, R15, R0, 0xfe, !PT ;  /* 0x0000000f10037212 */ /* 0x000fe200078efe00 */
[----:B------:R-:W-:Y:S02]  /*77a60*/  IMAD.MOV.U32 R25, RZ, RZ, R15 ;  /* 0x000000ffff197224 */ /* 0x000fe400078e000f */
[----:B------:R-:W-:Y:S01]  /*77a70*/  IMAD.MOV.U32 R23, RZ, RZ, R16 ;  /* 0x000000ffff177224 */ /* 0x000fe200078e0010 */
[----:B------:R-:W-:Y:S01]  /*77a80*/  LOP3.LUT P0, RZ, R2, R3, RZ, 0xfc, !PT ;  /* 0x0000000302ff7212 */ /* 0x000fe2000780fcff */
[----:B------:R-:W-:-:S02]  /*77a90*/  IMAD.MOV.U32 R3, RZ, RZ, R10 ;  /* 0x000000ffff037224 */ /* 0x000fc400078e000a */
[----:B------:R-:W-:-:S10]  /*77aa0*/  IMAD.MOV.U32 R21, RZ, RZ, 0x1 ;  /* 0x00000001ff157424 */ /* 0x000fd400078e00ff */
[----:B------:R-:W-:Y:S05]  /*77ab0*/  @!P0 BRA `(.L_x_1193) ;  /* 0x0000000c00d48947 */ /* 0x000fea0003800000 */
[----:B------:R-:W-:-:S13]  /*77ac0*/  ISETP.GE.U32.AND P0, PT, R2, UR11, PT ;  /* 0x0000000b02007c0c */ /* 0x000fda000bf06070 */
[----:B------:R-:W-:Y:S05]  /*77ad0*/  @!P0 BRA `(.L_x_1194) ;  /* 0x0000000000a48947 */ /* 0x000fea0003800000 */
[----:B------:R-:W-:Y:S01]  /*77ae0*/  ISETP.GT.U32.AND P0, PT, R2, UR11, PT ;  /* 0x0000000b02007c0c */ /* 0x000fe2000bf04070 */
[----:B------:R-:W-:Y:S02]  /*77af0*/  IMAD.MOV.U32 R3, RZ, RZ, R10 ;  /* 0x000000ffff037224 */ /* 0x000fe400078e000a */
[----:B------:R-:W-:-:S10]  /*77b00*/  IMAD.MOV.U32 R21, RZ, RZ, 0x1 ;  /* 0x00000001ff157424 */ /* 0x000fd400078e00ff */
[----:B------:R-:W-:Y:S05]  /*77b10*/  @P0 BRA `(.L_x_1193) ;  /* 0x0000000c00bc0947 */ /* 0x000fea0003800000 */
        /* <DEDUP_REMOVED lines=32> */
[----:B------:R-:W-:Y:S01]  /*77d20*/  ISETP.GE.U32.AND P0, PT, R10, UR9, PT ;  /* 0x000000090a007c0c */ /* 0x000fe2000bf06070 */
[----:B------:R-:W-:Y:S02]  /*77d30*/  IMAD.MOV.U32 R3, RZ, RZ, R10 ;  /* 0x000000ffff037224 */ /* 0x000fe400078e000a */
[----:B------:R-:W-:Y:S01]  /*77d40*/  IMAD.MOV.U32 R21, RZ, RZ, 0x1 ;  /* 0x00000001ff157424 */ /* 0x000fe200078e00ff */
[----:B------:R-:W-:-:S13]  /*77d50*/  ISETP.LE.U32.AND P0, PT, R33, UR8, !P0 ;  /* 0x0000000821007c0c */ /* 0x000fda000c703070 */
[----:B------:R-:W-:Y:S05]  /*77d60*/  @!P0 BRA `(.L_x_1193) ;  /* 0x0000000c00288947 */ /* 0x000fea0003800000 */
.L_x_1194:
[----:B------:R-:W-:Y:S01]  /*77d70*/  ISETP.NE.AND P0, PT, R2, RZ, PT ;  /* 0x000000ff0200720c */ /* 0x000fe20003f05270 */
[----:B------:R-:W-:Y:S02]  /*77d80*/  IMAD.MOV.U32 R21, RZ, RZ, 0x2 ;  /* 0x00000002ff157424 */ /* 0x000fe400078e00ff */
[----:B------:R-:W-:-:S10]  /*77d90*/  IMAD.MOV.U32 R3, RZ, RZ, R10 ;  /* 0x000000ffff037224 */ /* 0x000fd400078e000a */
[----:B------:R-:W-:Y:S05]  /*77da0*/  @P0 BRA `(.L_x_1193) ;  /* 0x0000000c00180947 */ /* 0x000fea0003800000 */
[----:B------:R-:W-:Y:S01]  /*77db0*/  ISETP.NE.AND P0, PT, R23, RZ, PT ;  /* 0x000000ff1700720c */ /* 0x000fe20003f05270 */
[----:B------:R-:W-:Y:S02]  /*77dc0*/  IMAD.MOV.U32 R2, RZ, RZ, RZ ;  /* 0x000000ffff027224 */ /* 0x000fe400078e00ff */
[----:B------:R-:W-:-:S10]  /*77dd0*/  IMAD.MOV.U32 R3, RZ, RZ, R10 ;  /* 0x000000ffff037224 */ /* 0x000fd400078e000a */
[----:B------:R-:W-:Y:S05]  /*77de0*/  @P0 BRA `(.L_x_1193) ;  /* 0x0000000c00080947 */ /* 0x000fea0003800000 */
[----:B------:R-:W-:Y:S01]  /*77df0*/  ISETP.NE.AND P0, PT, R25, RZ, PT ;  /* 0x000000ff1900720c */ /* 0x000fe20003f05270 */
[----:B------:R-:W-:Y:S02]  /*77e00*/  IMAD.MOV.U32 R2, RZ, RZ, RZ ;  /* 0x000000ffff027224 */ /* 0x000fe400078e00ff */
[----:B------:R-:W-:Y:S02]  /*77e10*/  IMAD.MOV.U32 R23, RZ, RZ, RZ ;  /* 0x000000ffff177224 */ /* 0x000fe400078e00ff */
[----:B------:R-:W-:-:S08]  /*77e20*/  IMAD.MOV.U32 R3, RZ, RZ, R10 ;  /* 0x000000ffff037224 */ /* 0x000fd000078e000a */
        /* <DEDUP_REMOVED lines=9> */
[----:B------:R-:W-:Y:S02]  /*77ec0*/  IMAD.MOV.U32 R27, RZ, RZ, RZ ;  /* 0x000000ffff1b7224 */ /* 0x000fe400078e00ff */
[----:B------:R-:W-:-:S06]  /*77ed0*/  IMAD.MOV.U32 R3, RZ, RZ, R10 ;  /* 0x000000ffff037224 */ /* 0x000fcc00078e000a */
        /* <DEDUP_REMOVED lines=11> */
[----:B------:R-:W-:Y:S02]  /*77f90*/  IMAD.MOV.U32 R31, RZ, RZ, RZ ;  /* 0x000000ffff1f7224 */ /* 0x000fe400078e00ff */
[----:B------:R-:W-:-:S04]  /*77fa0*/  IMAD.MOV.U32 R3, RZ, RZ, R10 ;  /* 0x000000ffff037224 */ /* 0x000fc800078e000a */
[----:B------:R-:W-:Y:S05]  /*77fb0*/  @P0 BRA `(.L_x_1193) ;  /* 0x0000000800940947 */ /* 0x000fea0003800000 */
[----:B------:R-:W-:Y:S02]  /*77fc0*/  ISETP.NE.AND P0, PT, R10, RZ, PT ;  /* 0x000000ff0a00720c */ /* 0x000fe40003f05270 */
[----:B------:R-:W-:Y:S01]  /*77fd0*/  CS2R R2, SRZ ;  /* 0x0000000000027805 */ /* 0x000fe2000001ff00 */
[----:B------:R-:W-:Y:S02]  /*77fe0*/  IMAD.MOV.U32 R25, RZ, RZ, RZ ;  /* 0x000000ffff197224 */ /* 0x000fe400078e00ff */
[----:B------:R-:W-:Y:S02]  /*77ff0*/  IMAD.MOV.U32 R29, RZ, RZ, RZ ;  /* 0x000000ffff1d7224 */ /* 0x000fe400078e00ff */
[----:B------:R-:W-:Y:S02]  /*78000*/  IMAD.MOV.U32 R33, RZ, RZ, RZ ;  /* 0x000000ffff217224 */ /* 0x000fe400078e00ff */
[----:B------:R-:W-:-:S04]  /*78010*/  IMAD.MOV.U32 R21, RZ, RZ, 0x1 ;  /* 0x00000001ff157424 */ /* 0x000fc800078e00ff */
[----:B------:R-:W-:Y:S05]  /*78020*/  @!P0 BRA `(.L_x_1193) ;  /* 0x0000000800788947 */ /* 0x000fea0003800000 */
[----:B------:R-:W-:Y:S01]  /*78030*/  IMAD.MOV.U32 R21, RZ, RZ, 0x1 ;  /* 0x00000001ff157424 */ /* 0x000fe200078e00ff */
[----:B------:R-:W-:Y:S01]  /*78040*/  ISETP.NE.AND P0, PT, R10, 0x1, PT ;  /* 0x000000010a00780c */ /* 0x000fe20003f05270 */
[----:B------:R-:W-:Y:S02]  /*78050*/  IMAD.MOV.U32 R3, RZ, RZ, R10 ;  /* 0x000000ffff037224 */ /* 0x000fe400078e000a */
[----:B------:R-:W-:Y:S01]  /*78060*/  IMAD.MOV.U32 R23, RZ, RZ, RZ ;  /* 0x000000ffff177224 */ /* 0x000fe200078e00ff */
[----:B------:R-:W-:Y:S01]  /*78070*/  SEL R21, R21, 0x2, !P0 ;  /* 0x0000000215157807 */ /* 0x000fe20004000000 */
[----:B------:R-:W-:Y:S02]  /*78080*/  IMAD.MOV.U32 R27, RZ, RZ, RZ ;  /* 0x000000ffff1b7224 */ /* 0x000fe400078e00ff */
[----:B------:R-:W-:Y:S01]  /*78090*/  IMAD.MOV.U32 R31, RZ, RZ, RZ ;  /* 0x000000ffff1f7224 */ /* 0x000fe200078e00ff */
[----:B------:R-:W-:Y:S06]  /*780a0*/  BRA `(.L_x_1193) ;  /* 0x0000000800587947 */ /* 0x000fec0003800000 */
.L_x_1175:
[----:B0-----:R-:W-:Y:S01]  /*780b0*/  IMAD.MOV.U32 R2, RZ, RZ, RZ ;  /* 0x000000ffff027224 */ /* 0x001fe200078e00ff */
[----:B------:R-:W-:Y:S01]  /*780c0*/  UMOV UR4, URZ ;  /* 0x000000ff00047c82 */ /* 0x000fe20008000000 */
[----:B------:R-:W-:Y:S02]  /*780d0*/  IMAD.MOV.U32 R22, RZ, RZ, RZ ;  /* 0x000000ffff167224 */ /* 0x000fe400078e00ff */
[----:B------:R-:W-:Y:S02]  /*780e0*/  IMAD.MOV.U32 R20, RZ, RZ, RZ ;  /* 0x000000ffff147224 */ /* 0x000fe400078e00ff */
[----:B-1--4-:R-:W-:Y:S02]  /*780f0*/  IMAD.MOV.U32 R18, RZ, RZ, RZ ;  /* 0x000000ffff127224 */ /* 0x012fe400078e00ff */
[----:B---3--:R-:W-:Y:S02]  /*78100*/  IMAD.MOV.U32 R16, RZ, RZ, RZ ;  /* 0x000000ffff107224 */ /* 0x008fe400078e00ff */
[----:B------:R-:W-:-:S02]  /*78110*/  IMAD.MOV.U32 R14, RZ, RZ, RZ ;  /* 0x000000ffff0e7224 */ /* 0x000fc400078e00ff */
[----:B------:R-:W-:Y:S02]  /*78120*/  IMAD.MOV.U32 R12, RZ, RZ, RZ ;  /* 0x000000ffff0c7224 */ /* 0x000fe400078e00ff */
[----:B------:R-:W-:-:S07]  /*78130*/  IMAD.MOV.U32 R10, RZ, RZ, RZ ;  /* 0x000000ffff0a7224 */ /* 0x000fce00078e00ff */
.L_x_1195:
        /* <DEDUP_REMOVED lines=61> */
[----:B------:R-:W-:-:S03]  /*78510*/  VIADD R6, R5, UR17 ;  /* 0x0000001105067c36 */ /* 0x000fc60008000000 */
        /* <DEDUP_REMOVED lines=14> */
[----:B------:R-:W-:Y:S02]  /*78600*/  IMAD.MOV.U32 R3, RZ, RZ, R22 ;  /* 0x000000ffff037224 */ /* 0x000fe400078e0016 */
[----:B------:R-:W-:Y:S02]  /*78610*/  IMAD.MOV.U32 R33, RZ, RZ, R20 ;  /* 0x000000ffff217224 */ /* 0x000fe400078e0014 */
[----:B------:R-:W-:Y:S02]  /*78620*/  IMAD.MOV.U32 R31, RZ, RZ, R18 ;  /* 0x000000ffff1f7224 */ /* 0x000fe400078e0012 */
[----:B------:R-:W-:Y:S02]  /*78630*/  IMAD.MOV.U32 R29, RZ, RZ, R16 ;  /* 0x000000ffff1d7224 */ /* 0x000fe400078e0010 */
[----:B------:R-:W-:Y:S02]  /*78640*/  IMAD.MOV.U32 R27, RZ, RZ, R14 ;  /* 0x000000ffff1b7224 */ /* 0x000fe400078e000e */
[----:B------:R-:W-:-:S02]  /*78650*/  IMAD.MOV.U32 R25, RZ, RZ, R12 ;  /* 0x000000ffff197224 */ /* 0x000fc400078e000c */
[----:B------:R-:W-:Y:S02]  /*78660*/  IMAD.MOV.U32 R23, RZ, RZ, R10 ;  /* 0x000000ffff177224 */ /* 0x000fe400078e000a */
[----:B------:R-:W-:Y:S01]  /*78670*/  IMAD.MOV.U32 R21, RZ, RZ, 0x1 ;  /* 0x00000001ff157424 */ /* 0x000fe200078e00ff */
        /* <DEDUP_REMOVED lines=33> */
.L_x_1197:
[----:B------:R-:W-:Y:S05]  /*78890*/  BSYNC.RELIABLE B2 ;  /* 0x0000000000027941 */ /* 0x000fea0003800100 */
.L_x_1196:
        /* <DEDUP_REMOVED lines=23> */
.L_x_1193:
[----:B------:R-:W-:Y:S05]  /*78a10*/  BSYNC.RECONVERGENT B1 ;  /* 0x0000000000017941 */ /* 0x000fea0003800200 */
.L_x_1174:
[----:B------:R-:W0:Y:S01]  /*78a20*/  LDC.64 R4, c[0x0][0x380] ;  /* 0x0000e000ff047b82 */ /* 0x000e220000000a00 */
        /* <DEDUP_REMOVED lines=8> */
[----:B0-----:R-:W-:-:S04]  /*78ab0*/  IMAD.WIDE.U32 R62, R62, 0x4, R4 ;  /* 0x000000043e3e7825 */ /* 0x001fc800078e0004 */
[--C-:B------:R-:W-:Y:S01]  /*78ac0*/  IMAD.WIDE.U32 R6, R7, 0x4, R4.reuse ;  /* 0x0000000407067825 */ /* 0x100fe200078e0004 */
[----:B------:R-:W-:Y:S03]  /*78ad0*/  STG.E desc[UR6][R62.64], R3 ;  /* 0x000000033e007986 */ /* 0x000fe6000c101906 */
        /* <DEDUP_REMOVED lines=12> */
[----:B------:R-:W-:Y:S01]  /*78ba0*/  IMAD.WIDE.U32 R4, R55, 0x4, R4 ;  /* 0x0000000437047825 */ /* 0x000fe200078e0004 */
[----:B------:R-:W-:Y:S04]  /*78bb0*/  STG.E desc[UR6][R18.64], R2 ;  /* 0x0000000212007986 */ /* 0x000fe8000c101906 */
[----:B------:R-:W-:Y:S01]  /*78bc0*/  STG.E desc[UR6][R4.64], R21 ;  /* 0x0000001504007986 */ /* 0x000fe2000c101906 */
[----:B------:R-:W-:Y:S05]  /*78bd0*/  EXIT ;  /* 0x000000000000794d */ /* 0x000fea0003800000 */
.L_x_1198:
[----:B------:R-:W-:-:S00]  /*78be0*/  BRA `(.L_x_1198) ;  /* 0xfffffffc00fc7947 */ /* 0x000fc0000383ffff */
[----:B------:R-:W-:-:S00]  /*78bf0*/  NOP ;  /* 0x0000000000007918 */ /* 0x000fc00000000000 */
        /* <DEDUP_REMOVED lines=8> */
.L_x_1199:


//--------------------- .nv.shared.reserved.0     --------------------------
	.section	.nv.shared.reserved.0,"aw",@nobits
	.weak		__nv_reservedSMEM_offset_0_alias
	.size		__nv_reservedSMEM_offset_0_alias, 0, 64
	.other		__nv_reservedSMEM_offset_0_alias,@"STO_CUDA_RESERVED_SHARED STV_DEFAULT"
__nv_reservedSMEM_offset_0_alias:
	.zero		0
	.zero		64


//--------------------- .nv.constant0.ecm_stage1_kernel --------------------------
	.section	.nv.constant0.ecm_stage1_kernel,"a",@progbits
	.sectionflags	@""
	.align	4
.nv.constant0.ecm_stage1_kernel:
	.zero		904


//--------------------- SYMBOLS --------------------------

	.type		.nv.reservedSmem.offset0,@object
	.size		.nv.reservedSmem.offset0,0x4
